	.target	sm_90a

	.elftype	@"ET_EXEC"


//--------------------- .note.nv.tkinfo           --------------------------
	.section	.note.nv.tkinfo,"",@"SHT_NOTE"
	.sectionflags	@"SHF_NOTE_NV_TKINFO"
	.tkinfo
        /*0018*/ 	.word	0x00000002
        /*0030*/ 	.string	""
        /*0030*/ 	.string	"ptxas"
        /*0030*/ 	.string	"Cuda compilation tools, release 13.0, V13.0.88"
        /*0030*/ 	.string	"Build cuda_13.0.r13.0/compiler.36424714_0"
        /*0030*/ 	.string	"-v  -suppress-debug-info  -lineinfo  -arch sm_90a "



//--------------------- .note.nv.cuinfo           --------------------------
	.section	.note.nv.cuinfo,"",@"SHT_NOTE"
	.sectionflags	@"SHF_NOTE_NV_CUINFO"
        /*0018*/ 	.short	0x0002
        /*001a*/ 	.short	0x005a
        /*001c*/ 	.short	0x0082
	.zero		2


//--------------------- .nv.info                  --------------------------
	.section	.nv.info,"",@"SHT_CUDA_INFO"
	.align	4


	//----- nvinfo : EIATTR_REGCOUNT
	.align		4
        /*0000*/ 	.byte	0x04, 0x2f
        /*0002*/ 	.short	(.L_1 - .L_0)
	.align		4
.L_0:
        /*0004*/ 	.word	index@(matmul_kernel)
        /*0008*/ 	.word	0x000000ff


	//----- nvinfo : EIATTR_FRAME_SIZE
	.align		4
.L_1:
        /*000c*/ 	.byte	0x04, 0x11
        /*000e*/ 	.short	(.L_3 - .L_2)
	.align		4
.L_2:
        /*0010*/ 	.word	index@(matmul_kernel)
        /*0014*/ 	.word	0x00001c80


	//----- nvinfo : EIATTR_MIN_STACK_SIZE
	.align		4
.L_3:
        /*0018*/ 	.byte	0x04, 0x12
        /*001a*/ 	.short	(.L_5 - .L_4)
	.align		4
.L_4:
        /*001c*/ 	.word	index@(matmul_kernel)
        /*0020*/ 	.word	0x00001c80
.L_5:


//--------------------- .nv.compat                --------------------------
	.section	.nv.compat,"",@"SHT_CUDA_COMPAT_INFO"
	.align	4
        /*0000*/ 	.byte	0x02, 0x09, 0x01, 0x00, 0x02, 0x02, 0x04, 0x00, 0x02, 0x05, 0x05, 0x00, 0x03, 0x07, 0x01, 0x01
        /*0010*/ 	.byte	0x02, 0x03, 0x00, 0x00, 0x02, 0x06, 0x01, 0x00, 0x04, 0x0b, 0x08, 0x00, 0x00, 0x00, 0x00, 0x00
        /*0020*/ 	.byte	0x00, 0x00, 0x00, 0x00


//--------------------- .nv.info.matmul_kernel    --------------------------
	.section	.nv.info.matmul_kernel,"",@"SHT_CUDA_INFO"
	.sectionflags	@""
	.align	4


	//----- nvinfo : EIATTR_CUDA_API_VERSION
	.align		4
        /*0000*/ 	.byte	0x04, 0x37
        /*0002*/ 	.short	(.L_7 - .L_6)
.L_6:
        /*0004*/ 	.word	0x00000082


	//----- nvinfo : EIATTR_KPARAM_INFO
	.align		4
.L_7:
        /*0008*/ 	.byte	0x04, 0x17
        /*000a*/ 	.short	(.L_9 - .L_8)
.L_8:
        /*000c*/ 	.word	0x00000000
        /*0010*/ 	.short	0x000d
        /*0012*/ 	.short	0x0048
        /*0014*/ 	.byte	0x00, 0xf4, 0x21, 0x00


	//----- nvinfo : EIATTR_KPARAM_INFO
	.align		4
.L_9:
        /*0018*/ 	.byte	0x04, 0x17
        /*001a*/ 	.short	(.L_11 - .L_10)
.L_10:
        /*001c*/ 	.word	0x00000000
        /*0020*/ 	.short	0x000c
        /*0022*/ 	.short	0x0040
        /*0024*/ 	.byte	0x00, 0xf4, 0x21, 0x00


	//----- nvinfo : EIATTR_KPARAM_INFO
	.align		4
.L_11:
        /*0028*/ 	.byte	0x04, 0x17
        /*002a*/ 	.short	(.L_13 - .L_12)
.L_12:
        /*002c*/ 	.word	0x00000000
        /*0030*/ 	.short	0x000b
        /*0032*/ 	.short	0x0038
        /*0034*/ 	.byte	0x00, 0xf0, 0x11, 0x00


	//----- nvinfo : EIATTR_KPARAM_INFO
	.align		4
.L_13:
        /*0038*/ 	.byte	0x04, 0x17
        /*003a*/ 	.short	(.L_15 - .L_14)
.L_14:
        /*003c*/ 	.word	0x00000000
        /*0040*/ 	.short	0x000a
        /*0042*/ 	.short	0x0034
        /*0044*/ 	.byte	0x00, 0xf0, 0x11, 0x00


	//----- nvinfo : EIATTR_KPARAM_INFO
	.align		4
.L_15:
        /*0048*/ 	.byte	0x04, 0x17
        /*004a*/ 	.short	(.L_17 - .L_16)
.L_16:
        /*004c*/ 	.word	0x00000000
        /*0050*/ 	.short	0x0009
        /*0052*/ 	.short	0x0030
        /*0054*/ 	.byte	0x00, 0xf0, 0x11, 0x00


	//----- nvinfo : EIATTR_KPARAM_INFO
	.align		4
.L_17:
        /*0058*/ 	.byte	0x04, 0x17
        /*005a*/ 	.short	(.L_19 - .L_18)
.L_18:
        /*005c*/ 	.word	0x00000000
        /*0060*/ 	.short	0x0008
        /*0062*/ 	.short	0x002c
        /*0064*/ 	.byte	0x00, 0xf0, 0x11, 0x00


	//----- nvinfo : EIATTR_KPARAM_INFO
	.align		4
.L_19:
        /*0068*/ 	.byte	0x04, 0x17
        /*006a*/ 	.short	(.L_21 - .L_20)
.L_20:
        /*006c*/ 	.word	0x00000000
        /*0070*/ 	.short	0x0007
        /*0072*/ 	.short	0x0028
        /*0074*/ 	.byte	0x00, 0xf0, 0x11, 0x00


	//----- nvinfo : EIATTR_KPARAM_INFO
	.align		4
.L_21:
        /*0078*/ 	.byte	0x04, 0x17
        /*007a*/ 	.short	(.L_23 - .L_22)
.L_22:
        /*007c*/ 	.word	0x00000000
        /*0080*/ 	.short	0x0006
        /*0082*/ 	.short	0x0024
        /*0084*/ 	.byte	0x00, 0xf0, 0x11, 0x00


	//----- nvinfo : EIATTR_KPARAM_INFO
	.align		4
.L_23:
        /*0088*/ 	.byte	0x04, 0x17
        /*008a*/ 	.short	(.L_25 - .L_24)
.L_24:
        /*008c*/ 	.word	0x00000000
        /*0090*/ 	.short	0x0005
        /*0092*/ 	.short	0x0020
        /*0094*/ 	.byte	0x00, 0xf0, 0x11, 0x00


	//----- nvinfo : EIATTR_KPARAM_INFO
	.align		4
.L_25:
        /*0098*/ 	.byte	0x04, 0x17
        /*009a*/ 	.short	(.L_27 - .L_26)
.L_26:
        /*009c*/ 	.word	0x00000000
        /*00a0*/ 	.short	0x0004
        /*00a2*/ 	.short	0x001c
        /*00a4*/ 	.byte	0x00, 0xf0, 0x11, 0x00


	//----- nvinfo : EIATTR_KPARAM_INFO
	.align		4
.L_27:
        /*00a8*/ 	.byte	0x04, 0x17
        /*00aa*/ 	.short	(.L_29 - .L_28)
.L_28:
        /*00ac*/ 	.word	0x00000000
        /*00b0*/ 	.short	0x0003
        /*00b2*/ 	.short	0x0018
        /*00b4*/ 	.byte	0x00, 0xf0, 0x11, 0x00


	//----- nvinfo : EIATTR_KPARAM_INFO
	.align		4
.L_29:
        /*00b8*/ 	.byte	0x04, 0x17
        /*00ba*/ 	.short	(.L_31 - .L_30)
.L_30:
        /*00bc*/ 	.word	0x00000000
        /*00c0*/ 	.short	0x0002
        /*00c2*/ 	.short	0x0010
        /*00c4*/ 	.byte	0x00, 0xf4, 0x21, 0x00


	//----- nvinfo : EIATTR_KPARAM_INFO
	.align		4
.L_31:
        /*00c8*/ 	.byte	0x04, 0x17
        /*00ca*/ 	.short	(.L_33 - .L_32)
.L_32:
        /*00cc*/ 	.word	0x00000000
        /*00d0*/ 	.short	0x0001
        /*00d2*/ 	.short	0x0008
        /*00d4*/ 	.byte	0x00, 0xf4, 0x21, 0x00


	//----- nvinfo : EIATTR_KPARAM_INFO
	.align		4
.L_33:
        /*00d8*/ 	.byte	0x04, 0x17
        /*00da*/ 	.short	(.L_35 - .L_34)
.L_34:
        /*00dc*/ 	.word	0x00000000
        /*00e0*/ 	.short	0x0000
        /*00e2*/ 	.short	0x0000
        /*00e4*/ 	.byte	0x00, 0xf4, 0x21, 0x00


	//----- nvinfo : EIATTR_EXPLICIT_CLUSTER
	.align		4
.L_35:
        /*00e8*/ 	.byte	0x01, 0x3e
	.zero		2


	//----- nvinfo : EIATTR_CTA_PER_CLUSTER
	.align		4
        /*00ec*/ 	.byte	0x04, 0x3d
        /*00ee*/ 	.short	(.L_37 - .L_36)
.L_36:
        /*00f0*/ 	.word	0x00000004
        /*00f4*/ 	.word	0x00000001
        /*00f8*/ 	.word	0x00000001


	//----- nvinfo : EIATTR_SPARSE_MMA_MASK
	.align		4
.L_37:
        /*00fc*/ 	.byte	0x03, 0x50
        /*00fe*/ 	.short	0x0000


	//----- nvinfo : EIATTR_MAXREG_COUNT
	.align		4
        /*0100*/ 	.byte	0x03, 0x1b
        /*0102*/ 	.short	0x00ff


	//----- nvinfo : EIATTR_NUM_BARRIERS
	.align		4
        /*0104*/ 	.byte	0x02, 0x4c
        /*0106*/ 	.byte	0x01
	.zero		1


	//----- nvinfo : EIATTR_ANNOTATIONS
	.align		4
        /*0108*/ 	.byte	0x04, 0x55
        /*010a*/ 	.short	(.L_39 - .L_38)


	//   ....[0]....
.L_38:
        /*010c*/ 	.word	0x00000001
        /*0110*/ 	.byte	0x70, 0x00, 0x00, 0x00, 0x01, 0x00, 0x00, 0x00, 0xd0, 0x06, 0x00, 0x00, 0x01, 0x00, 0x00, 0x00
        /* <DEDUP_REMOVED lines=2814> */
        /*b100*/ 	.byte	0xa0, 0x42, 0x04, 0x00, 0x01, 0x00, 0x00, 0x00, 0xb0, 0x42, 0x04, 0x00


	//----- nvinfo : EIATTR_MERCURY_ISA_VERSION
	.align		4
.L_39:
        /*b10c*/ 	.byte	0x03, 0x5f
        /*b10e*/ 	.short	0x0101


	//----- nvinfo : EIATTR_EXIT_INSTR_OFFSETS
	.align		4
        /*b110*/ 	.byte	0x04, 0x1c
        /*b112*/ 	.short	(.L_41 - .L_40)


	//   ....[0]....
.L_40:
        /*b114*/ 	.word	0x00044670


	//   ....[1]....
        /*b118*/ 	.word	0x00044690


	//----- nvinfo : EIATTR_REQNTID
	.align		4
.L_41:
        /*b11c*/ 	.byte	0x04, 0x10
        /*b11e*/ 	.short	(.L_43 - .L_42)
.L_42:
        /*b120*/ 	.word	0x00000080
        /*b124*/ 	.word	0x00000001
        /*b128*/ 	.word	0x00000001


	//----- nvinfo : EIATTR_CBANK_PARAM_SIZE
	.align		4
.L_43:
        /*b12c*/ 	.byte	0x03, 0x19
        /*b12e*/ 	.short	0x0050


	//----- nvinfo : EIATTR_PARAM_CBANK
	.align		4
        /*b130*/ 	.byte	0x04, 0x0a
        /*b132*/ 	.short	(.L_45 - .L_44)
	.align		4
.L_44:
        /*b134*/ 	.word	index@(.nv.constant0.matmul_kernel)
        /*b138*/ 	.short	0x0210
        /*b13a*/ 	.short	0x0050


	//----- nvinfo : EIATTR_SW_WAR
	.align		4
.L_45:
        /*b13c*/ 	.byte	0x04, 0x36
        /*b13e*/ 	.short	(.L_47 - .L_46)
.L_46:
        /*b140*/ 	.word	0x00000008
.L_47:


//--------------------- .nv.callgraph             --------------------------
	.section	.nv.callgraph,"",@"SHT_CUDA_CALLGRAPH"
	.align	4
	.sectionentsize	8
	.align		4
        /*0000*/ 	.word	0x00000000
	.align		4
        /*0004*/ 	.word	0xffffffff
	.align		4
        /*0008*/ 	.word	0x00000000
	.align		4
        /*000c*/ 	.word	0xfffffffe
	.align		4
        /*0010*/ 	.word	0x00000000
	.align		4
        /*0014*/ 	.word	0xfffffffd
	.align		4
        /*0018*/ 	.word	0x00000000
	.align		4
        /*001c*/ 	.word	0xfffffffc


//--------------------- .text.matmul_kernel       --------------------------
	.section	.text.matmul_kernel,"ax",@progbits
	.align	128
        .global         matmul_kernel
        .type           matmul_kernel,@function
        .size           matmul_kernel,(.L_x_3 - matmul_kernel)
        .other          matmul_kernel,@"STO_CUDA_ENTRY STV_DEFAULT"
matmul_kernel:
.text.matmul_kernel:
[----:B------:R-:W1:Y:S08]  /*0000*/  LDC R1, c[0x0][0x28] ;  /* 0x00000a00ff017b82 */ /* 0x000e700000000800 */
[----:B------:R-:W2:Y:S01]  /*0010*/  LDC.64 R2, c[0x0][0x228] ;  /* 0x00008a00ff027b82 */ /* 0x000ea20000000a00 */
[----:B-1----:R-:W-:Y:S01]  /*0020*/  VIADD R1, R1, 0xffffe380 ;  /* 0xffffe38001017836 */ /* 0x002fe20000000000 */
[----:B------:R-:W-:-:S06]  /*0030*/  ULDC.64 UR6, c[0x0][0x210] ;  /* 0x0000840000067ab9 */ /* 0x000fcc0000000a00 */
[----:B------:R-:W1:Y:S08]  /*0040*/  S2UR UR4, SR_CTAID.X ;  /* 0x00000000000479c3 */ /* 0x000e700000002500 */
[----:B------:R-:W3:Y:S01]  /*0050*/  S2UR UR54, SR_CgaCtaId ;  /* 0x00000000003679c3 */ /* 0x000ee20000008800 */
[----:B--2---:R-:W-:Y:S01]  /*0060*/  IMAD.MOV.U32 R13, RZ, RZ, R3 ;  /* 0x000000ffff0d7224 */ /* 0x004fe200078e0003 */
[----:B------:R2:W-:Y:S01]  /*0070*/  STL.64 [R1+0xd10], R2 ;  /* 0x000d100201007387 */ /* 0x0005e20000100a00 */
[----:B------:R-:W-:-:S02]  /*0080*/  IMAD.MOV.U32 R12, RZ, RZ, R2 ;  /* 0x000000ffff0c7224 */ /* 0x000fc400078e0002 */
[----:B------:R-:W-:-:S03]  /*0090*/  VIADD R0, R13, 0x1ff ;  /* 0x000001ff0d007836 */ /* 0x000fc60000000000 */
[----:B------:R-:W-:Y:S02]  /*00a0*/  IABS R126, R12 ;  /* 0x0000000c007e7213 */ /* 0x000fe40000000000 */
[----:B-1----:R-:W-:Y:S01]  /*00b0*/  I2FP.F32.U32 R5, UR4 ;  /* 0x0000000400057c45 */ /* 0x002fe20008201000 */
[----:B------:R-:W-:Y:S01]  /*00c0*/  ULDC UR4, c[0x0][0x150] ;  /* 0x0000540000047ab9 */ /* 0x000fe20000000800 */
[----:B--2---:R-:W-:-:S03]  /*00d0*/  SHF.R.S32.HI R3, RZ, 0x1f, R0 ;  /* 0x0000001fff037819 */ /* 0x004fc60000011400 */
[----:B------:R-:W-:Y:S01]  /*00e0*/  FMUL R5, R5, UR4 ;  /* 0x0000000405057c20 */ /* 0x000fe20008400000 */
[----:B---3--:R-:W-:Y:S01]  /*00f0*/  USHF.L.U32 UR4, UR54, 0x8, URZ ;  /* 0x0000000836047899 */ /* 0x008fe2000800063f */
[----:B------:R-:W-:-:S04]  /*0100*/  LEA.HI R3, R3, R0, RZ, 0x9 ;  /* 0x0000000003037211 */ /* 0x000fc800078f48ff */
[----:B------:R-:W1:Y:S01]  /*0110*/  F2I.U32.TRUNC.NTZ R5, R5 ;  /* 0x0000000500057305 */ /* 0x000e62000020f000 */
[----:B------:R-:W-:Y:S01]  /*0120*/  SHF.R.S32.HI R3, RZ, 0x9, R3 ;  /* 0x00000009ff037819 */ /* 0x000fe20000011403 */
[----:B------:R-:W-:-:S04]  /*0130*/  ULOP3.LUT UR4, UR4, 0x100, URZ, 0xc0, !UPT ;  /* 0x0000010004047892 */ /* 0x000fc8000f8ec03f */
[----:B------:R-:W-:-:S05]  /*0140*/  IMAD.SHL.U32 R4, R3, 0x8, RZ ;  /* 0x0000000803047824 */ /* 0x000fca00078e00ff */
[----:B------:R-:W-:-:S04]  /*0150*/  IABS R7, R4 ;  /* 0x0000000400077213 */ /* 0x000fc80000000000 */
[----:B------:R-:W2:Y:S01]  /*0160*/  I2F.RP R0, R7 ;  /* 0x0000000700007306 */ /* 0x000ea20000209400 */
[----:B-1----:R-:W-:-:S07]  /*0170*/  IABS R11, R5 ;  /* 0x00000005000b7213 */ /* 0x002fce0000000000 */
[----:B--2---:R-:W1:Y:S02]  /*0180*/  MUFU.RCP R0, R0 ;  /* 0x0000000000007308 */ /* 0x004e640000001000 */
[----:B-1----:R-:W-:Y:S01]  /*0190*/  VIADD R2, R0, 0xffffffe ;  /* 0x0ffffffe00027836 */ /* 0x002fe20000000000 */
[----:B------:R-:W-:-:S05]  /*01a0*/  IABS R0, R4 ;  /* 0x0000000400007213 */ /* 0x000fca0000000000 */
[----:B------:R1:W2:Y:S01]  /*01b0*/  F2I.FTZ.U32.TRUNC.NTZ R3, R2 ;  /* 0x0000000200037305 */ /* 0x0002a2000021f000 */
[----:B------:R-:W-:Y:S02]  /*01c0*/  IMAD.MOV R0, RZ, RZ, -R0 ;  /* 0x000000ffff007224 */ /* 0x000fe400078e0a00 */
[----:B-1----:R-:W-:Y:S02]  /*01d0*/  IMAD.MOV.U32 R2, RZ, RZ, RZ ;  /* 0x000000ffff027224 */ /* 0x002fe400078e00ff */
[----:B--2---:R-:W-:-:S04]  /*01e0*/  IMAD.MOV R6, RZ, RZ, -R3 ;  /* 0x000000ffff067224 */ /* 0x004fc800078e0a03 */
[----:B------:R-:W-:-:S04]  /*01f0*/  IMAD R9, R6, R7, RZ ;  /* 0x0000000706097224 */ /* 0x000fc800078e02ff */
[----:B------:R-:W-:Y:S01]  /*0200*/  IMAD.HI.U32 R2, R3, R9, R2 ;  /* 0x0000000903027227 */ /* 0x000fe200078e0002 */
[----:B------:R-:W-:-:S05]  /*0210*/  IABS R9, R13 ;  /* 0x0000000d00097213 */ /* 0x000fca0000000000 */
[----:B------:R-:W-:-:S04]  /*0220*/  IMAD.HI.U32 R2, R2, R11, RZ ;  /* 0x0000000b02027227 */ /* 0x000fc800078e00ff */
[----:B------:R-:W-:-:S05]  /*0230*/  IMAD R0, R2, R0, R11 ;  /* 0x0000000002007224 */ /* 0x000fca00078e020b */
[----:B------:R-:W-:-:S13]  /*0240*/  ISETP.GT.U32.AND P1, PT, R7, R0, PT ;  /* 0x000000000700720c */ /* 0x000fda0003f24070 */
[----:B------:R-:W-:Y:S02]  /*0250*/  @!P1 IMAD.IADD R0, R0, 0x1, -R7 ;  /* 0x0000000100009824 */ /* 0x000fe400078e0a07 */
[----:B------:R-:W-:Y:S01]  /*0260*/  @!P1 VIADD R2, R2, 0x1 ;  /* 0x0000000102029836 */ /* 0x000fe20000000000 */
[----:B------:R-:W-:Y:S02]  /*0270*/  ISETP.NE.AND P1, PT, R4, RZ, PT ;  /* 0x000000ff0400720c */ /* 0x000fe40003f25270 */
[----:B------:R-:W-:Y:S02]  /*0280*/  ISETP.GE.U32.AND P0, PT, R0, R7, PT ;  /* 0x000000070000720c */ /* 0x000fe40003f06070 */
[----:B------:R-:W-:-:S04]  /*0290*/  LOP3.LUT R0, R5, R4, RZ, 0x3c, !PT ;  /* 0x0000000405007212 */ /* 0x000fc800078e3cff */
[----:B------:R-:W-:Y:S01]  /*02a0*/  ISETP.GE.AND P2, PT, R0, RZ, PT ;  /* 0x000000ff0000720c */ /* 0x000fe20003f46270 */
[----:B------:R-:W-:-:S05]  /*02b0*/  VIADD R0, R12, 0xff ;  /* 0x000000ff0c007836 */ /* 0x000fca0000000000 */
[----:B------:R-:W-:Y:S01]  /*02c0*/  SHF.R.S32.HI R3, RZ, 0x1f, R0 ;  /* 0x0000001fff037819 */ /* 0x000fe20000011400 */
[----:B------:R-:W-:-:S03]  /*02d0*/  @P0 VIADD R2, R2, 0x1 ;  /* 0x0000000102020836 */ /* 0x000fc60000000000 */
[----:B------:R-:W-:-:S03]  /*02e0*/  LEA.HI R3, R3, R0, RZ, 0x8 ;  /* 0x0000000003037211 */ /* 0x000fc600078f40ff */
[----:B------:R-:W-:Y:S01]  /*02f0*/  @!P2 IMAD.MOV R2, RZ, RZ, -R2 ;  /* 0x000000ffff02a224 */ /* 0x000fe200078e0a02 */
[----:B------:R-:W-:-:S05]  /*0300*/  @!P1 LOP3.LUT R2, RZ, R4, RZ, 0x33, !PT ;  /* 0x00000004ff029212 */ /* 0x000fca00078e33ff */
[----:B------:R-:W-:Y:S02]  /*0310*/  IMAD.SHL.U32 R8, R2, 0x8, RZ ;  /* 0x0000000802087824 */ /* 0x000fe400078e00ff */
[----:B------:R-:W-:-:S03]  /*0320*/  IMAD.MOV R2, RZ, RZ, -R2 ;  /* 0x000000ffff027224 */ /* 0x000fc600078e0a02 */
[----:B------:R-:W-:Y:S01]  /*0330*/  LEA.HI.SX32 R3, R3, -R8, 0x18 ;  /* 0x8000000803037211 */ /* 0x000fe200078fc2ff */
[----:B------:R-:W-:Y:S02]  /*0340*/  IMAD R10, R4, R2, R5 ;  /* 0x00000002040a7224 */ /* 0x000fe400078e0205 */
[----:B------:R-:W-:Y:S01]  /*0350*/  IMAD.MOV.U32 R2, RZ, RZ, RZ ;  /* 0x000000ffff027224 */ /* 0x000fe200078e00ff */
[----:B------:R-:W-:Y:S02]  /*0360*/  VIMNMX R11, R3, 0x8, PT ;  /* 0x00000008030b7848 */ /* 0x000fe40003fe0100 */
[----:B------:R-:W-:Y:S02]  /*0370*/  IABS R4, R10 ;  /* 0x0000000a00047213 */ /* 0x000fe40000000000 */
[----:B------:R-:W-:-:S04]  /*0380*/  IABS R7, R11 ;  /* 0x0000000b00077213 */ /* 0x000fc80000000000 */
[----:B------:R-:W1:Y:S08]  /*0390*/  I2F.RP R0, R7 ;  /* 0x0000000700007306 */ /* 0x000e700000209400 */
[----:B-1----:R-:W1:Y:S02]  /*03a0*/  MUFU.RCP R0, R0 ;  /* 0x0000000000007308 */ /* 0x002e640000001000 */
[----:B-1----:R-:W-:-:S06]  /*03b0*/  VIADD R3, R0, 0xffffffe ;  /* 0x0ffffffe00037836 */ /* 0x002fcc0000000000 */
[----:B------:R-:W1:Y:S02]  /*03c0*/  F2I.FTZ.U32.TRUNC.NTZ R3, R3 ;  /* 0x0000000300037305 */ /* 0x000e64000021f000 */
[----:B-1----:R-:W-:-:S04]  /*03d0*/  IMAD.MOV R6, RZ, RZ, -R3 ;  /* 0x000000ffff067224 */ /* 0x002fc800078e0a03 */
[----:B------:R-:W-:Y:S01]  /*03e0*/  IMAD R5, R6, R7, RZ ;  /* 0x0000000706057224 */ /* 0x000fe200078e02ff */
[----:B------:R-:W-:-:S03]  /*03f0*/  IABS R6, R11 ;  /* 0x0000000b00067213 */ /* 0x000fc60000000000 */
[----:B------:R-:W-:-:S04]  /*0400*/  IMAD.HI.U32 R2, R3, R5, R2 ;  /* 0x0000000503027227 */ /* 0x000fc800078e0002 */
[----:B------:R-:W-:Y:S02]  /*0410*/  IMAD.MOV.U32 R5, RZ, RZ, R9 ;  /* 0x000000ffff057224 */ /* 0x000fe400078e0009 */
[----:B------:R-:W-:Y:S02]  /*0420*/  IMAD.MOV.U32 R3, RZ, RZ, R4 ;  /* 0x000000ffff037224 */ /* 0x000fe400078e0004 */
[----:B------:R-:W1:Y:S01]  /*0430*/  I2F.RP R4, R5 ;  /* 0x0000000500047306 */ /* 0x000e620000209400 */
[----:B------:R-:W-:Y:S02]  /*0440*/  IMAD.MOV R0, RZ, RZ, -R6 ;  /* 0x000000ffff007224 */ /* 0x000fe400078e0a06 */
[----:B------:R-:W-:-:S04]  /*0450*/  IMAD.HI.U32 R2, R2, R3, RZ ;  /* 0x0000000302027227 */ /* 0x000fc800078e00ff */
[----:B------:R-:W-:Y:S02]  /*0460*/  IMAD R0, R2, R0, R3 ;  /* 0x0000000002007224 */ /* 0x000fe400078e0203 */
[----:B------:R-:W2:Y:S03]  /*0470*/  I2F.RP R3, R126 ;  /* 0x0000007e00037306 */ /* 0x000ea60000209400 */
[----:B------:R-:W-:-:S05]  /*0480*/  ISETP.GT.U32.AND P1, PT, R7, R0, PT ;  /* 0x000000000700720c */ /* 0x000fca0003f24070 */
[----:B-1----:R-:W1:Y:S08]  /*0490*/  MUFU.RCP R4, R4 ;  /* 0x0000000400047308 */ /* 0x002e700000001000 */
[----:B--2---:R-:W2:Y:S01]  /*04a0*/  MUFU.RCP R3, R3 ;  /* 0x0000000300037308 */ /* 0x004ea20000001000 */
[----:B------:R-:W-:Y:S02]  /*04b0*/  @!P1 IMAD.IADD R0, R0, 0x1, -R7 ;  /* 0x0000000100009824 */ /* 0x000fe400078e0a07 */
[----:B------:R-:W-:Y:S01]  /*04c0*/  @!P1 VIADD R2, R2, 0x1 ;  /* 0x0000000102029836 */ /* 0x000fe20000000000 */
[----:B------:R-:W-:-:S02]  /*04d0*/  ISETP.NE.AND P1, PT, R11, RZ, PT ;  /* 0x000000ff0b00720c */ /* 0x000fc40003f25270 */
[----:B------:R-:W-:Y:S02]  /*04e0*/  ISETP.GE.U32.AND P0, PT, R0, R7, PT ;  /* 0x000000070000720c */ /* 0x000fe40003f06070 */
[----:B------:R-:W-:Y:S01]  /*04f0*/  LOP3.LUT R0, R10, R11, RZ, 0x3c, !PT ;  /* 0x0000000b0a007212 */ /* 0x000fe200078e3cff */
[----:B-1----:R-:W-:-:S03]  /*0500*/  VIADD R6, R4, 0xffffffe ;  /* 0x0ffffffe04067836 */ /* 0x002fc60000000000 */
[----:B------:R-:W-:Y:S01]  /*0510*/  ISETP.GE.AND P2, PT, R0, RZ, PT ;  /* 0x000000ff0000720c */ /* 0x000fe20003f46270 */
[----:B------:R1:W3:Y:S01]  /*0520*/  F2I.FTZ.U32.TRUNC.NTZ R7, R6 ;  /* 0x0000000600077305 */ /* 0x0002e2000021f000 */
[----:B--2---:R-:W-:-:S05]  /*0530*/  VIADD R244, R3, 0xffffffe ;  /* 0x0ffffffe03f47836 */ /* 0x004fca0000000000 */
[----:B------:R-:W-:Y:S02]  /*0540*/  @P0 VIADD R2, R2, 0x1 ;  /* 0x0000000102020836 */ /* 0x000fe40000000000 */
[----:B------:R2:W4:Y:S01]  /*0550*/  F2I.FTZ.U32.TRUNC.NTZ R245, R244 ;  /* 0x000000f400f57305 */ /* 0x000522000021f000 */
[----:B-1----:R-:W-:Y:S02]  /*0560*/  IMAD.MOV.U32 R6, RZ, RZ, RZ ;  /* 0x000000ffff067224 */ /* 0x002fe400078e00ff */
[----:B------:R-:W-:-:S04]  /*0570*/  IMAD.MOV.U32 R4, RZ, RZ, R2 ;  /* 0x000000ffff047224 */ /* 0x000fc800078e0002 */
[----:B------:R-:W-:Y:S01]  /*0580*/  @!P2 IMAD.MOV R4, RZ, RZ, -R4 ;  /* 0x000000ffff04a224 */ /* 0x000fe200078e0a04 */
[----:B------:R-:W-:Y:S01]  /*0590*/  @!P1 LOP3.LUT R4, RZ, R11, RZ, 0x33, !PT ;  /* 0x0000000bff049212 */ /* 0x000fe200078e33ff */
[----:B---3--:R-:W-:Y:S02]  /*05a0*/  IMAD.MOV R0, RZ, RZ, -R7 ;  /* 0x000000ffff007224 */ /* 0x008fe400078e0a07 */
[----:B--2---:R-:W-:Y:S01]  /*05b0*/  IMAD.MOV.U32 R244, RZ, RZ, RZ ;  /* 0x000000fffff47224 */ /* 0x004fe200078e00ff */
[----:B------:R-:W-:Y:S01]  /*05c0*/  LEA R3, R4, UR4, 0x9 ;  /* 0x0000000404037c11 */ /* 0x000fe2000f8e48ff */
[----:B------:R-:W-:Y:S01]  /*05d0*/  IMAD R9, R0, R5, RZ ;  /* 0x0000000500097224 */ /* 0x000fe200078e02ff */
[----:B------:R-:W-:Y:S01]  /*05e0*/  USHF.L.U32 UR4, UR54, 0x6, URZ ;  /* 0x0000000636047899 */ /* 0x000fe2000800063f */
[----:B----4-:R-:W-:Y:S01]  /*05f0*/  IMAD.MOV R0, RZ, RZ, -R245 ;  /* 0x000000ffff007224 */ /* 0x010fe200078e0af5 */
[----:B------:R-:W-:Y:S01]  /*0600*/  IABS R2, R3 ;  /* 0x0000000300027213 */ /* 0x000fe20000000000 */
[----:B------:R-:W-:Y:S01]  /*0610*/  IMAD.HI.U32 R7, R7, R9, R6 ;  /* 0x0000000907077227 */ /* 0x000fe200078e0006 */
[----:B------:R-:W-:Y:S01]  /*0620*/  IADD3 R17, R3, 0x10, RZ ;  /* 0x0000001003117810 */ /* 0x000fe20007ffe0ff */
[----:B------:R-:W-:-:S02]  /*0630*/  ULOP3.LUT UR4, UR4, 0x80, URZ, 0xc0, !UPT ;  /* 0x0000008004047892 */ /* 0x000fc4000f8ec03f */
[----:B------:R-:W-:Y:S02]  /*0640*/  IMAD.MOV.U32 R9, RZ, RZ, R0 ;  /* 0x000000ffff097224 */ /* 0x000fe400078e0000 */
[----:B------:R-:W-:-:S04]  /*0650*/  IMAD.HI.U32 R0, R7, R2, RZ ;  /* 0x0000000207007227 */ /* 0x000fc800078e00ff */
[----:B------:R-:W-:Y:S02]  /*0660*/  IMAD.MOV R4, RZ, RZ, -R4 ;  /* 0x000000ffff047224 */ /* 0x000fe400078e0a04 */
[----:B------:R-:W-:Y:S02]  /*0670*/  IMAD.MOV R0, RZ, RZ, -R0 ;  /* 0x000000ffff007224 */ /* 0x000fe400078e0a00 */
[----:B------:R-:W-:Y:S02]  /*0680*/  IMAD R9, R9, R126, RZ ;  /* 0x0000007e09097224 */ /* 0x000fe400078e02ff */
[----:B------:R-:W-:Y:S02]  /*0690*/  IMAD R4, R11, R4, R10 ;  /* 0x000000040b047224 */ /* 0x000fe400078e020a */
[----:B------:R-:W-:Y:S02]  /*06a0*/  IMAD R0, R5, R0, R2 ;  /* 0x0000000005007224 */ /* 0x000fe400078e0202 */
[----:B------:R-:W-:-:S02]  /*06b0*/  VIADD R11, R3, 0xff ;  /* 0x000000ff030b7836 */ /* 0x000fc40000000000 */
[----:B------:R-:W-:Y:S01]  /*06c0*/  VIADD R10, R3, 0x1 ;  /* 0x00000001030a7836 */ /* 0x000fe20000000000 */
[----:B------:R-:W-:Y:S01]  /*06d0*/  STL [R1+0x24], R0 ;  /* 0x0000240001007387 */ /* 0x000fe20000100800 */
[----:B------:R-:W-:Y:S01]  /*06e0*/  IMAD.HI.U32 R244, R245, R9, R244 ;  /* 0x00000009f5f47227 */ /* 0x000fe200078e00f4 */
[----:B------:R-:W-:Y:S02]  /*06f0*/  IABS R18, R11 ;  /* 0x0000000b00127213 */ /* 0x000fe40000000000 */
[----:B------:R-:W-:Y:S01]  /*0700*/  STL [R1+0x143c], R11 ;  /* 0x00143c0b01007387 */ /* 0x000fe20000100800 */
[----:B------:R-:W-:Y:S02]  /*0710*/  IMAD.IADD R4, R8, 0x1, R4 ;  /* 0x0000000108047824 */ /* 0x000fe400078e0204 */
[C---:B------:R-:W-:Y:S01]  /*0720*/  VIADD R9, R3.reuse, 0x2 ;  /* 0x0000000203097836 */ /* 0x040fe20000000000 */
[----:B------:R1:W-:Y:S01]  /*0730*/  STL [R1+0x1050], R10 ;  /* 0x0010500a01007387 */ /* 0x0003e20000100800 */
[C---:B------:R-:W-:Y:S01]  /*0740*/  VIADD R8, R3.reuse, 0x3 ;  /* 0x0000000303087836 */ /* 0x040fe20000000000 */
[----:B------:R-:W-:Y:S01]  /*0750*/  LEA R4, R4, UR4, 0x8 ;  /* 0x0000000404047c11 */ /* 0x000fe2000f8e40ff */
[C---:B------:R-:W-:Y:S01]  /*0760*/  VIADD R6, R3.reuse, 0x4 ;  /* 0x0000000403067836 */ /* 0x040fe20000000000 */
[----:B------:R-:W-:Y:S01]  /*0770*/  IABS R12, R9 ;  /* 0x00000009000c7213 */ /* 0x000fe20000000000 */
[----:B------:R2:W-:Y:S01]  /*0780*/  STL [R1+0x104c], R9 ;  /* 0x00104c0901007387 */ /* 0x0005e20000100800 */
[----:B------:R-:W-:Y:S01]  /*0790*/  IABS R14, R8 ;  /* 0x00000008000e7213 */ /* 0x000fe20000000000 */
[----:B------:R-:W-:Y:S01]  /*07a0*/  VIADD R15, R3, 0xb ;  /* 0x0000000b030f7836 */ /* 0x000fe20000000000 */
[----:B------:R-:W-:Y:S01]  /*07b0*/  IABS R16, R6 ;  /* 0x0000000600107213 */ /* 0x000fe20000000000 */
[----:B------:R-:W-:Y:S01]  /*07c0*/  STL [R1+0x1048], R8 ;  /* 0x0010480801007387 */ /* 0x000fe20000100800 */
[----:B-1----:R-:W-:Y:S01]  /*07d0*/  IABS R10, R10 ;  /* 0x0000000a000a7213 */ /* 0x002fe20000000000 */
[C---:B------:R-:W-:Y:S01]  /*07e0*/  IMAD.HI.U32 R2, R7.reuse, R12, RZ ;  /* 0x0000000c07027227 */ /* 0x040fe200078e00ff */
[----:B------:R-:W-:Y:S01]  /*07f0*/  ULDC UR4, c[0x0][0x234] ;  /* 0x00008d0000047ab9 */ /* 0x000fe20000000800 */
[----:B------:R1:W-:Y:S02]  /*0800*/  STL [R1+0x1044], R6 ;  /* 0x0010440601007387 */ /* 0x0003e40000100800 */
[----:B--2---:R-:W-:-:S04]  /*0810*/  IMAD.HI.U32 R9, R7, R18, RZ ;  /* 0x0000001207097227 */ /* 0x004fc800078e00ff */
[----:B------:R-:W-:-:S04]  /*0820*/  IMAD.HI.U32 R0, R7, R10, RZ ;  /* 0x0000000a07007227 */ /* 0x000fc800078e00ff */
[----:B-1----:R-:W-:-:S04]  /*0830*/  IMAD.HI.U32 R6, R7, R14, RZ ;  /* 0x0000000e07067227 */ /* 0x002fc800078e00ff */
[----:B------:R-:W-:-:S04]  /*0840*/  IMAD.HI.U32 R8, R7, R16, RZ ;  /* 0x0000001007087227 */ /* 0x000fc800078e00ff */
[----:B------:R-:W-:Y:S02]  /*0850*/  IMAD.MOV R11, RZ, RZ, -R9 ;  /* 0x000000ffff0b7224 */ /* 0x000fe400078e0a09 */
[----:B------:R-:W-:Y:S02]  /*0860*/  IMAD.MOV R9, RZ, RZ, -R0 ;  /* 0x000000ffff097224 */ /* 0x000fe400078e0a00 */
[----:B------:R-:W-:Y:S02]  /*0870*/  IMAD.MOV R2, RZ, RZ, -R2 ;  /* 0x000000ffff027224 */ /* 0x000fe400078e0a02 */
[----:B------:R-:W-:Y:S02]  /*0880*/  IMAD.MOV R6, RZ, RZ, -R6 ;  /* 0x000000ffff067224 */ /* 0x000fe400078e0a06 */
[----:B------:R-:W-:Y:S02]  /*0890*/  IMAD.MOV R8, RZ, RZ, -R8 ;  /* 0x000000ffff087224 */ /* 0x000fe400078e0a08 */
[----:B------:R-:W-:-:S02]  /*08a0*/  IMAD R10, R5, R9, R10 ;  /* 0x00000009050a7224 */ /* 0x000fc400078e020a */
[C---:B------:R-:W-:Y:S02]  /*08b0*/  IMAD R9, R5.reuse, R2, R12 ;  /* 0x0000000205097224 */ /* 0x040fe400078e020c */
[C---:B------:R-:W-:Y:S01]  /*08c0*/  IMAD R6, R5.reuse, R6, R14 ;  /* 0x0000000605067224 */ /* 0x040fe200078e020e */
[----:B------:R1:W-:Y:S01]  /*08d0*/  STL [R1+0x20], R10 ;  /* 0x0000200a01007387 */ /* 0x0003e20000100800 */
[C---:B------:R-:W-:Y:S02]  /*08e0*/  IMAD R2, R5.reuse, R8, R16 ;  /* 0x0000000805027224 */ /* 0x040fe400078e0210 */
[----:B------:R-:W-:Y:S01]  /*08f0*/  IMAD R0, R5, R11, R18 ;  /* 0x0000000b05007224 */ /* 0x000fe200078e0212 */
[----:B------:R2:W-:Y:S01]  /*0900*/  STL [R1+0x1c], R9 ;  /* 0x00001c0901007387 */ /* 0x0005e20000100800 */
[C---:B------:R-:W-:Y:S02]  /*0910*/  VIADD R11, R3.reuse, 0x5 ;  /* 0x00000005030b7836 */ /* 0x040fe40000000000 */
[C---:B------:R-:W-:Y:S01]  /*0920*/  VIADD R13, R3.reuse, 0xc ;  /* 0x0000000c030d7836 */ /* 0x040fe20000000000 */
[----:B------:R3:W-:Y:S01]  /*0930*/  STL [R1+0x18], R6 ;  /* 0x0000180601007387 */ /* 0x0007e20000100800 */
[C---:B------:R-:W-:Y:S01]  /*0940*/  VIADD R19, R3.reuse, 0xf ;  /* 0x0000000f03137836 */ /* 0x040fe20000000000 */
[----:B------:R-:W-:Y:S01]  /*0950*/  IABS R12, R11 ;  /* 0x0000000b000c7213 */ /* 0x000fe20000000000 */
[C---:B-1----:R-:W-:Y:S01]  /*0960*/  VIADD R10, R3.reuse, 0x6 ;  /* 0x00000006030a7836 */ /* 0x042fe20000000000 */
[----:B------:R1:W-:Y:S01]  /*0970*/  STL [R1+0x14], R2 ;  /* 0x0000140201007387 */ /* 0x0003e20000100800 */
[----:B------:R-:W-:-:S02]  /*0980*/  VIADD R21, R3, 0x19 ;  /* 0x0000001903157836 */ /* 0x000fc40000000000 */
[C---:B--2---:R-:W-:Y:S01]  /*0990*/  VIADD R9, R3.reuse, 0x7 ;  /* 0x0000000703097836 */ /* 0x044fe20000000000 */
[----:B------:R-:W-:Y:S01]  /*09a0*/  STL [R1+0x106c], R11 ;  /* 0x00106c0b01007387 */ /* 0x000fe20000100800 */
[----:B------:R-:W-:Y:S01]  /*09b0*/  IABS R14, R10 ;  /* 0x0000000a000e7213 */ /* 0x000fe20000000000 */
[C---:B---3--:R-:W-:Y:S02]  /*09c0*/  VIADD R6, R3.reuse, 0x8 ;  /* 0x0000000803067836 */ /* 0x048fe40000000000 */
[----:B------:R2:W-:Y:S01]  /*09d0*/  STL [R1+0x1070], R10 ;  /* 0x0010700a01007387 */ /* 0x0005e20000100800 */
[----:B------:R-:W-:Y:S01]  /*09e0*/  IABS R16, R9 ;  /* 0x0000000900107213 */ /* 0x000fe20000000000 */
[C---:B-1----:R-:W-:Y:S01]  /*09f0*/  VIADD R2, R3.reuse, 0x9 ;  /* 0x0000000903027836 */ /* 0x042fe20000000000 */
[----:B------:R-:W-:Y:S01]  /*0a00*/  IABS R18, R6 ;  /* 0x0000000600127213 */ /* 0x000fe20000000000 */
[----:B------:R-:W-:Y:S01]  /*0a10*/  STL [R1+0x1074], R9 ;  /* 0x0010740901007387 */ /* 0x000fe20000100800 */
[----:B------:R-:W-:-:S02]  /*0a20*/  VIADD R27, R3, 0x1e ;  /* 0x0000001e031b7836 */ /* 0x000fc40000000000 */
[----:B------:R-:W-:Y:S01]  /*0a30*/  IABS R20, R2 ;  /* 0x0000000200147213 */ /* 0x000fe20000000000 */
[----:B------:R1:W-:Y:S01]  /*0a40*/  STL [R1+0x107c], R6 ;  /* 0x00107c0601007387 */ /* 0x0003e20000100800 */
[----:B------:R-:W-:-:S03]  /*0a50*/  IMAD.HI.U32 R8, R7, R16, RZ ;  /* 0x0000001007087227 */ /* 0x000fc600078e00ff */
[----:B------:R3:W-:Y:S01]  /*0a60*/  STL [R1+0x108c], R2 ;  /* 0x00108c0201007387 */ /* 0x0007e20000100800 */
[----:B--2---:R-:W-:-:S04]  /*0a70*/  IMAD.HI.U32 R10, R7, R20, RZ ;  /* 0x00000014070a7227 */ /* 0x004fc800078e00ff */
[----:B------:R-:W-:Y:S02]  /*0a80*/  IMAD.MOV R8, RZ, RZ, -R8 ;  /* 0x000000ffff087224 */ /* 0x000fe400078e0a08 */
[----:B-1----:R-:W-:-:S04]  /*0a90*/  IMAD.HI.U32 R6, R7, R14, RZ ;  /* 0x0000000e07067227 */ /* 0x002fc800078e00ff */
[----:B---3--:R-:W-:-:S04]  /*0aa0*/  IMAD.HI.U32 R2, R7, R12, RZ ;  /* 0x0000000c07027227 */ /* 0x008fc800078e00ff */
[----:B------:R-:W-:Y:S02]  /*0ab0*/  IMAD.MOV R2, RZ, RZ, -R2 ;  /* 0x000000ffff027224 */ /* 0x000fe400078e0a02 */
[----:B------:R-:W-:Y:S02]  /*0ac0*/  IMAD.MOV R6, RZ, RZ, -R6 ;  /* 0x000000ffff067224 */ /* 0x000fe400078e0a06 */
[C---:B------:R-:W-:Y:S02]  /*0ad0*/  IMAD R11, R5.reuse, R2, R12 ;  /* 0x00000002050b7224 */ /* 0x040fe400078e020c */
[----:B------:R-:W-:Y:S01]  /*0ae0*/  IMAD R2, R5, R6, R14 ;  /* 0x0000000605027224 */ /* 0x000fe200078e020e */
[----:B------:R-:W-:Y:S01]  /*0af0*/  IABS R14, R15 ;  /* 0x0000000f000e7213 */ /* 0x000fe20000000000 */
[----:B------:R-:W-:Y:S01]  /*0b00*/  VIADD R12, R3, 0xa ;  /* 0x0000000a030c7836 */ /* 0x000fe20000000000 */
[----:B------:R1:W-:Y:S01]  /*0b10*/  STL [R1+0x10], R11 ;  /* 0x0000100b01007387 */ /* 0x0003e20000100800 */
[----:B------:R-:W-:-:S02]  /*0b20*/  IMAD.MOV R10, RZ, RZ, -R10 ;  /* 0x000000ffff0a7224 */ /* 0x000fc400078e0a0a */
[C---:B------:R-:W-:Y:S01]  /*0b30*/  IMAD R252, R5.reuse, R8, R16 ;  /* 0x0000000805fc7224 */ /* 0x040fe200078e0210 */
[----:B------:R2:W-:Y:S01]  /*0b40*/  STL [R1+0xc], R2 ;  /* 0x00000c0201007387 */ /* 0x0005e20000100800 */
[----:B------:R-:W-:Y:S01]  /*0b50*/  IMAD R250, R5, R10, R20 ;  /* 0x0000000a05fa7224 */ /* 0x000fe200078e0214 */
[----:B------:R-:W-:Y:S01]  /*0b60*/  IABS R16, R13 ;  /* 0x0000000d00107213 */ /* 0x000fe20000000000 */
[----:B------:R-:W-:Y:S01]  /*0b70*/  IMAD.HI.U32 R6, R7, R14, RZ ;  /* 0x0000000e07067227 */ /* 0x000fe200078e00ff */
[----:B------:R3:W-:Y:S03]  /*0b80*/  STL [R1+0x1090], R12 ;  /* 0x0010900c01007387 */ /* 0x0007e60000100800 */
[----:B-1----:R-:W-:Y:S01]  /*0b90*/  VIADD R11, R3, 0xd ;  /* 0x0000000d030b7836 */ /* 0x002fe20000000000 */
[----:B------:R-:W-:Y:S01]  /*0ba0*/  STL [R1+0x1094], R15 ;  /* 0x0010940f01007387 */ /* 0x000fe20000100800 */
[----:B------:R-:W-:-:S03]  /*0bb0*/  IMAD.HI.U32 R9, R7, R18, RZ ;  /* 0x0000001207097227 */ /* 0x000fc600078e00ff */
[----:B------:R-:W-:Y:S01]  /*0bc0*/  STL [R1+0x1098], R13 ;  /* 0x0010980d01007387 */ /* 0x000fe20000100800 */
[----:B--2---:R-:W-:Y:S01]  /*0bd0*/  VIADD R2, R3, 0xe ;  /* 0x0000000e03027836 */ /* 0x004fe20000000000 */
[----:B---3--:R-:W-:Y:S01]  /*0be0*/  IABS R12, R12 ;  /* 0x0000000c000c7213 */ /* 0x008fe20000000000 */
[C---:B------:R-:W-:Y:S01]  /*0bf0*/  IMAD.HI.U32 R8, R7.reuse, R16, RZ ;  /* 0x0000001007087227 */ /* 0x040fe200078e00ff */
[----:B------:R-:W-:Y:S02]  /*0c00*/  STL [R1+0x10a0], R11 ;  /* 0x0010a00b01007387 */ /* 0x000fe40000100800 */
[----:B------:R-:W-:Y:S01]  /*0c10*/  IABS R20, R2 ;  /* 0x0000000200147213 */ /* 0x000fe20000000000 */
[----:B------:R-:W-:Y:S01]  /*0c20*/  IMAD.MOV R6, RZ, RZ, -R6 ;  /* 0x000000ffff067224 */ /* 0x000fe200078e0a06 */
[----:B------:R1:W-:Y:S01]  /*0c30*/  STL [R1+0x10b0], R2 ;  /* 0x0010b00201007387 */ /* 0x0003e20000100800 */
[----:B------:R-:W-:Y:S02]  /*0c40*/  IMAD.MOV R9, RZ, RZ, -R9 ;  /* 0x000000ffff097224 */ /* 0x000fe400078e0a09 */
[----:B------:R-:W-:-:S04]  /*0c50*/  IMAD.HI.U32 R10, R7, R20, RZ ;  /* 0x00000014070a7227 */ /* 0x000fc800078e00ff */
[----:B------:R-:W-:Y:S02]  /*0c60*/  IMAD.MOV R8, RZ, RZ, -R8 ;  /* 0x000000ffff087224 */ /* 0x000fe400078e0a08 */
[----:B------:R-:W-:Y:S02]  /*0c70*/  IMAD.MOV R10, RZ, RZ, -R10 ;  /* 0x000000ffff0a7224 */ /* 0x000fe400078e0a0a */
[----:B-1----:R-:W-:-:S04]  /*0c80*/  IMAD.HI.U32 R2, R7, R12, RZ ;  /* 0x0000000c07027227 */ /* 0x002fc800078e00ff */
[----:B------:R-:W-:Y:S02]  /*0c90*/  IMAD.MOV R2, RZ, RZ, -R2 ;  /* 0x000000ffff027224 */ /* 0x000fe400078e0a02 */
[C---:B------:R-:W-:Y:S02]  /*0ca0*/  IMAD R6, R5.reuse, R6, R14 ;  /* 0x0000000605067224 */ /* 0x040fe400078e020e */
[C---:B------:R-:W-:Y:S02]  /*0cb0*/  IMAD R2, R5.reuse, R2, R12 ;  /* 0x0000000205027224 */ /* 0x040fe400078e020c */
[C---:B------:R-:W-:Y:S01]  /*0cc0*/  IMAD R251, R5.reuse, R9, R18 ;  /* 0x0000000905fb7224 */ /* 0x040fe200078e0212 */
[----:B------:R-:W-:Y:S01]  /*0cd0*/  IABS R18, R11 ;  /* 0x0000000b00127213 */ /* 0x000fe20000000000 */
[C---:B------:R-:W-:Y:S01]  /*0ce0*/  IMAD R8, R5.reuse, R8, R16 ;  /* 0x0000000805087224 */ /* 0x040fe200078e0210 */
[----:B------:R1:W-:Y:S01]  /*0cf0*/  STL [R1+0x1488], R2 ;  /* 0x0014880201007387 */ /* 0x0003e20000100800 */
[----:B------:R-:W-:Y:S01]  /*0d00*/  IMAD R10, R5, R10, R20 ;  /* 0x0000000a050a7224 */ /* 0x000fe200078e0214 */
[----:B------:R-:W-:Y:S01]  /*0d10*/  IABS R16, R19 ;  /* 0x0000001300107213 */ /* 0x000fe20000000000 */
[C---:B------:R-:W-:Y:S01]  /*0d20*/  VIADD R15, R3.reuse, 0x11 ;  /* 0x00000011030f7836 */ /* 0x040fe20000000000 */
[----:B------:R-:W-:Y:S01]  /*0d30*/  STL [R1+0x148c], R6 ;  /* 0x00148c0601007387 */ /* 0x000fe20000100800 */
[----:B------:R-:W-:-:S02]  /*0d40*/  VIADD R11, R3, 0x13 ;  /* 0x00000013030b7836 */ /* 0x000fc40000000000 */
[----:B------:R-:W-:Y:S01]  /*0d50*/  VIADD R13, R3, 0x12 ;  /* 0x00000012030d7836 */ /* 0x000fe20000000000 */
[----:B------:R-:W-:Y:S01]  /*0d60*/  STL [R1+0x1484], R8 ;  /* 0x0014840801007387 */ /* 0x000fe20000100800 */
[----:B------:R-:W-:Y:S01]  /*0d70*/  IMAD.HI.U32 R9, R7, R18, RZ ;  /* 0x0000001207097227 */ /* 0x000fe200078e00ff */
[----:B------:R-:W-:Y:S02]  /*0d80*/  IABS R20, R15 ;  /* 0x0000000f00147213 */ /* 0x000fe40000000000 */
[----:B------:R2:W-:Y:S01]  /*0d90*/  STL [R1+0x1480], R10 ;  /* 0x0014800a01007387 */ /* 0x0005e20000100800 */
[----:B------:R-:W-:Y:S01]  /*0da0*/  IABS R24, R11 ;  /* 0x0000000b00187213 */ /* 0x000fe20000000000 */
[----:B------:R-:W-:Y:S01]  /*0db0*/  IMAD.MOV R9, RZ, RZ, -R9 ;  /* 0x000000ffff097224 */ /* 0x000fe200078e0a09 */
[----:B------:R-:W-:Y:S01]  /*0dc0*/  IABS R22, R13 ;  /* 0x0000000d00167213 */ /* 0x000fe20000000000 */
[----:B------:R-:W-:Y:S01]  /*0dd0*/  STL [R1+0x10b4], R19 ;  /* 0x0010b41301007387 */ /* 0x000fe20000100800 */
[----:B-1----:R-:W-:-:S02]  /*0de0*/  VIADD R2, R3, 0x18 ;  /* 0x0000001803027836 */ /* 0x002fc40000000000 */
[----:B------:R-:W-:Y:S01]  /*0df0*/  IMAD R9, R5, R9, R18 ;  /* 0x0000000905097224 */ /* 0x000fe200078e0212 */
[----:B------:R1:W-:Y:S01]  /*0e00*/  STL [R1+0x10b8], R17 ;  /* 0x0010b81101007387 */ /* 0x0003e20000100800 */
[----:B------:R-:W-:Y:S01]  /*0e10*/  IABS R18, R17 ;  /* 0x0000001100127213 */ /* 0x000fe20000000000 */
[C---:B--2---:R-:W-:Y:S01]  /*0e20*/  VIADD R10, R3.reuse, 0x15 ;  /* 0x00000015030a7836 */ /* 0x044fe20000000000 */
[----:B------:R-:W-:Y:S01]  /*0e30*/  IABS R30, R2 ;  /* 0x00000002001e7213 */ /* 0x000fe20000000000 */
[----:B------:R2:W-:Y:S01]  /*0e40*/  STL [R1+0x10bc], R15 ;  /* 0x0010bc0f01007387 */ /* 0x0005e20000100800 */
[C---:B------:R-:W-:Y:S02]  /*0e50*/  VIADD R8, R3.reuse, 0x16 ;  /* 0x0000001603087836 */ /* 0x040fe40000000000 */
[----:B------:R-:W-:Y:S01]  /*0e60*/  VIADD R6, R3, 0x17 ;  /* 0x0000001703067836 */ /* 0x000fe20000000000 */
[----:B------:R3:W-:Y:S01]  /*0e70*/  STL [R1+0x10c0], R13 ;  /* 0x0010c00d01007387 */ /* 0x0007e20000100800 */
[----:B------:R-:W-:Y:S01]  /*0e80*/  IMAD.HI.U32 R14, R7, R22, RZ ;  /* 0x00000016070e7227 */ /* 0x000fe200078e00ff */
[----:B------:R-:W-:-:S02]  /*0e90*/  IABS R26, R8 ;  /* 0x00000008001a7213 */ /* 0x000fc40000000000 */
[----:B------:R-:W-:Y:S01]  /*0ea0*/  STL [R1+0x10d0], R11 ;  /* 0x0010d00b01007387 */ /* 0x000fe20000100800 */
[----:B-1----:R-:W-:Y:S01]  /*0eb0*/  VIADD R17, R3, 0x14 ;  /* 0x0000001403117836 */ /* 0x002fe20000000000 */
[----:B------:R-:W-:Y:S01]  /*0ec0*/  IABS R28, R6 ;  /* 0x00000006001c7213 */ /* 0x000fe20000000000 */
[----:B--2---:R-:W-:-:S03]  /*0ed0*/  IMAD.HI.U32 R15, R7, R24, RZ ;  /* 0x00000018070f7227 */ /* 0x004fc600078e00ff */
[----:B------:R-:W-:Y:S01]  /*0ee0*/  STL [R1+0x10d4], R17 ;  /* 0x0010d41101007387 */ /* 0x000fe20000100800 */
[----:B---3--:R-:W-:-:S03]  /*0ef0*/  IMAD.HI.U32 R13, R7, R20, RZ ;  /* 0x00000014070d7227 */ /* 0x008fc600078e00ff */
[----:B------:R1:W-:Y:S01]  /*0f00*/  STL [R1+0x10dc], R10 ;  /* 0x0010dc0a01007387 */ /* 0x0003e20000100800 */
[----:B------:R-:W-:Y:S02]  /*0f10*/  IMAD.MOV R13, RZ, RZ, -R13 ;  /* 0x000000ffff0d7224 */ /* 0x000fe400078e0a0d */
[----:B------:R-:W-:Y:S01]  /*0f20*/  IMAD.MOV R15, RZ, RZ, -R15 ;  /* 0x000000ffff0f7224 */ /* 0x000fe200078e0a0f */
[----:B------:R2:W-:Y:S01]  /*0f30*/  STL [R1+0x10e0], R8 ;  /* 0x0010e00801007387 */ /* 0x0005e20000100800 */
[----:B------:R-:W-:Y:S02]  /*0f40*/  IMAD R13, R5, R13, R20 ;  /* 0x0000000d050d7224 */ /* 0x000fe400078e0214 */
[----:B------:R-:W-:Y:S01]  /*0f50*/  IMAD.HI.U32 R20, R7, R30, RZ ;  /* 0x0000001e07147227 */ /* 0x000fe200078e00ff */
[----:B------:R3:W-:Y:S03]  /*0f60*/  STL [R1+0x10e8], R6 ;  /* 0x0010e80601007387 */ /* 0x0007e60000100800 */
[----:B------:R-:W-:Y:S01]  /*0f70*/  IMAD R15, R5, R15, R24 ;  /* 0x0000000f050f7224 */ /* 0x000fe200078e0218 */
[----:B------:R-:W-:Y:S01]  /*0f80*/  IABS R24, R10 ;  /* 0x0000000a00187213 */ /* 0x000fe20000000000 */
[----:B------:R-:W-:Y:S01]  /*0f90*/  IMAD.MOV R20, RZ, RZ, -R20 ;  /* 0x000000ffff147224 */ /* 0x000fe200078e0a14 */
[----:B------:R4:W-:Y:S01]  /*0fa0*/  STL [R1+0x10f0], R2 ;  /* 0x0010f00201007387 */ /* 0x0009e20000100800 */
[----:B-1----:R-:W-:-:S02]  /*0fb0*/  VIADD R10, R3, 0x1a ;  /* 0x0000001a030a7836 */ /* 0x002fc40000000000 */
[----:B--2---:R-:W-:Y:S01]  /*0fc0*/  VIADD R8, R3, 0x1b ;  /* 0x0000001b03087836 */ /* 0x004fe20000000000 */
[----:B------:R-:W-:Y:S01]  /*0fd0*/  STL [R1+0x10f8], R21 ;  /* 0x0010f81501007387 */ /* 0x000fe20000100800 */
[----:B------:R-:W-:-:S03]  /*0fe0*/  IMAD.HI.U32 R12, R7, R18, RZ ;  /* 0x00000012070c7227 */ /* 0x000fc600078e00ff */
[----:B------:R-:W-:Y:S01]  /*0ff0*/  STL [R1+0x10fc], R10 ;  /* 0x0010fc0a01007387 */ /* 0x000fe20000100800 */
[C---:B---3--:R-:W-:Y:S02]  /*1000*/  VIADD R6, R3.reuse, 0x1c ;  /* 0x0000001c03067836 */ /* 0x048fe40000000000 */
[----:B----4-:R-:W-:Y:S01]  /*1010*/  VIADD R2, R3, 0x1d ;  /* 0x0000001d03027836 */ /* 0x010fe20000000000 */
[----:B------:R-:W-:Y:S01]  /*1020*/  STL [R1+0x1100], R8 ;  /* 0x0011000801007387 */ /* 0x000fe20000100800 */
[----:B------:R-:W-:Y:S01]  /*1030*/  IMAD R20, R5, R20, R30 ;  /* 0x0000001405147224 */ /* 0x000fe200078e021e */
[----:B------:R-:W-:Y:S01]  /*1040*/  IABS R30, R8 ;  /* 0x00000008001e7213 */ /* 0x000fe20000000000 */
[----:B------:R-:W-:Y:S01]  /*1050*/  IMAD.MOV R14, RZ, RZ, -R14 ;  /* 0x000000ffff0e7224 */ /* 0x000fe200078e0a0e */
[----:B------:R-:W-:Y:S01]  /*1060*/  STL [R1+0x1108], R6 ;  /* 0x0011080601007387 */ /* 0x000fe20000100800 */
[----:B------:R-:W-:Y:S01]  /*1070*/  IMAD.MOV R12, RZ, RZ, -R12 ;  /* 0x000000ffff0c7224 */ /* 0x000fe200078e0a0c */
[----:B------:R-:W-:Y:S01]  /*1080*/  IABS R34, R2 ;  /* 0x0000000200227213 */ /* 0x000fe20000000000 */
[----:B------:R-:W-:Y:S01]  /*1090*/  IMAD.HI.U32 R19, R7, R28, RZ ;  /* 0x0000001c07137227 */ /* 0x000fe200078e00ff */
[----:B------:R1:W-:Y:S01]  /*10a0*/  STL [R1+0x1118], R2 ;  /* 0x0011180201007387 */ /* 0x0003e20000100800 */
[----:B------:R-:W-:-:S02]  /*10b0*/  IABS R32, R6 ;  /* 0x0000000600207213 */ /* 0x000fc40000000000 */
[----:B------:R-:W-:Y:S01]  /*10c0*/  IMAD R14, R5, R14, R22 ;  /* 0x0000000e050e7224 */ /* 0x000fe200078e0216 */
[----:B------:R-:W-:Y:S01]  /*10d0*/  IABS R22, R17 ;  /* 0x0000001100167213 */ /* 0x000fe20000000000 */
[----:B------:R-:W-:Y:S01]  /*10e0*/  IMAD.HI.U32 R11, R7, R16, RZ ;  /* 0x00000010070b7227 */ /* 0x000fe200078e00ff */
[----:B------:R-:W-:Y:S03]  /*10f0*/  STL [R1+0x111c], R27 ;  /* 0x00111c1b01007387 */ /* 0x000fe60000100800 */
[----:B------:R-:W-:Y:S02]  /*1100*/  IMAD R12, R5, R12, R18 ;  /* 0x0000000c050c7224 */ /* 0x000fe400078e0212 */
[----:B-1----:R-:W-:Y:S02]  /*1110*/  VIADD R2, R3, 0x22 ;  /* 0x0000002203027836 */ /* 0x002fe40000000000 */
[----:B------:R-:W-:-:S02]  /*1120*/  IMAD.MOV R19, RZ, RZ, -R19 ;  /* 0x000000ffff137224 */ /* 0x000fc400078e0a13 */
[----:B------:R-:W-:Y:S01]  /*1130*/  IMAD.HI.U32 R23, R7, R30, RZ ;  /* 0x0000001e07177227 */ /* 0x000fe200078e00ff */
[----:B------:R-:W-:-:S03]  /*1140*/  IABS R40, R2 ;  /* 0x0000000200287213 */ /* 0x000fc60000000000 */
[----:B------:R-:W-:-:S04]  /*1150*/  IMAD.HI.U32 R17, R7, R24, RZ ;  /* 0x0000001807117227 */ /* 0x000fc800078e00ff */
[----:B------:R-:W-:-:S04]  /*1160*/  IMAD.HI.U32 R18, R7, R26, RZ ;  /* 0x0000001a07127227 */ /* 0x000fc800078e00ff */
[----:B------:R-:W-:-:S04]  /*1170*/  IMAD.HI.U32 R25, R7, R34, RZ ;  /* 0x0000002207197227 */ /* 0x000fc800078e00ff */
[----:B------:R-:W-:Y:S02]  /*1180*/  IMAD.MOV R11, RZ, RZ, -R11 ;  /* 0x000000ffff0b7224 */ /* 0x000fe400078e0a0b */
[----:B------:R-:W-:Y:S01]  /*1190*/  IMAD R19, R5, R19, R28 ;  /* 0x0000001305137224 */ /* 0x000fe200078e021c */
[----:B------:R-:W-:Y:S01]  /*11a0*/  IABS R28, R10 ;  /* 0x0000000a001c7213 */ /* 0x000fe20000000000 */
[----:B------:R-:W-:Y:S02]  /*11b0*/  IMAD.MOV R23, RZ, RZ, -R23 ;  /* 0x000000ffff177224 */ /* 0x000fe400078e0a17 */
[----:B------:R-:W-:Y:S02]  /*11c0*/  IMAD.MOV R17, RZ, RZ, -R17 ;  /* 0x000000ffff117224 */ /* 0x000fe400078e0a11 */
[----:B------:R-:W-:Y:S02]  /*11d0*/  IMAD.MOV R18, RZ, RZ, -R18 ;  /* 0x000000ffff127224 */ /* 0x000fe400078e0a12 */
[----:B------:R-:W-:-:S02]  /*11e0*/  VIADD R10, R3, 0x1f ;  /* 0x0000001f030a7836 */ /* 0x000fc40000000000 */
[----:B------:R-:W-:Y:S02]  /*11f0*/  IMAD.MOV R25, RZ, RZ, -R25 ;  /* 0x000000ffff197224 */ /* 0x000fe400078e0a19 */
[----:B------:R-:W-:Y:S01]  /*1200*/  VIADD R8, R3, 0x20 ;  /* 0x0000002003087836 */ /* 0x000fe20000000000 */
[----:B------:R1:W-:Y:S01]  /*1210*/  STL [R1+0x1120], R10 ;  /* 0x0011200a01007387 */ /* 0x0003e20000100800 */
[C---:B------:R-:W-:Y:S02]  /*1220*/  IMAD R11, R5.reuse, R11, R16 ;  /* 0x0000000b050b7224 */ /* 0x040fe400078e0210 */
[----:B------:R-:W-:Y:S01]  /*1230*/  IMAD R23, R5, R23, R30 ;  /* 0x0000001705177224 */ /* 0x000fe200078e021e */
[----:B------:R2:W-:Y:S01]  /*1240*/  STL [R1+0x1124], R8 ;  /* 0x0011240801007387 */ /* 0x0005e20000100800 */
[----:B------:R-:W-:Y:S01]  /*1250*/  VIADD R6, R3, 0x21 ;  /* 0x0000002103067836 */ /* 0x000fe20000000000 */
[----:B------:R-:W-:Y:S01]  /*1260*/  IABS R36, R8 ;  /* 0x0000000800247213 */ /* 0x000fe20000000000 */
[----:B------:R-:W-:-:S03]  /*1270*/  IMAD.HI.U32 R16, R7, R22, RZ ;  /* 0x0000001607107227 */ /* 0x000fc600078e00ff */
[----:B------:R-:W-:Y:S01]  /*1280*/  IABS R38, R6 ;  /* 0x0000000600267213 */ /* 0x000fe20000000000 */
[C---:B------:R-:W-:Y:S01]  /*1290*/  IMAD R17, R5.reuse, R17, R24 ;  /* 0x0000001105117224 */ /* 0x040fe200078e0218 */
[----:B------:R3:W-:Y:S01]  /*12a0*/  STL [R1+0x1128], R6 ;  /* 0x0011280601007387 */ /* 0x0007e20000100800 */
[----:B------:R-:W-:Y:S01]  /*12b0*/  IMAD R18, R5, R18, R26 ;  /* 0x0000001205127224 */ /* 0x000fe200078e021a */
[----:B------:R-:W-:Y:S01]  /*12c0*/  IABS R26, R21 ;  /* 0x00000015001a7213 */ /* 0x000fe20000000000 */
[C---:B------:R-:W-:Y:S01]  /*12d0*/  IMAD.HI.U32 R30, R7.reuse, R40, RZ ;  /* 0x00000028071e7227 */ /* 0x040fe200078e00ff */
[----:B------:R4:W-:Y:S03]  /*12e0*/  STL [R1+0x1140], R2 ;  /* 0x0011400201007387 */ /* 0x0009e60000100800 */
[----:B------:R-:W-:-:S04]  /*12f0*/  IMAD.HI.U32 R24, R7, R32, RZ ;  /* 0x0000002007187227 */ /* 0x000fc800078e00ff */
[----:B------:R-:W-:Y:S01]  /*1300*/  IMAD R25, R5, R25, R34 ;  /* 0x0000001905197224 */ /* 0x000fe200078e0222 */
[----:B------:R-:W-:Y:S01]  /*1310*/  IABS R34, R10 ;  /* 0x0000000a00227213 */ /* 0x000fe20000000000 */
[C---:B------:R-:W-:Y:S02]  /*1320*/  VIADD R31, R3.reuse, 0x23 ;  /* 0x00000023031f7836 */ /* 0x040fe40000000000 */
[----:B------:R-:W-:Y:S02]  /*1330*/  IMAD.MOV R16, RZ, RZ, -R16 ;  /* 0x000000ffff107224 */ /* 0x000fe400078e0a10 */
[----:B------:R-:W-:Y:S01]  /*1340*/  IMAD.MOV R30, RZ, RZ, -R30 ;  /* 0x000000ffff1e7224 */ /* 0x000fe200078e0a1e */
[----:B------:R-:W-:Y:S01]  /*1350*/  STL [R1+0x1144], R31 ;  /* 0x0011441f01007387 */ /* 0x000fe20000100800 */
[C---:B-1----:R-:W-:Y:S02]  /*1360*/  VIADD R10, R3.reuse, 0x24 ;  /* 0x00000024030a7836 */ /* 0x042fe40000000000 */
[----:B--2---:R-:W-:-:S02]  /*1370*/  VIADD R8, R3, 0x25 ;  /* 0x0000002503087836 */ /* 0x004fc40000000000 */
[----:B------:R-:W-:Y:S01]  /*1380*/  IMAD.MOV R24, RZ, RZ, -R24 ;  /* 0x000000ffff187224 */ /* 0x000fe200078e0a18 */
[----:B------:R-:W-:Y:S01]  /*1390*/  STL [R1+0x1148], R10 ;  /* 0x0011480a01007387 */ /* 0x000fe20000100800 */
[----:B------:R-:W-:-:S03]  /*13a0*/  IMAD.HI.U32 R21, R7, R26, RZ ;  /* 0x0000001a07157227 */ /* 0x000fc600078e00ff */
[----:B------:R-:W-:Y:S01]  /*13b0*/  STL [R1+0x114c], R8 ;  /* 0x00114c0801007387 */ /* 0x000fe20000100800 */
[C---:B---3--:R-:W-:Y:S02]  /*13c0*/  VIADD R6, R3.reuse, 0x26 ;  /* 0x0000002603067836 */ /* 0x048fe40000000000 */
[----:B----4-:R-:W-:Y:S02]  /*13d0*/  VIADD R2, R3, 0x27 ;  /* 0x0000002703027836 */ /* 0x010fe40000000000 */
[C---:B------:R-:W-:Y:S01]  /*13e0*/  IMAD R16, R5.reuse, R16, R22 ;  /* 0x0000001005107224 */ /* 0x040fe200078e0216 */
[----:B------:R-:W-:Y:S01]  /*13f0*/  STL [R1+0x1150], R6 ;  /* 0x0011500601007387 */ /* 0x000fe20000100800 */
[----:B------:R-:W-:Y:S01]  /*1400*/  IMAD R30, R5, R30, R40 ;  /* 0x0000001e051e7224 */ /* 0x000fe200078e0228 */
[----:B------:R-:W-:Y:S01]  /*1410*/  IABS R40, R8 ;  /* 0x0000000800287213 */ /* 0x000fe20000000000 */
[----:B------:R-:W-:Y:S01]  /*1420*/  IMAD.HI.U32 R22, R7, R28, RZ ;  /* 0x0000001c07167227 */ /* 0x000fe200078e00ff */
[----:B------:R1:W-:Y:S01]  /*1430*/  STL [R1+0x1160], R2 ;  /* 0x0011600201007387 */ /* 0x0003e20000100800 */
[----:B------:R-:W-:-:S02]  /*1440*/  IABS R44, R2 ;  /* 0x00000002002c7213 */ /* 0x000fc40000000000 */
[----:B------:R-:W-:Y:S01]  /*1450*/  IMAD R24, R5, R24, R32 ;  /* 0x0000001805187224 */ /* 0x000fe200078e0220 */
[----:B------:R-:W-:Y:S01]  /*1460*/  IABS R32, R27 ;  /* 0x0000001b00207213 */ /* 0x000fe20000000000 */
[----:B------:R-:W-:Y:S01]  /*1470*/  IMAD.HI.U32 R29, R7, R38, RZ ;  /* 0x00000026071d7227 */ /* 0x000fe200078e00ff */
[----:B------:R-:W-:-:S03]  /*1480*/  IABS R42, R6 ;  /* 0x00000006002a7213 */ /* 0x000fc60000000000 */
[----:B------:R-:W-:Y:S02]  /*1490*/  IMAD.MOV R21, RZ, RZ, -R21 ;  /* 0x000000ffff157224 */ /* 0x000fe400078e0a15 */
[----:B------:R-:W-:Y:S02]  /*14a0*/  IMAD.MOV R22, RZ, RZ, -R22 ;  /* 0x000000ffff167224 */ /* 0x000fe400078e0a16 */
[----:B------:R-:W-:Y:S02]  /*14b0*/  IMAD.MOV R29, RZ, RZ, -R29 ;  /* 0x000000ffff1d7224 */ /* 0x000fe400078e0a1d */
[----:B-1----:R-:W-:Y:S02]  /*14c0*/  VIADD R2, R3, 0x2c ;  /* 0x0000002c03027836 */ /* 0x002fe40000000000 */
[----:B------:R-:W-:Y:S02]  /*14d0*/  IMAD R21, R5, R21, R26 ;  /* 0x0000001505157224 */ /* 0x000fe400078e021a */
[----:B------:R-:W-:Y:S01]  /*14e0*/  IMAD.HI.U32 R27, R7, R34, RZ ;  /* 0x00000022071b7227 */ /* 0x000fe200078e00ff */
[----:B------:R-:W-:-:S03]  /*14f0*/  IABS R50, R2 ;  /* 0x0000000200327213 */ /* 0x000fc60000000000 */
[----:B------:R-:W-:-:S04]  /*1500*/  IMAD.HI.U32 R33, R7, R40, RZ ;  /* 0x0000002807217227 */ /* 0x000fc800078e00ff */
[----:B------:R-:W-:-:S04]  /*1510*/  IMAD.HI.U32 R26, R7, R32, RZ ;  /* 0x00000020071a7227 */ /* 0x000fc800078e00ff */
[C---:B------:R-:W-:Y:S02]  /*1520*/  IMAD R22, R5.reuse, R22, R28 ;  /* 0x0000001605167224 */ /* 0x040fe400078e021c */
[----:B------:R-:W-:Y:S01]  /*1530*/  IMAD R29, R5, R29, R38 ;  /* 0x0000001d051d7224 */ /* 0x000fe200078e0226 */
[----:B------:R-:W-:Y:S01]  /*1540*/  IABS R38, R10 ;  /* 0x0000000a00267213 */ /* 0x000fe20000000000 */
[----:B------:R-:W-:-:S04]  /*1550*/  IMAD.HI.U32 R35, R7, R44, RZ ;  /* 0x0000002c07237227 */ /* 0x000fc800078e00ff */
[----:B------:R-:W-:-:S04]  /*1560*/  IMAD.HI.U32 R28, R7, R36, RZ ;  /* 0x00000024071c7227 */ /* 0x000fc800078e00ff */
[----:B------:R-:W-:Y:S02]  /*1570*/  IMAD.MOV R27, RZ, RZ, -R27 ;  /* 0x000000ffff1b7224 */ /* 0x000fe400078e0a1b */
[----:B------:R-:W-:Y:S02]  /*1580*/  IMAD.MOV R33, RZ, RZ, -R33 ;  /* 0x000000ffff217224 */ /* 0x000fe400078e0a21 */
[C---:B------:R-:W-:Y:S02]  /*1590*/  VIADD R37, R3.reuse, 0x28 ;  /* 0x0000002803257836 */ /* 0x040fe40000000000 */
[----:B------:R-:W-:Y:S02]  /*15a0*/  IMAD.MOV R26, RZ, RZ, -R26 ;  /* 0x000000ffff1a7224 */ /* 0x000fe400078e0a1a */
[C---:B------:R-:W-:Y:S01]  /*15b0*/  VIADD R10, R3.reuse, 0x29 ;  /* 0x00000029030a7836 */ /* 0x040fe20000000000 */
[----:B------:R-:W-:Y:S01]  /*15c0*/  STL [R1+0x1164], R37 ;  /* 0x0011642501007387 */ /* 0x000fe20000100800 */
[----:B------:R-:W-:-:S02]  /*15d0*/  VIADD R8, R3, 0x2a ;  /* 0x0000002a03087836 */ /* 0x000fc40000000000 */
[----:B------:R-:W-:Y:S01]  /*15e0*/  IMAD.MOV R35, RZ, RZ, -R35 ;  /* 0x000000ffff237224 */ /* 0x000fe200078e0a23 */
[----:B------:R1:W-:Y:S01]  /*15f0*/  STL [R1+0x116c], R10 ;  /* 0x00116c0a01007387 */ /* 0x0003e20000100800 */
[----:B------:R-:W-:Y:S01]  /*1600*/  VIADD R6, R3, 0x2b ;  /* 0x0000002b03067836 */ /* 0x000fe20000000000 */
[----:B------:R-:W-:Y:S01]  /*1610*/  IABS R46, R8 ;  /* 0x00000008002e7213 */ /* 0x000fe20000000000 */
[----:B------:R-:W-:Y:S01]  /*1620*/  IMAD.MOV R28, RZ, RZ, -R28 ;  /* 0x000000ffff1c7224 */ /* 0x000fe200078e0a1c */
[----:B------:R2:W-:Y:S01]  /*1630*/  STL [R1+0x1170], R8 ;  /* 0x0011700801007387 */ /* 0x0005e20000100800 */
[C---:B------:R-:W-:Y:S01]  /*1640*/  IMAD R27, R5.reuse, R27, R34 ;  /* 0x0000001b051b7224 */ /* 0x040fe200078e0222 */
[----:B------:R-:W-:Y:S01]  /*1650*/  IABS R48, R6 ;  /* 0x0000000600307213 */ /* 0x000fe20000000000 */
[C---:B------:R-:W-:Y:S01]  /*1660*/  IMAD R33, R5.reuse, R33, R40 ;  /* 0x0000002105217224 */ /* 0x040fe200078e0228 */
[----:B------:R-:W-:Y:S01]  /*1670*/  STL [R1+0x1178], R6 ;  /* 0x0011780601007387 */ /* 0x000fe20000100800 */
[----:B------:R-:W-:-:S02]  /*1680*/  IMAD R26, R5, R26, R32 ;  /* 0x0000001a051a7224 */ /* 0x000fc400078e0220 */
[C---:B------:R-:W-:Y:S01]  /*1690*/  IMAD.HI.U32 R34, R7.reuse, R42, RZ ;  /* 0x0000002a07227227 */ /* 0x040fe200078e00ff */
[----:B------:R3:W-:Y:S03]  /*16a0*/  STL [R1+0x1180], R2 ;  /* 0x0011800201007387 */ /* 0x0007e60000100800 */
[----:B------:R-:W-:-:S04]  /*16b0*/  IMAD.HI.U32 R40, R7, R50, RZ ;  /* 0x0000003207287227 */ /* 0x000fc800078e00ff */
[----:B------:R-:W-:-:S04]  /*16c0*/  IMAD.HI.U32 R32, R7, R38, RZ ;  /* 0x0000002607207227 */ /* 0x000fc800078e00ff */
[C---:B------:R-:W-:Y:S01]  /*16d0*/  IMAD R35, R5.reuse, R35, R44 ;  /* 0x0000002305237224 */ /* 0x040fe200078e022c */
[----:B------:R-:W-:Y:S01]  /*16e0*/  IABS R44, R10 ;  /* 0x0000000a002c7213 */ /* 0x000fe20000000000 */
[----:B------:R-:W-:Y:S01]  /*16f0*/  IMAD R28, R5, R28, R36 ;  /* 0x0000001c051c7224 */ /* 0x000fe200078e0224 */
[----:B------:R-:W-:Y:S01]  /*1700*/  IABS R36, R31 ;  /* 0x0000001f00247213 */ /* 0x000fe20000000000 */
[C---:B------:R-:W-:Y:S02]  /*1710*/  VIADD R41, R3.reuse, 0x2d ;  /* 0x0000002d03297836 */ /* 0x040fe40000000000 */
[----:B------:R-:W-:Y:S02]  /*1720*/  IMAD.MOV R34, RZ, RZ, -R34 ;  /* 0x000000ffff227224 */ /* 0x000fe400078e0a22 */
[----:B------:R-:W-:Y:S01]  /*1730*/  IMAD.MOV R40, RZ, RZ, -R40 ;  /* 0x000000ffff287224 */ /* 0x000fe200078e0a28 */
[----:B------:R-:W-:Y:S01]  /*1740*/  STL [R1+0x1188], R41 ;  /* 0x0011882901007387 */ /* 0x000fe20000100800 */
[----:B-1----:R-:W-:-:S02]  /*1750*/  VIADD R10, R3, 0x2e ;  /* 0x0000002e030a7836 */ /* 0x002fc40000000000 */
[C---:B--2---:R-:W-:Y:S02]  /*1760*/  VIADD R8, R3.reuse, 0x2f ;  /* 0x0000002f03087836 */ /* 0x044fe40000000000 */
[----:B------:R-:W-:Y:S01]  /*1770*/  IMAD.MOV R32, RZ, RZ, -R32 ;  /* 0x000000ffff207224 */ /* 0x000fe200078e0a20 */
[----:B------:R-:W-:Y:S01]  /*1780*/  STL [R1+0x118c], R10 ;  /* 0x00118c0a01007387 */ /* 0x000fe20000100800 */
[C---:B---3--:R-:W-:Y:S02]  /*1790*/  VIADD R2, R3.reuse, 0x31 ;  /* 0x0000003103027836 */ /* 0x048fe40000000000 */
[----:B------:R-:W-:Y:S01]  /*17a0*/  VIADD R6, R3, 0x30 ;  /* 0x0000003003067836 */ /* 0x000fe20000000000 */
[----:B------:R-:W-:Y:S01]  /*17b0*/  STL [R1+0x1190], R8 ;  /* 0x0011900801007387 */ /* 0x000fe20000100800 */
[----:B------:R-:W-:Y:S01]  /*17c0*/  IMAD R34, R5, R34, R42 ;  /* 0x0000002205227224 */ /* 0x000fe200078e022a */
[----:B------:R-:W-:Y:S01]  /*17d0*/  IABS R42, R37 ;  /* 0x00000025002a7213 */ /* 0x000fe20000000000 */
[----:B------:R-:W-:Y:S01]  /*17e0*/  IMAD.HI.U32 R39, R7, R48, RZ ;  /* 0x0000003007277227 */ /* 0x000fe200078e00ff */
[----:B------:R-:W-:Y:S01]  /*17f0*/  IABS R54, R2 ;  /* 0x0000000200367213 */ /* 0x000fe20000000000 */
[----:B------:R-:W-:Y:S01]  /*1800*/  STL [R1+0x1198], R6 ;  /* 0x0011980601007387 */ /* 0x000fe20000100800 */
[----:B------:R-:W-:Y:S01]  /*1810*/  IABS R52, R6 ;  /* 0x0000000600347213 */ /* 0x000fe20000000000 */
[----:B------:R-:W-:Y:S01]  /*1820*/  IMAD R40, R5, R40, R50 ;  /* 0x0000002805287224 */ /* 0x000fe200078e0232 */
[----:B------:R-:W-:Y:S01]  /*1830*/  IABS R50, R8 ;  /* 0x0000000800327213 */ /* 0x000fe20000000000 */
[----:B------:R-:W-:Y:S01]  /*1840*/  IMAD.HI.U32 R31, R7, R36, RZ ;  /* 0x00000024071f7227 */ /* 0x000fe200078e00ff */
[----:B------:R1:W-:Y:S03]  /*1850*/  STL [R1+0x11a4], R2 ;  /* 0x0011a40201007387 */ /* 0x0003e60000100800 */
[----:B------:R-:W-:-:S02]  /*1860*/  IMAD R32, R5, R32, R38 ;  /* 0x0000002005207224 */ /* 0x000fc400078e0226 */
[----:B------:R-:W-:-:S04]  /*1870*/  IMAD.HI.U32 R37, R7, R44, RZ ;  /* 0x0000002c07257227 */ /* 0x000fc800078e00ff */
[----:B------:R-:W-:-:S04]  /*1880*/  IMAD.HI.U32 R38, R7, R46, RZ ;  /* 0x0000002e07267227 */ /* 0x000fc800078e00ff */
[----:B------:R-:W-:Y:S02]  /*1890*/  IMAD.MOV R39, RZ, RZ, -R39 ;  /* 0x000000ffff277224 */ /* 0x000fe400078e0a27 */
[----:B------:R-:W-:Y:S02]  /*18a0*/  IMAD.MOV R31, RZ, RZ, -R31 ;  /* 0x000000ffff1f7224 */ /* 0x000fe400078e0a1f */
[----:B-1----:R-:W-:Y:S02]  /*18b0*/  VIADD R2, R3, 0x36 ;  /* 0x0000003603027836 */ /* 0x002fe40000000000 */
[----:B------:R-:W-:Y:S02]  /*18c0*/  IMAD.MOV R37, RZ, RZ, -R37 ;  /* 0x000000ffff257224 */ /* 0x000fe400078e0a25 */
[----:B------:R-:W-:Y:S01]  /*18d0*/  IMAD.MOV R38, RZ, RZ, -R38 ;  /* 0x000000ffff267224 */ /* 0x000fe200078e0a26 */
[----:B------:R-:W-:Y:S01]  /*18e0*/  IABS R60, R2 ;  /* 0x00000002003c7213 */ /* 0x000fe20000000000 */
[----:B------:R-:W-:-:S04]  /*18f0*/  IMAD.HI.U32 R43, R7, R50, RZ ;  /* 0x00000032072b7227 */ /* 0x000fc800078e00ff */
[----:B------:R-:W-:-:S04]  /*1900*/  IMAD.HI.U32 R45, R7, R54, RZ ;  /* 0x00000036072d7227 */ /* 0x000fc800078e00ff */
[C---:B------:R-:W-:Y:S01]  /*1910*/  IMAD R39, R5.reuse, R39, R48 ;  /* 0x0000002705277224 */ /* 0x040fe200078e0230 */
[----:B------:R-:W-:Y:S01]  /*1920*/  IABS R48, R10 ;  /* 0x0000000a00307213 */ /* 0x000fe20000000000 */
[----:B------:R-:W-:Y:S01]  /*1930*/  IMAD R31, R5, R31, R36 ;  /* 0x0000001f051f7224 */ /* 0x000fe200078e0224 */
[----:B------:R-:W-:Y:S01]  /*1940*/  IADD3 R45, -R45, RZ, RZ ;  /* 0x000000ff2d2d7210 */ /* 0x000fe20007ffe1ff */
[----:B------:R-:W-:Y:S02]  /*1950*/  VIADD R47, R3, 0x32 ;  /* 0x00000032032f7836 */ /* 0x000fe40000000000 */
[----:B------:R-:W-:-:S03]  /*1960*/  IMAD.HI.U32 R36, R7, R42, RZ ;  /* 0x0000002a07247227 */ /* 0x000fc600078e00ff */
[----:B------:R-:W-:Y:S01]  /*1970*/  STL [R1+0x11a8], R47 ;  /* 0x0011a82f01007387 */ /* 0x000fe20000100800 */
[C---:B------:R-:W-:Y:S02]  /*1980*/  IMAD R37, R5.reuse, R37, R44 ;  /* 0x0000002505257224 */ /* 0x040fe400078e022c */
[----:B------:R-:W-:Y:S01]  /*1990*/  IMAD R38, R5, R38, R46 ;  /* 0x0000002605267224 */ /* 0x000fe200078e022e */
[----:B------:R-:W-:Y:S01]  /*19a0*/  IABS R46, R41 ;  /* 0x00000029002e7213 */ /* 0x000fe20000000000 */
[----:B------:R-:W-:Y:S02]  /*19b0*/  IMAD.MOV R43, RZ, RZ, -R43 ;  /* 0x000000ffff2b7224 */ /* 0x000fe400078e0a2b */
[C---:B------:R-:W-:Y:S02]  /*19c0*/  VIADD R10, R3.reuse, 0x33 ;  /* 0x00000033030a7836 */ /* 0x040fe40000000000 */
[----:B------:R-:W-:Y:S02]  /*19d0*/  VIADD R6, R3, 0x35 ;  /* 0x0000003503067836 */ /* 0x000fe40000000000 */
[----:B------:R-:W-:Y:S01]  /*19e0*/  IMAD.HI.U32 R44, R7, R52, RZ ;  /* 0x00000034072c7227 */ /* 0x000fe200078e00ff */
[----:B------:R1:W-:Y:S02]  /*19f0*/  STL [R1+0x11ac], R10 ;  /* 0x0011ac0a01007387 */ /* 0x0003e40000100800 */
[----:B------:R-:W-:Y:S01]  /*1a00*/  IABS R58, R6 ;  /* 0x00000006003a7213 */ /* 0x000fe20000000000 */
[----:B------:R-:W-:-:S02]  /*1a10*/  VIADD R8, R3, 0x34 ;  /* 0x0000003403087836 */ /* 0x000fc40000000000 */
[----:B------:R-:W-:Y:S02]  /*1a20*/  IMAD.MOV R36, RZ, RZ, -R36 ;  /* 0x000000ffff247224 */ /* 0x000fe400078e0a24 */
[----:B------:R-:W-:Y:S01]  /*1a30*/  IMAD R43, R5, R43, R50 ;  /* 0x0000002b052b7224 */ /* 0x000fe200078e0232 */
[----:B------:R2:W-:Y:S01]  /*1a40*/  STL [R1+0x11b0], R8 ;  /* 0x0011b00801007387 */ /* 0x0005e20000100800 */
[----:B------:R-:W-:Y:S01]  /*1a50*/  IMAD.MOV R44, RZ, RZ, -R44 ;  /* 0x000000ffff2c7224 */ /* 0x000fe200078e0a2c */
[----:B------:R-:W-:Y:S01]  /*1a60*/  IABS R56, R8 ;  /* 0x0000000800387213 */ /* 0x000fe20000000000 */
[C---:B------:R-:W-:Y:S01]  /*1a70*/  IMAD.HI.U32 R50, R7.reuse, R60, RZ ;  /* 0x0000003c07327227 */ /* 0x040fe200078e00ff */
[----:B------:R-:W-:Y:S03]  /*1a80*/  STL [R1+0x11b8], R6 ;  /* 0x0011b80601007387 */ /* 0x000fe60000100800 */
[----:B------:R-:W-:Y:S01]  /*1a90*/  IMAD.HI.U32 R41, R7, R46, RZ ;  /* 0x0000002e07297227 */ /* 0x000fe200078e00ff */
[----:B------:R3:W-:Y:S03]  /*1aa0*/  STL [R1+0x11cc], R2 ;  /* 0x0011cc0201007387 */ /* 0x0007e60000100800 */
[C---:B------:R-:W-:Y:S01]  /*1ab0*/  IMAD R45, R5.reuse, R45, R54 ;  /* 0x0000002d052d7224 */ /* 0x040fe200078e0236 */
[----:B------:R-:W-:Y:S01]  /*1ac0*/  IABS R54, R10 ;  /* 0x0000000a00367213 */ /* 0x000fe20000000000 */
[----:B------:R-:W-:-:S02]  /*1ad0*/  IMAD R36, R5, R36, R42 ;  /* 0x0000002405247224 */ /* 0x000fc400078e022a */
[----:B------:R-:W-:Y:S02]  /*1ae0*/  VIADD R51, R3, 0x37 ;  /* 0x0000003703337836 */ /* 0x000fe40000000000 */
[----:B------:R-:W-:-:S03]  /*1af0*/  IMAD.HI.U32 R42, R7, R48, RZ ;  /* 0x00000030072a7227 */ /* 0x000fc600078e00ff */
[----:B------:R-:W-:Y:S01]  /*1b00*/  STL [R1+0x11d0], R51 ;  /* 0x0011d03301007387 */ /* 0x000fe20000100800 */
[----:B------:R-:W-:Y:S01]  /*1b10*/  IMAD R44, R5, R44, R52 ;  /* 0x0000002c052c7224 */ /* 0x000fe200078e0234 */
[----:B------:R-:W-:Y:S01]  /*1b20*/  IABS R52, R47 ;  /* 0x0000002f00347213 */ /* 0x000fe20000000000 */
[----:B------:R-:W-:Y:S02]  /*1b30*/  IMAD.MOV R50, RZ, RZ, -R50 ;  /* 0x000000ffff327224 */ /* 0x000fe400078e0a32 */
[C---:B-1----:R-:W-:Y:S02]  /*1b40*/  VIADD R10, R3.reuse, 0x38 ;  /* 0x00000038030a7836 */ /* 0x042fe40000000000 */
[C---:B--2---:R-:W-:Y:S02]  /*1b50*/  VIADD R8, R3.reuse, 0x39 ;  /* 0x0000003903087836 */ /* 0x044fe40000000000 */
[----:B---3--:R-:W-:Y:S01]  /*1b60*/  VIADD R2, R3, 0x3b ;  /* 0x0000003b03027836 */ /* 0x008fe20000000000 */
[----:B------:R-:W-:Y:S01]  /*1b70*/  STL [R1+0x11d4], R10 ;  /* 0x0011d40a01007387 */ /* 0x000fe20000100800 */
[----:B------:R-:W-:-:S02]  /*1b80*/  IMAD.MOV R41, RZ, RZ, -R41 ;  /* 0x000000ffff297224 */ /* 0x000fc400078e0a29 */
[----:B------:R-:W-:Y:S01]  /*1b90*/  IMAD.HI.U32 R49, R7, R58, RZ ;  /* 0x0000003a07317227 */ /* 0x000fe200078e00ff */
[----:B------:R-:W-:Y:S01]  /*1ba0*/  IABS R64, R2 ;  /* 0x0000000200407213 */ /* 0x000fe20000000000 */
[----:B------:R-:W-:Y:S02]  /*1bb0*/  STL [R1+0x11d8], R8 ;  /* 0x0011d80801007387 */ /* 0x000fe40000100800 */
[----:B------:R-:W-:Y:S02]  /*1bc0*/  VIADD R6, R3, 0x3a ;  /* 0x0000003a03067836 */ /* 0x000fe40000000000 */
[----:B------:R-:W-:Y:S02]  /*1bd0*/  IMAD.MOV R42, RZ, RZ, -R42 ;  /* 0x000000ffff2a7224 */ /* 0x000fe400078e0a2a */
[C---:B------:R-:W-:Y:S01]  /*1be0*/  IMAD R50, R5.reuse, R50, R60 ;  /* 0x0000003205327224 */ /* 0x040fe200078e023c */
[----:B------:R-:W-:Y:S01]  /*1bf0*/  IABS R60, R8 ;  /* 0x00000008003c7213 */ /* 0x000fe20000000000 */
[----:B------:R-:W-:Y:S01]  /*1c00*/  IMAD R41, R5, R41, R46 ;  /* 0x0000002905297224 */ /* 0x000fe200078e022e */
[----:B------:R-:W-:Y:S01]  /*1c10*/  STL [R1+0x11dc], R6 ;  /* 0x0011dc0601007387 */ /* 0x000fe20000100800 */
[----:B------:R-:W-:Y:S01]  /*1c20*/  IMAD.HI.U32 R47, R7, R54, RZ ;  /* 0x00000036072f7227 */ /* 0x000fe200078e00ff */
[----:B------:R-:W-:-:S02]  /*1c30*/  IABS R62, R6 ;  /* 0x00000006003e7213 */ /* 0x000fc40000000000 */
[----:B------:R1:W-:Y:S01]  /*1c40*/  STL [R1+0x11f0], R2 ;  /* 0x0011f00201007387 */ /* 0x0003e20000100800 */
[----:B------:R-:W-:Y:S02]  /*1c50*/  IMAD.MOV R49, RZ, RZ, -R49 ;  /* 0x000000ffff317224 */ /* 0x000fe400078e0a31 */
[----:B------:R-:W-:-:S04]  /*1c60*/  IMAD.HI.U32 R46, R7, R52, RZ ;  /* 0x00000034072e7227 */ /* 0x000fc800078e00ff */
[----:B------:R-:W-:Y:S02]  /*1c70*/  IMAD R42, R5, R42, R48 ;  /* 0x0000002a052a7224 */ /* 0x000fe400078e0230 */
[----:B------:R-:W-:-:S04]  /*1c80*/  IMAD.HI.U32 R48, R7, R56, RZ ;  /* 0x0000003807307227 */ /* 0x000fc800078e00ff */
[----:B------:R-:W-:Y:S02]  /*1c90*/  IMAD.MOV R47, RZ, RZ, -R47 ;  /* 0x000000ffff2f7224 */ /* 0x000fe400078e0a2f */
[----:B------:R-:W-:Y:S01]  /*1ca0*/  IMAD R49, R5, R49, R58 ;  /* 0x0000003105317224 */ /* 0x000fe200078e023a */
[----:B------:R-:W-:Y:S01]  /*1cb0*/  IABS R58, R10 ;  /* 0x0000000a003a7213 */ /* 0x000fe20000000000 */
[----:B-1----:R-:W-:Y:S02]  /*1cc0*/  VIADD R2, R3, 0x40 ;  /* 0x0000004003027836 */ /* 0x002fe40000000000 */
[----:B------:R-:W-:Y:S02]  /*1cd0*/  IMAD.MOV R46, RZ, RZ, -R46 ;  /* 0x000000ffff2e7224 */ /* 0x000fe400078e0a2e */
[----:B------:R-:W-:Y:S01]  /*1ce0*/  IMAD.HI.U32 R53, R7, R60, RZ ;  /* 0x0000003c07357227 */ /* 0x000fe200078e00ff */
[----:B------:R-:W-:-:S03]  /*1cf0*/  IABS R70, R2 ;  /* 0x0000000200467213 */ /* 0x000fc60000000000 */
[----:B------:R-:W-:-:S04]  /*1d00*/  IMAD.HI.U32 R55, R7, R64, RZ ;  /* 0x0000004007377227 */ /* 0x000fc800078e00ff */
[----:B------:R-:W-:Y:S02]  /*1d10*/  IMAD.MOV R48, RZ, RZ, -R48 ;  /* 0x000000ffff307224 */ /* 0x000fe400078e0a30 */
[C---:B------:R-:W-:Y:S02]  /*1d20*/  IMAD R47, R5.reuse, R47, R54 ;  /* 0x0000002f052f7224 */ /* 0x040fe400078e0236 */
[----:B------:R-:W-:Y:S02]  /*1d30*/  IMAD R46, R5, R46, R52 ;  /* 0x0000002e052e7224 */ /* 0x000fe400078e0234 */
[----:B------:R-:W-:-:S04]  /*1d40*/  IMAD.HI.U32 R54, R7, R62, RZ ;  /* 0x0000003e07367227 */ /* 0x000fc800078e00ff */
[----:B------:R-:W-:Y:S02]  /*1d50*/  IMAD.MOV R53, RZ, RZ, -R53 ;  /* 0x000000ffff357224 */ /* 0x000fe400078e0a35 */
[----:B------:R-:W-:Y:S02]  /*1d60*/  IMAD.MOV R55, RZ, RZ, -R55 ;  /* 0x000000ffff377224 */ /* 0x000fe400078e0a37 */
[C---:B------:R-:W-:Y:S02]  /*1d70*/  VIADD R57, R3.reuse, 0x3c ;  /* 0x0000003c03397836 */ /* 0x040fe40000000000 */
[C---:B------:R-:W-:Y:S02]  /*1d80*/  VIADD R10, R3.reuse, 0x3d ;  /* 0x0000003d030a7836 */ /* 0x040fe40000000000 */
[C---:B------:R-:W-:Y:S01]  /*1d90*/  VIADD R8, R3.reuse, 0x3e ;  /* 0x0000003e03087836 */ /* 0x040fe20000000000 */
[----:B------:R-:W-:Y:S01]  /*1da0*/  STL [R1+0x11f4], R57 ;  /* 0x0011f43901007387 */ /* 0x000fe20000100800 */
[----:B------:R-:W-:-:S02]  /*1db0*/  VIADD R6, R3, 0x3f ;  /* 0x0000003f03067836 */ /* 0x000fc40000000000 */
[----:B------:R-:W-:Y:S01]  /*1dc0*/  IMAD.HI.U32 R52, R7, R58, RZ ;  /* 0x0000003a07347227 */ /* 0x000fe200078e00ff */
[----:B------:R-:W-:Y:S01]  /*1dd0*/  IABS R66, R8 ;  /* 0x0000000800427213 */ /* 0x000fe20000000000 */
[----:B------:R1:W-:Y:S01]  /*1de0*/  STL [R1+0x11fc], R10 ;  /* 0x0011fc0a01007387 */ /* 0x0003e20000100800 */
[----:B------:R-:W-:Y:S01]  /*1df0*/  IABS R68, R6 ;  /* 0x0000000600447213 */ /* 0x000fe20000000000 */
[C---:B------:R-:W-:Y:S01]  /*1e00*/  IMAD R48, R5.reuse, R48, R56 ;  /* 0x0000003005307224 */ /* 0x040fe200078e0238 */
[----:B------:R-:W-:Y:S01]  /*1e10*/  IABS R56, R51 ;  /* 0x0000003300387213 */ /* 0x000fe20000000000 */
[----:B------:R-:W-:Y:S01]  /*1e20*/  IMAD.MOV R54, RZ, RZ, -R54 ;  /* 0x000000ffff367224 */ /* 0x000fe200078e0a36 */
[----:B------:R2:W-:Y:S01]  /*1e30*/  STL [R1+0x1200], R8 ;  /* 0x0012000801007387 */ /* 0x0005e20000100800 */
[C---:B------:R-:W-:Y:S02]  /*1e40*/  IMAD R53, R5.reuse, R53, R60 ;  /* 0x0000003505357224 */ /* 0x040fe400078e023c */
[----:B------:R-:W-:Y:S01]  /*1e50*/  IMAD R55, R5, R55, R64 ;  /* 0x0000003705377224 */ /* 0x000fe200078e0240 */
[----:B------:R-:W-:Y:S01]  /*1e60*/  IABS R64, R10 ;  /* 0x0000000a00407213 */ /* 0x000fe20000000000 */
[----:B------:R-:W-:Y:S01]  /*1e70*/  IMAD.MOV R52, RZ, RZ, -R52 ;  /* 0x000000ffff347224 */ /* 0x000fe200078e0a34 */
[----:B------:R3:W-:Y:S01]  /*1e80*/  STL [R1+0x1204], R6 ;  /* 0x0012040601007387 */ /* 0x0007e20000100800 */
[----:B------:R-:W-:-:S03]  /*1e90*/  IMAD.HI.U32 R60, R7, R70, RZ ;  /* 0x00000046073c7227 */ /* 0x000fc600078e00ff */
[----:B------:R4:W-:Y:S01]  /*1ea0*/  STL [R1+0x1210], R2 ;  /* 0x0012100201007387 */ /* 0x0009e20000100800 */
[----:B------:R-:W-:Y:S01]  /*1eb0*/  IMAD R54, R5, R54, R62 ;  /* 0x0000003605367224 */ /* 0x000fe200078e023e */
[----:B------:R-:W-:Y:S01]  /*1ec0*/  IABS R62, R57 ;  /* 0x00000039003e7213 */ /* 0x000fe20000000000 */
[----:B------:R-:W-:Y:S02]  /*1ed0*/  VIADD R61, R3, 0x41 ;  /* 0x00000041033d7836 */ /* 0x000fe40000000000 */
[----:B------:R-:W-:-:S03]  /*1ee0*/  IMAD.HI.U32 R51, R7, R56, RZ ;  /* 0x0000003807337227 */ /* 0x000fc600078e00ff */
[----:B------:R-:W-:Y:S01]  /*1ef0*/  STL [R1+0x1218], R61 ;  /* 0x0012183d01007387 */ /* 0x000fe20000100800 */
[----:B------:R-:W-:Y:S02]  /*1f00*/  IMAD R52, R5, R52, R58 ;  /* 0x0000003405347224 */ /* 0x000fe400078e023a */
[----:B------:R-:W-:Y:S02]  /*1f10*/  IMAD.MOV R60, RZ, RZ, -R60 ;  /* 0x000000ffff3c7224 */ /* 0x000fe400078e0a3c */
[C---:B-1----:R-:W-:Y:S02]  /*1f20*/  VIADD R10, R3.reuse, 0x42 ;  /* 0x00000042030a7836 */ /* 0x042fe40000000000 */
[C---:B--2---:R-:W-:Y:S02]  /*1f30*/  VIADD R8, R3.reuse, 0x43 ;  /* 0x0000004303087836 */ /* 0x044fe40000000000 */
[----:B---3--:R-:W-:Y:S01]  /*1f40*/  VIADD R6, R3, 0x44 ;  /* 0x0000004403067836 */ /* 0x008fe20000000000 */
[----:B------:R-:W-:Y:S01]  /*1f50*/  STL [R1+0x121c], R10 ;  /* 0x00121c0a01007387 */ /* 0x000fe20000100800 */
[----:B------:R-:W-:-:S03]  /*1f60*/  IMAD.HI.U32 R57, R7, R64, RZ ;  /* 0x0000004007397227 */ /* 0x000fc600078e00ff */
[----:B------:R-:W-:Y:S01]  /*1f70*/  IABS R72, R6 ;  /* 0x0000000600487213 */ /* 0x000fe20000000000 */
[C---:B------:R-:W-:Y:S01]  /*1f80*/  IMAD.HI.U32 R58, R7.reuse, R66, RZ ;  /* 0x00000042073a7227 */ /* 0x040fe200078e00ff */
[----:B------:R-:W-:Y:S03]  /*1f90*/  STL [R1+0x1220], R8 ;  /* 0x0012200801007387 */ /* 0x000fe60000100800 */
[----:B------:R-:W-:Y:S01]  /*1fa0*/  IMAD.HI.U32 R59, R7, R68, RZ ;  /* 0x00000044073b7227 */ /* 0x000fe200078e00ff */
[----:B------:R1:W-:Y:S03]  /*1fb0*/  STL [R1+0x1228], R6 ;  /* 0x0012280601007387 */ /* 0x0003e60000100800 */
[----:B----4-:R-:W-:Y:S02]  /*1fc0*/  VIADD R2, R3, 0x45 ;  /* 0x0000004503027836 */ /* 0x010fe40000000000 */
[----:B------:R-:W-:-:S02]  /*1fd0*/  IMAD.MOV R51, RZ, RZ, -R51 ;  /* 0x000000ffff337224 */ /* 0x000fc400078e0a33 */
[C---:B------:R-:W-:Y:S01]  /*1fe0*/  IMAD R60, R5.reuse, R60, R70 ;  /* 0x0000003c053c7224 */ /* 0x040fe200078e0246 */
[----:B------:R-:W-:Y:S01]  /*1ff0*/  IABS R70, R8 ;  /* 0x0000000800467213 */ /* 0x000fe20000000000 */
[----:B------:R-:W-:Y:S01]  /*2000*/  IMAD.MOV R57, RZ, RZ, -R57 ;  /* 0x000000ffff397224 */ /* 0x000fe200078e0a39 */
[----:B------:R-:W-:Y:S01]  /*2010*/  IABS R74, R2 ;  /* 0x00000002004a7213 */ /* 0x000fe20000000000 */
[----:B------:R-:W-:Y:S01]  /*2020*/  IMAD.MOV R58, RZ, RZ, -R58 ;  /* 0x000000ffff3a7224 */ /* 0x000fe200078e0a3a */
[----:B------:R2:W-:Y:S01]  /*2030*/  STL [R1+0x1230], R2 ;  /* 0x0012300201007387 */ /* 0x0005e20000100800 */
[----:B------:R-:W-:Y:S02]  /*2040*/  IMAD.MOV R59, RZ, RZ, -R59 ;  /* 0x000000ffff3b7224 */ /* 0x000fe400078e0a3b */
[----:B------:R-:W-:Y:S02]  /*2050*/  IMAD R51, R5, R51, R56 ;  /* 0x0000003305337224 */ /* 0x000fe400078e0238 */
[----:B------:R-:W-:-:S04]  /*2060*/  IMAD.HI.U32 R56, R7, R62, RZ ;  /* 0x0000003e07387227 */ /* 0x000fc800078e00ff */
[C---:B------:R-:W-:Y:S02]  /*2070*/  IMAD R57, R5.reuse, R57, R64 ;  /* 0x0000003905397224 */ /* 0x040fe400078e0240 */
[C---:B------:R-:W-:Y:S01]  /*2080*/  IMAD R58, R5.reuse, R58, R66 ;  /* 0x0000003a053a7224 */ /* 0x040fe200078e0242 */
[----:B------:R-:W-:Y:S01]  /*2090*/  IABS R66, R61 ;  /* 0x0000003d00427213 */ /* 0x000fe20000000000 */
[----:B------:R-:W-:Y:S01]  /*20a0*/  IMAD R59, R5, R59, R68 ;  /* 0x0000003b053b7224 */ /* 0x000fe200078e0244 */
[----:B------:R-:W-:Y:S01]  /*20b0*/  IABS R68, R10 ;  /* 0x0000000a00447213 */ /* 0x000fe20000000000 */
[C---:B-1----:R-:W-:Y:S02]  /*20c0*/  VIADD R6, R3.reuse, 0x49 ;  /* 0x0000004903067836 */ /* 0x042fe40000000000 */
[----:B--2---:R-:W-:Y:S02]  /*20d0*/  VIADD R2, R3, 0x4a ;  /* 0x0000004a03027836 */ /* 0x004fe40000000000 */
[----:B------:R-:W-:Y:S01]  /*20e0*/  IMAD.HI.U32 R63, R7, R70, RZ ;  /* 0x00000046073f7227 */ /* 0x000fe200078e00ff */
[----:B------:R-:W-:-:S02]  /*20f0*/  IABS R78, R6 ;  /* 0x00000006004e7213 */ /* 0x000fc40000000000 */
[----:B------:R-:W-:Y:S01]  /*2100*/  IABS R80, R2 ;  /* 0x0000000200507213 */ /* 0x000fe20000000000 */
[----:B------:R-:W-:-:S04]  /*2110*/  IMAD.HI.U32 R64, R7, R72, RZ ;  /* 0x0000004807407227 */ /* 0x000fc800078e00ff */
[----:B------:R-:W-:Y:S02]  /*2120*/  VIADD R67, R3, 0x46 ;  /* 0x0000004603437836 */ /* 0x000fe40000000000 */
[----:B------:R-:W-:-:S03]  /*2130*/  IMAD.HI.U32 R65, R7, R74, RZ ;  /* 0x0000004a07417227 */ /* 0x000fc600078e00ff */
[----:B------:R-:W-:Y:S01]  /*2140*/  STL [R1+0x1234], R67 ;  /* 0x0012344301007387 */ /* 0x000fe20000100800 */
[C---:B------:R-:W-:Y:S02]  /*2150*/  VIADD R10, R3.reuse, 0x47 ;  /* 0x00000047030a7836 */ /* 0x040fe40000000000 */
[----:B------:R-:W-:Y:S02]  /*2160*/  VIADD R8, R3, 0x48 ;  /* 0x0000004803087836 */ /* 0x000fe40000000000 */
[----:B------:R-:W-:Y:S01]  /*2170*/  IMAD.MOV R56, RZ, RZ, -R56 ;  /* 0x000000ffff387224 */ /* 0x000fe200078e0a38 */
[----:B------:R-:W-:Y:S01]  /*2180*/  STL [R1+0x123c], R10 ;  /* 0x00123c0a01007387 */ /* 0x000fe20000100800 */
[----:B------:R-:W-:Y:S01]  /*2190*/  IMAD.MOV R63, RZ, RZ, -R63 ;  /* 0x000000ffff3f7224 */ /* 0x000fe200078e0a3f */
[----:B------:R-:W-:Y:S01]  /*21a0*/  IABS R76, R8 ;  /* 0x00000008004c7213 */ /* 0x000fe20000000000 */
[----:B------:R-:W-:Y:S01]  /*21b0*/  IMAD.MOV R64, RZ, RZ, -R64 ;  /* 0x000000ffff407224 */ /* 0x000fe200078e0a40 */
[----:B------:R-:W-:Y:S01]  /*21c0*/  STL [R1+0x1240], R8 ;  /* 0x0012400801007387 */ /* 0x000fe20000100800 */
[----:B------:R-:W-:-:S03]  /*21d0*/  IMAD.HI.U32 R61, R7, R66, RZ ;  /* 0x00000042073d7227 */ /* 0x000fc600078e00ff */
[----:B------:R-:W-:Y:S01]  /*21e0*/  STL [R1+0x1248], R6 ;  /* 0x0012480601007387 */ /* 0x000fe20000100800 */
[----:B------:R-:W-:Y:S02]  /*21f0*/  IMAD.MOV R65, RZ, RZ, -R65 ;  /* 0x000000ffff417224 */ /* 0x000fe400078e0a41 */
[----:B------:R-:W-:Y:S01]  /*2200*/  IMAD R56, R5, R56, R62 ;  /* 0x0000003805387224 */ /* 0x000fe200078e023e */
[----:B------:R1:W-:Y:S01]  /*2210*/  STL [R1+0x1258], R2 ;  /* 0x0012580201007387 */ /* 0x0003e20000100800 */
[----:B------:R-:W-:-:S04]  /*2220*/  IMAD.HI.U32 R62, R7, R68, RZ ;  /* 0x00000044073e7227 */ /* 0x000fc800078e00ff */
[C---:B------:R-:W-:Y:S02]  /*2230*/  IMAD R63, R5.reuse, R63, R70 ;  /* 0x0000003f053f7224 */ /* 0x040fe400078e0246 */
[C---:B------:R-:W-:Y:S01]  /*2240*/  IMAD R64, R5.reuse, R64, R72 ;  /* 0x0000004005407224 */ /* 0x040fe200078e0248 */
[----:B------:R-:W-:Y:S01]  /*2250*/  IABS R72, R67 ;  /* 0x0000004300487213 */ /* 0x000fe20000000000 */
[----:B------:R-:W-:Y:S02]  /*2260*/  IMAD.MOV R61, RZ, RZ, -R61 ;  /* 0x000000ffff3d7224 */ /* 0x000fe400078e0a3d */
[----:B------:R-:W-:Y:S01]  /*2270*/  IMAD R65, R5, R65, R74 ;  /* 0x0000004105417224 */ /* 0x000fe200078e024a */
[----:B------:R-:W-:Y:S01]  /*2280*/  IABS R74, R10 ;  /* 0x0000000a004a7213 */ /* 0x000fe20000000000 */
[----:B------:R-:W-:-:S04]  /*2290*/  IMAD.HI.U32 R69, R7, R78, RZ ;  /* 0x0000004e07457227 */ /* 0x000fc800078e00ff */
[----:B------:R-:W-:-:S04]  /*22a0*/  IMAD.HI.U32 R70, R7, R80, RZ ;  /* 0x0000005007467227 */ /* 0x000fc800078e00ff */
[C---:B-1----:R-:W-:Y:S02]  /*22b0*/  VIADD R2, R3.reuse, 0x4f ;  /* 0x0000004f03027836 */ /* 0x042fe40000000000 */
[----:B------:R-:W-:Y:S02]  /*22c0*/  IMAD.MOV R62, RZ, RZ, -R62 ;  /* 0x000000ffff3e7224 */ /* 0x000fe400078e0a3e */
[----:B------:R-:W-:Y:S01]  /*22d0*/  VIADD R71, R3, 0x4b ;  /* 0x0000004b03477836 */ /* 0x000fe20000000000 */
[----:B------:R-:W-:Y:S01]  /*22e0*/  IABS R84, R2 ;  /* 0x0000000200547213 */ /* 0x000fe20000000000 */
[----:B------:R-:W-:Y:S02]  /*22f0*/  IMAD R61, R5, R61, R66 ;  /* 0x0000003d053d7224 */ /* 0x000fe400078e0242 */
[----:B------:R-:W-:Y:S01]  /*2300*/  IMAD.MOV R69, RZ, RZ, -R69 ;  /* 0x000000ffff457224 */ /* 0x000fe200078e0a45 */
[----:B------:R-:W-:Y:S01]  /*2310*/  STL [R1+0x125c], R71 ;  /* 0x00125c4701007387 */ /* 0x000fe20000100800 */
[----:B------:R-:W-:-:S02]  /*2320*/  IMAD.MOV R70, RZ, RZ, -R70 ;  /* 0x000000ffff467224 */ /* 0x000fc400078e0a46 */
[C---:B------:R-:W-:Y:S02]  /*2330*/  VIADD R10, R3.reuse, 0x4c ;  /* 0x0000004c030a7836 */ /* 0x040fe40000000000 */
[----:B------:R-:W-:Y:S02]  /*2340*/  VIADD R8, R3, 0x4d ;  /* 0x0000004d03087836 */ /* 0x000fe40000000000 */
[----:B------:R-:W-:Y:S01]  /*2350*/  IMAD.HI.U32 R66, R7, R72, RZ ;  /* 0x0000004807427227 */ /* 0x000fe200078e00ff */
[----:B------:R-:W-:Y:S03]  /*2360*/  STL [R1+0x1260], R10 ;  /* 0x0012600a01007387 */ /* 0x000fe60000100800 */
[----:B------:R-:W-:Y:S01]  /*2370*/  VIADD R6, R3, 0x4e ;  /* 0x0000004e03067836 */ /* 0x000fe20000000000 */
[----:B------:R1:W-:Y:S01]  /*2380*/  STL [R1+0x1268], R8 ;  /* 0x0012680801007387 */ /* 0x0003e20000100800 */
[----:B------:R-:W-:-:S03]  /*2390*/  IMAD.HI.U32 R67, R7, R74, RZ ;  /* 0x0000004a07437227 */ /* 0x000fc600078e00ff */
[----:B------:R-:W-:Y:S01]  /*23a0*/  IABS R82, R6 ;  /* 0x0000000600527213 */ /* 0x000fe20000000000 */
[----:B------:R-:W-:Y:S01]  /*23b0*/  IMAD R62, R5, R62, R68 ;  /* 0x0000003e053e7224 */ /* 0x000fe200078e0244 */
[----:B------:R-:W-:Y:S01]  /*23c0*/  STL [R1+0x1264], R6 ;  /* 0x0012640601007387 */ /* 0x000fe20000100800 */
[----:B------:R-:W-:-:S03]  /*23d0*/  IMAD.HI.U32 R68, R7, R76, RZ ;  /* 0x0000004c07447227 */ /* 0x000fc600078e00ff */
[----:B------:R2:W-:Y:S01]  /*23e0*/  STL [R1+0x127c], R2 ;  /* 0x00127c0201007387 */ /* 0x0005e20000100800 */
[C---:B------:R-:W-:Y:S01]  /*23f0*/  IMAD R69, R5.reuse, R69, R78 ;  /* 0x0000004505457224 */ /* 0x040fe200078e024e */
[----:B------:R-:W-:Y:S01]  /*2400*/  IABS R78, R10 ;  /* 0x0000000a004e7213 */ /* 0x000fe20000000000 */
[----:B------:R-:W-:Y:S01]  /*2410*/  IMAD R70, R5, R70, R80 ;  /* 0x0000004605467224 */ /* 0x000fe200078e0250 */
[----:B------:R-:W-:Y:S01]  /*2420*/  IABS R80, R8 ;  /* 0x0000000800507213 */ /* 0x000fe20000000000 */
[----:B------:R-:W-:Y:S02]  /*2430*/  IMAD.MOV R66, RZ, RZ, -R66 ;  /* 0x000000ffff427224 */ /* 0x000fe400078e0a42 */
[----:B------:R-:W-:Y:S02]  /*2440*/  IMAD.MOV R67, RZ, RZ, -R67 ;  /* 0x000000ffff437224 */ /* 0x000fe400078e0a43 */
[----:B------:R-:W-:-:S04]  /*2450*/  IMAD.HI.U32 R75, R7, R84, RZ ;  /* 0x00000054074b7227 */ /* 0x000fc800078e00ff */
[----:B------:R-:W-:Y:S02]  /*2460*/  IMAD.MOV R68, RZ, RZ, -R68 ;  /* 0x000000ffff447224 */ /* 0x000fe400078e0a44 */
[----:B------:R-:W-:Y:S02]  /*2470*/  IMAD R66, R5, R66, R72 ;  /* 0x0000004205427224 */ /* 0x000fe400078e0248 */
[C---:B-1----:R-:W-:Y:S02]  /*2480*/  VIADD R8, R3.reuse, 0x52 ;  /* 0x0000005203087836 */ /* 0x042fe40000000000 */
[----:B--2---:R-:W-:Y:S02]  /*2490*/  VIADD R2, R3, 0x54 ;  /* 0x0000005403027836 */ /* 0x004fe40000000000 */
[----:B------:R-:W-:Y:S01]  /*24a0*/  IMAD R67, R5, R67, R74 ;  /* 0x0000004305437224 */ /* 0x000fe200078e024a */
[----:B------:R-:W-:Y:S01]  /*24b0*/  IABS R86, R8 ;  /* 0x0000000800567213 */ /* 0x000fe20000000000 */
[----:B------:R-:W-:Y:S01]  /*24c0*/  IMAD.HI.U32 R72, R7, R78, RZ ;  /* 0x0000004e07487227 */ /* 0x000fe200078e00ff */
[----:B------:R-:W-:-:S03]  /*24d0*/  IABS R90, R2 ;  /* 0x00000002005a7213 */ /* 0x000fc60000000000 */
[----:B------:R-:W-:-:S04]  /*24e0*/  IMAD.HI.U32 R73, R7, R80, RZ ;  /* 0x0000005007497227 */ /* 0x000fc800078e00ff */
[----:B------:R-:W-:-:S04]  /*24f0*/  IMAD.HI.U32 R74, R7, R82, RZ ;  /* 0x00000052074a7227 */ /* 0x000fc800078e00ff */
[----:B------:R-:W-:Y:S02]  /*2500*/  IMAD.MOV R75, RZ, RZ, -R75 ;  /* 0x000000ffff4b7224 */ /* 0x000fe400078e0a4b */
[C---:B------:R-:W-:Y:S02]  /*2510*/  VIADD R77, R3.reuse, 0x50 ;  /* 0x00000050034d7836 */ /* 0x040fe40000000000 */
[----:B------:R-:W-:Y:S02]  /*2520*/  VIADD R10, R3, 0x51 ;  /* 0x00000051030a7836 */ /* 0x000fe40000000000 */
[----:B------:R-:W-:Y:S01]  /*2530*/  IMAD R68, R5, R68, R76 ;  /* 0x0000004405447224 */ /* 0x000fe200078e024c */
[----:B------:R-:W-:Y:S01]  /*2540*/  IABS R76, R71 ;  /* 0x00000047004c7213 */ /* 0x000fe20000000000 */
[----:B------:R-:W-:Y:S01]  /*2550*/  VIADD R6, R3, 0x53 ;  /* 0x0000005303067836 */ /* 0x000fe20000000000 */
[----:B------:R-:W-:Y:S01]  /*2560*/  STL [R1+0x1284], R77 ;  /* 0x0012844d01007387 */ /* 0x000fe20000100800 */
[----:B------:R-:W-:-:S02]  /*2570*/  IMAD.MOV R72, RZ, RZ, -R72 ;  /* 0x000000ffff487224 */ /* 0x000fc400078e0a48 */
[----:B------:R-:W-:Y:S01]  /*2580*/  IMAD.MOV R73, RZ, RZ, -R73 ;  /* 0x000000ffff497224 */ /* 0x000fe200078e0a49 */
[----:B------:R-:W-:Y:S01]  /*2590*/  STL [R1+0x128c], R10 ;  /* 0x00128c0a01007387 */ /* 0x000fe20000100800 */
[----:B------:R-:W-:Y:S01]  /*25a0*/  IMAD.MOV R74, RZ, RZ, -R74 ;  /* 0x000000ffff4a7224 */ /* 0x000fe200078e0a4a */
[----:B------:R-:W-:Y:S01]  /*25b0*/  IABS R88, R6 ;  /* 0x0000000600587213 */ /* 0x000fe20000000000 */
[----:B------:R-:W-:Y:S01]  /*25c0*/  IMAD R75, R5, R75, R84 ;  /* 0x0000004b054b7224 */ /* 0x000fe200078e0254 */
[----:B------:R-:W-:Y:S01]  /*25d0*/  IABS R84, R10 ;  /* 0x0000000a00547213 */ /* 0x000fe20000000000 */
[----:B------:R-:W-:Y:S01]  /*25e0*/  IMAD.HI.U32 R71, R7, R76, RZ ;  /* 0x0000004c07477227 */ /* 0x000fe200078e00ff */
[----:B------:R-:W-:Y:S03]  /*25f0*/  STL [R1+0x1288], R8 ;  /* 0x0012880801007387 */ /* 0x000fe60000100800 */
[C---:B------:R-:W-:Y:S01]  /*2600*/  IMAD R72, R5.reuse, R72, R78 ;  /* 0x0000004805487224 */ /* 0x040fe200078e024e */
[----:B------:R1:W-:Y:S01]  /*2610*/  STL [R1+0x1290], R6 ;  /* 0x0012900601007387 */ /* 0x0003e20000100800 */
[----:B------:R-:W-:-:S02]  /*2620*/  IMAD R73, R5, R73, R80 ;  /* 0x0000004905497224 */ /* 0x000fc400078e0250 */
[----:B------:R-:W-:Y:S01]  /*2630*/  IMAD R74, R5, R74, R82 ;  /* 0x0000004a054a7224 */ /* 0x000fe200078e0252 */
[----:B------:R-:W-:Y:S01]  /*2640*/  IABS R82, R77 ;  /* 0x0000004d00527213 */ /* 0x000fe20000000000 */
[C---:B------:R-:W-:Y:S01]  /*2650*/  IMAD.HI.U32 R78, R7.reuse, R86, RZ ;  /* 0x00000056074e7227 */ /* 0x040fe200078e00ff */
[----:B------:R2:W-:Y:S03]  /*2660*/  STL [R1+0x129c], R2 ;  /* 0x00129c0201007387 */ /* 0x0005e60000100800 */
[----:B------:R-:W-:Y:S01]  /*2670*/  IMAD.HI.U32 R80, R7, R90, RZ ;  /* 0x0000005a07507227 */ /* 0x000fe200078e00ff */
[----:B------:R-:W-:-:S03]  /*2680*/  IADD3 R78, -R78, RZ, RZ ;  /* 0x000000ff4e4e7210 */ /* 0x000fc60007ffe1ff */
[C---:B------:R-:W-:Y:S02]  /*2690*/  VIADD R81, R3.reuse, 0x55 ;  /* 0x0000005503517836 */ /* 0x040fe40000000000 */
[----:B-1----:R-:W-:Y:S02]  /*26a0*/  VIADD R6, R3, 0x58 ;  /* 0x0000005803067836 */ /* 0x002fe40000000000 */
[----:B------:R-:W-:Y:S01]  /*26b0*/  IMAD.HI.U32 R77, R7, R84, RZ ;  /* 0x00000054074d7227 */ /* 0x000fe200078e00ff */
[----:B------:R-:W-:Y:S02]  /*26c0*/  STL [R1+0x12a8], R81 ;  /* 0x0012a85101007387 */ /* 0x000fe40000100800 */
[----:B------:R-:W-:Y:S01]  /*26d0*/  IABS R92, R6 ;  /* 0x00000006005c7213 */ /* 0x000fe20000000000 */
[C---:B------:R-:W-:Y:S02]  /*26e0*/  VIADD R10, R3.reuse, 0x56 ;  /* 0x00000056030a7836 */ /* 0x040fe40000000000 */
[----:B--2---:R-:W-:-:S02]  /*26f0*/  VIADD R2, R3, 0x59 ;  /* 0x0000005903027836 */ /* 0x004fc40000000000 */
[----:B------:R-:W-:Y:S01]  /*2700*/  IMAD.MOV R71, RZ, RZ, -R71 ;  /* 0x000000ffff477224 */ /* 0x000fe200078e0a47 */
[----:B------:R-:W-:Y:S01]  /*2710*/  STL [R1+0x12a4], R10 ;  /* 0x0012a40a01007387 */ /* 0x000fe20000100800 */
[----:B------:R-:W-:Y:S01]  /*2720*/  IMAD.HI.U32 R79, R7, R88, RZ ;  /* 0x00000058074f7227 */ /* 0x000fe200078e00ff */
[----:B------:R-:W-:-:S03]  /*2730*/  IABS R94, R2 ;  /* 0x00000002005e7213 */ /* 0x000fc60000000000 */
[----:B------:R-:W-:Y:S02]  /*2740*/  VIADD R8, R3, 0x57 ;  /* 0x0000005703087836 */ /* 0x000fe40000000000 */
[----:B------:R-:W-:Y:S02]  /*2750*/  IMAD.MOV R80, RZ, RZ, -R80 ;  /* 0x000000ffff507224 */ /* 0x000fe400078e0a50 */
[----:B------:R-:W-:Y:S01]  /*2760*/  IMAD.MOV R77, RZ, RZ, -R77 ;  /* 0x000000ffff4d7224 */ /* 0x000fe200078e0a4d */
[----:B------:R-:W-:Y:S01]  /*2770*/  STL [R1+0x12ac], R8 ;  /* 0x0012ac0801007387 */ /* 0x000fe20000100800 */
[----:B------:R-:W-:Y:S02]  /*2780*/  IMAD R71, R5, R71, R76 ;  /* 0x0000004705477224 */ /* 0x000fe400078e024c */
[----:B------:R-:W-:Y:S01]  /*2790*/  IMAD.MOV R79, RZ, RZ, -R79 ;  /* 0x000000ffff4f7224 */ /* 0x000fe200078e0a4f */
[----:B------:R1:W-:Y:S01]  /*27a0*/  STL [R1+0x12b4], R6 ;  /* 0x0012b40601007387 */ /* 0x0003e20000100800 */
[----:B------:R-:W-:-:S03]  /*27b0*/  IMAD.HI.U32 R76, R7, R82, RZ ;  /* 0x00000052074c7227 */ /* 0x000fc600078e00ff */
[----:B------:R2:W-:Y:S01]  /*27c0*/  STL [R1+0x12c0], R2 ;  /* 0x0012c00201007387 */ /* 0x0005e20000100800 */
[C---:B------:R-:W-:Y:S01]  /*27d0*/  IMAD R80, R5.reuse, R80, R90 ;  /* 0x0000005005507224 */ /* 0x040fe200078e025a */
[----:B------:R-:W-:Y:S01]  /*27e0*/  IABS R90, R8 ;  /* 0x00000008005a7213 */ /* 0x000fe20000000000 */
[C---:B------:R-:W-:Y:S02]  /*27f0*/  IMAD R77, R5.reuse, R77, R84 ;  /* 0x0000004d054d7224 */ /* 0x040fe400078e0254 */
[----:B------:R-:W-:Y:S01]  /*2800*/  IMAD R78, R5, R78, R86 ;  /* 0x0000004e054e7224 */ /* 0x000fe200078e0256 */
[----:B------:R-:W-:Y:S01]  /*2810*/  IABS R86, R81 ;  /* 0x0000005100567213 */ /* 0x000fe20000000000 */
[----:B-1----:R-:W-:Y:S02]  /*2820*/  VIADD R6, R3, 0x5d ;  /* 0x0000005d03067836 */ /* 0x002fe40000000000 */
[----:B------:R-:W-:Y:S01]  /*2830*/  IMAD R79, R5, R79, R88 ;  /* 0x0000004f054f7224 */ /* 0x000fe200078e0258 */
[----:B------:R-:W-:Y:S01]  /*2840*/  IABS R88, R10 ;  /* 0x0000000a00587213 */ /* 0x000fe20000000000 */
[----:B------:R-:W-:Y:S01]  /*2850*/  IMAD.HI.U32 R84, R7, R92, RZ ;  /* 0x0000005c07547227 */ /* 0x000fe200078e00ff */
[----:B------:R-:W-:-:S03]  /*2860*/  IABS R98, R6 ;  /* 0x0000000600627213 */ /* 0x000fc60000000000 */
[----:B------:R-:W-:Y:S02]  /*2870*/  IMAD.MOV R76, RZ, RZ, -R76 ;  /* 0x000000ffff4c7224 */ /* 0x000fe400078e0a4c */
[----:B------:R-:W-:-:S04]  /*2880*/  IMAD.HI.U32 R85, R7, R94, RZ ;  /* 0x0000005e07557227 */ /* 0x000fc800078e00ff */
[----:B--2---:R-:W-:Y:S02]  /*2890*/  VIADD R2, R3, 0x5e ;  /* 0x0000005e03027836 */ /* 0x004fe40000000000 */
[----:B------:R-:W-:-:S03]  /*28a0*/  IMAD.HI.U32 R83, R7, R90, RZ ;  /* 0x0000005a07537227 */ /* 0x000fc600078e00ff */
[----:B------:R-:W-:Y:S01]  /*28b0*/  IABS R100, R2 ;  /* 0x0000000200647213 */ /* 0x000fe20000000000 */
[----:B------:R-:W-:Y:S02]  /*28c0*/  IMAD.MOV R84, RZ, RZ, -R84 ;  /* 0x000000ffff547224 */ /* 0x000fe400078e0a54 */
[----:B------:R-:W-:Y:S02]  /*28d0*/  VIADD R87, R3, 0x5a ;  /* 0x0000005a03577836 */ /* 0x000fe40000000000 */
[----:B------:R-:W-:Y:S02]  /*28e0*/  IMAD R76, R5, R76, R82 ;  /* 0x0000004c054c7224 */ /* 0x000fe400078e0252 */
[----:B------:R-:W-:Y:S01]  /*28f0*/  IMAD.HI.U32 R81, R7, R86, RZ ;  /* 0x0000005607517227 */ /* 0x000fe200078e00ff */
[----:B------:R-:W-:Y:S03]  /*2900*/  STL [R1+0x12bc], R87 ;  /* 0x0012bc5701007387 */ /* 0x000fe60000100800 */
[----:B------:R-:W-:-:S02]  /*2910*/  IMAD.MOV R85, RZ, RZ, -R85 ;  /* 0x000000ffff557224 */ /* 0x000fc400078e0a55 */
[C---:B------:R-:W-:Y:S02]  /*2920*/  VIADD R10, R3.reuse, 0x5b ;  /* 0x0000005b030a7836 */ /* 0x040fe40000000000 */
[----:B------:R-:W-:Y:S02]  /*2930*/  VIADD R8, R3, 0x5c ;  /* 0x0000005c03087836 */ /* 0x000fe40000000000 */
[----:B------:R-:W-:Y:S01]  /*2940*/  IMAD.HI.U32 R82, R7, R88, RZ ;  /* 0x0000005807527227 */ /* 0x000fe200078e00ff */
[----:B------:R1:W-:Y:S02]  /*2950*/  STL [R1+0x12c4], R10 ;  /* 0x0012c40a01007387 */ /* 0x0003e40000100800 */
[----:B------:R-:W-:Y:S01]  /*2960*/  IABS R96, R8 ;  /* 0x0000000800607213 */ /* 0x000fe20000000000 */
[----:B------:R-:W-:Y:S01]  /*2970*/  IMAD.MOV R83, RZ, RZ, -R83 ;  /* 0x000000ffff537224 */ /* 0x000fe200078e0a53 */
[----:B------:R-:W-:Y:S01]  /*2980*/  STL [R1+0x12cc], R8 ;  /* 0x0012cc0801007387 */ /* 0x000fe20000100800 */
[C---:B------:R-:W-:Y:S01]  /*2990*/  IMAD R84, R5.reuse, R84, R92 ;  /* 0x0000005405547224 */ /* 0x040fe200078e025c */
[----:B------:R-:W-:Y:S01]  /*29a0*/  IABS R92, R87 ;  /* 0x00000057005c7213 */ /* 0x000fe20000000000 */
[----:B------:R-:W-:Y:S01]  /*29b0*/  IMAD.MOV R81, RZ, RZ, -R81 ;  /* 0x000000ffff517224 */ /* 0x000fe200078e0a51 */
[----:B------:R2:W-:Y:S01]  /*29c0*/  STL [R1+0x12e4], R6 ;  /* 0x0012e40601007387 */ /* 0x0005e20000100800 */
[----:B------:R-:W-:Y:S01]  /*29d0*/  IMAD R85, R5, R85, R94 ;  /* 0x0000005505557224 */ /* 0x000fe200078e025e */
[----:B------:R-:W-:Y:S01]  /*29e0*/  IABS R94, R10 ;  /* 0x0000000a005e7213 */ /* 0x000fe20000000000 */
[----:B------:R-:W-:Y:S01]  /*29f0*/  IMAD.HI.U32 R89, R7, R98, RZ ;  /* 0x0000006207597227 */ /* 0x000fe200078e00ff */
[----:B------:R3:W-:Y:S03]  /*2a00*/  STL [R1+0x12d4], R2 ;  /* 0x0012d40201007387 */ /* 0x0007e60000100800 */
[----:B------:R-:W-:-:S02]  /*2a10*/  IMAD.MOV R82, RZ, RZ, -R82 ;  /* 0x000000ffff527224 */ /* 0x000fc400078e0a52 */
[----:B------:R-:W-:Y:S02]  /*2a20*/  IMAD R83, R5, R83, R90 ;  /* 0x0000005305537224 */ /* 0x000fe400078e025a */
[----:B------:R-:W-:-:S04]  /*2a30*/  IMAD.HI.U32 R90, R7, R100, RZ ;  /* 0x00000064075a7227 */ /* 0x000fc800078e00ff */
[----:B------:R-:W-:Y:S02]  /*2a40*/  IMAD R81, R5, R81, R86 ;  /* 0x0000005105517224 */ /* 0x000fe400078e0256 */
[----:B------:R-:W-:Y:S02]  /*2a50*/  IMAD.MOV R89, RZ, RZ, -R89 ;  /* 0x000000ffff597224 */ /* 0x000fe400078e0a59 */
[----:B-1----:R-:W-:Y:S02]  /*2a60*/  VIADD R10, R3, 0x60 ;  /* 0x00000060030a7836 */ /* 0x002fe40000000000 */
[----:B------:R-:W-:Y:S02]  /*2a70*/  IMAD R82, R5, R82, R88 ;  /* 0x0000005205527224 */ /* 0x000fe400078e0258 */
[----:B------:R-:W-:-:S04]  /*2a80*/  IMAD.HI.U32 R86, R7, R92, RZ ;  /* 0x0000005c07567227 */ /* 0x000fc800078e00ff */
[C---:B------:R-:W-:Y:S02]  /*2a90*/  VIADD R91, R3.reuse, 0x5f ;  /* 0x0000005f035b7836 */ /* 0x040fe40000000000 */
[----:B--2---:R-:W-:Y:S02]  /*2aa0*/  VIADD R6, R3, 0x62 ;  /* 0x0000006203067836 */ /* 0x004fe40000000000 */
[C---:B------:R-:W-:Y:S01]  /*2ab0*/  IMAD.HI.U32 R87, R7.reuse, R94, RZ ;  /* 0x0000005e07577227 */ /* 0x040fe200078e00ff */
[----:B------:R-:W-:Y:S02]  /*2ac0*/  STL [R1+0x12e8], R91 ;  /* 0x0012e85b01007387 */ /* 0x000fe40000100800 */
[----:B------:R-:W-:Y:S01]  /*2ad0*/  IABS R102, R6 ;  /* 0x0000000600667213 */ /* 0x000fe20000000000 */
[----:B------:R-:W-:Y:S01]  /*2ae0*/  IMAD.HI.U32 R88, R7, R96, RZ ;  /* 0x0000006007587227 */ /* 0x000fe200078e00ff */
[----:B------:R-:W-:Y:S03]  /*2af0*/  STL [R1+0x12ec], R10 ;  /* 0x0012ec0a01007387 */ /* 0x000fe60000100800 */
[----:B---3--:R-:W-:-:S02]  /*2b00*/  VIADD R2, R3, 0x63 ;  /* 0x0000006303027836 */ /* 0x008fc40000000000 */
[----:B------:R-:W-:Y:S02]  /*2b10*/  IMAD.MOV R90, RZ, RZ, -R90 ;  /* 0x000000ffff5a7224 */ /* 0x000fe400078e0a5a */
[----:B------:R-:W-:Y:S01]  /*2b20*/  VIADD R8, R3, 0x61 ;  /* 0x0000006103087836 */ /* 0x000fe20000000000 */
[----:B------:R-:W-:Y:S01]  /*2b30*/  IABS R104, R2 ;  /* 0x0000000200687213 */ /* 0x000fe20000000000 */
[C---:B------:R-:W-:Y:S01]  /*2b40*/  IMAD R89, R5.reuse, R89, R98 ;  /* 0x0000005905597224 */ /* 0x040fe200078e0262 */
[----:B------:R-:W-:Y:S01]  /*2b50*/  IABS R98, R10 ;  /* 0x0000000a00627213 */ /* 0x000fe20000000000 */
[----:B------:R-:W-:Y:S01]  /*2b60*/  IMAD.MOV R86, RZ, RZ, -R86 ;  /* 0x000000ffff567224 */ /* 0x000fe200078e0a56 */
[----:B------:R1:W-:Y:S01]  /*2b70*/  STL [R1+0x12f4], R8 ;  /* 0x0012f40801007387 */ /* 0x0003e20000100800 */
[----:B------:R-:W-:Y:S02]  /*2b80*/  IMAD.MOV R87, RZ, RZ, -R87 ;  /* 0x000000ffff577224 */ /* 0x000fe400078e0a57 */
[----:B------:R-:W-:Y:S01]  /*2b90*/  IMAD.MOV R88, RZ, RZ, -R88 ;  /* 0x000000ffff587224 */ /* 0x000fe200078e0a58 */
[----:B------:R2:W-:Y:S01]  /*2ba0*/  STL [R1+0x12f0], R6 ;  /* 0x0012f00601007387 */ /* 0x0005e20000100800 */
[C---:B------:R-:W-:Y:S01]  /*2bb0*/  IMAD R90, R5.reuse, R90, R100 ;  /* 0x0000005a055a7224 */ /* 0x040fe200078e0264 */
[----:B------:R-:W-:Y:S01]  /*2bc0*/  IABS R100, R8 ;  /* 0x0000000800647213 */ /* 0x000fe20000000000 */
[C---:B------:R-:W-:Y:S01]  /*2bd0*/  IMAD R86, R5.reuse, R86, R92 ;  /* 0x0000005605567224 */ /* 0x040fe200078e025c */
[----:B------:R3:W-:Y:S01]  /*2be0*/  STL [R1+0x130c], R2 ;  /* 0x00130c0201007387 */ /* 0x0007e20000100800 */
[----:B------:R-:W-:-:S02]  /*2bf0*/  IMAD R87, R5, R87, R94 ;  /* 0x0000005705577224 */ /* 0x000fc400078e025e */
[----:B-1----:R-:W-:Y:S02]  /*2c00*/  VIADD R8, R3, 0x66 ;  /* 0x0000006603087836 */ /* 0x002fe40000000000 */
[----:B------:R-:W-:Y:S01]  /*2c10*/  IMAD R88, R5, R88, R96 ;  /* 0x0000005805587224 */ /* 0x000fe200078e0260 */
[----:B------:R-:W-:Y:S01]  /*2c20*/  IABS R96, R91 ;  /* 0x0000005b00607213 */ /* 0x000fe20000000000 */
[----:B------:R-:W-:Y:S01]  /*2c30*/  IMAD.HI.U32 R92, R7, R98, RZ ;  /* 0x00000062075c7227 */ /* 0x000fe200078e00ff */
[----:B------:R-:W-:-:S03]  /*2c40*/  IABS R106, R8 ;  /* 0x00000008006a7213 */ /* 0x000fc60000000000 */
[----:B--2---:R-:W-:Y:S02]  /*2c50*/  VIADD R6, R3, 0x67 ;  /* 0x0000006703067836 */ /* 0x004fe40000000000 */
[----:B------:R-:W-:-:S03]  /*2c60*/  IMAD.HI.U32 R94, R7, R102, RZ ;  /* 0x00000066075e7227 */ /* 0x000fc600078e00ff */
[----:B------:R-:W-:Y:S01]  /*2c70*/  IABS R108, R6 ;  /* 0x00000006006c7213 */ /* 0x000fe20000000000 */
[----:B------:R-:W-:-:S04]  /*2c80*/  IMAD.HI.U32 R95, R7, R104, RZ ;  /* 0x00000068075f7227 */ /* 0x000fc800078e00ff */
[----:B------:R-:W-:Y:S02]  /*2c90*/  IMAD.MOV R92, RZ, RZ, -R92 ;  /* 0x000000ffff5c7224 */ /* 0x000fe400078e0a5c */
[----:B------:R-:W-:Y:S02]  /*2ca0*/  IMAD.MOV R94, RZ, RZ, -R94 ;  /* 0x000000ffff5e7224 */ /* 0x000fe400078e0a5e */
[----:B------:R-:W-:Y:S02]  /*2cb0*/  VIADD R97, R3, 0x64 ;  /* 0x0000006403617836 */ /* 0x000fe40000000000 */
[----:B------:R-:W-:-:S03]  /*2cc0*/  IMAD.HI.U32 R91, R7, R96, RZ ;  /* 0x00000060075b7227 */ /* 0x000fc600078e00ff */
[----:B------:R-:W-:Y:S01]  /*2cd0*/  STL [R1+0x1310], R97 ;  /* 0x0013106101007387 */ /* 0x000fe20000100800 */
[----:B------:R-:W-:Y:S02]  /*2ce0*/  IMAD.MOV R95, RZ, RZ, -R95 ;  /* 0x000000ffff5f7224 */ /* 0x000fe400078e0a5f */
[C---:B------:R-:W-:Y:S02]  /*2cf0*/  VIADD R10, R3.reuse, 0x65 ;  /* 0x00000065030a7836 */ /* 0x040fe40000000000 */
[----:B---3--:R-:W-:Y:S02]  /*2d00*/  VIADD R2, R3, 0x68 ;  /* 0x0000006803027836 */ /* 0x008fe40000000000 */
[----:B------:R-:W-:Y:S01]  /*2d10*/  IMAD.HI.U32 R93, R7, R100, RZ ;  /* 0x00000064075d7227 */ /* 0x000fe200078e00ff */
[----:B------:R1:W-:Y:S02]  /*2d20*/  STL [R1+0x1318], R10 ;  /* 0x0013180a01007387 */ /* 0x0003e40000100800 */
[----:B------:R-:W-:Y:S01]  /*2d30*/  IABS R110, R2 ;  /* 0x00000002006e7213 */ /* 0x000fe20000000000 */
[C---:B------:R-:W-:Y:S01]  /*2d40*/  IMAD R92, R5.reuse, R92, R98 ;  /* 0x0000005c055c7224 */ /* 0x040fe200078e0262 */
[----:B------:R-:W-:Y:S01]  /*2d50*/  STL [R1+0x1314], R8 ;  /* 0x0013140801007387 */ /* 0x000fe20000100800 */
[----:B------:R-:W-:Y:S01]  /*2d60*/  IMAD R94, R5, R94, R102 ;  /* 0x0000005e055e7224 */ /* 0x000fe200078e0266 */
[----:B------:R-:W-:Y:S01]  /*2d70*/  IABS R102, R97 ;  /* 0x0000006100667213 */ /* 0x000fe20000000000 */
[----:B------:R-:W-:Y:S01]  /*2d80*/  IMAD.HI.U32 R98, R7, R106, RZ ;  /* 0x0000006a07627227 */ /* 0x000fe200078e00ff */
[----:B------:R2:W-:Y:S03]  /*2d90*/  STL [R1+0x1320], R6 ;  /* 0x0013200601007387 */ /* 0x0005e60000100800 */
[----:B------:R-:W-:Y:S01]  /*2da0*/  IMAD.MOV R91, RZ, RZ, -R91 ;  /* 0x000000ffff5b7224 */ /* 0x000fe200078e0a5b */
[----:B------:R3:W-:Y:S01]  /*2db0*/  STL [R1+0x134c], R2 ;  /* 0x00134c0201007387 */ /* 0x0007e20000100800 */
[----:B------:R-:W-:Y:S01]  /*2dc0*/  IMAD R95, R5, R95, R104 ;  /* 0x0000005f055f7224 */ /* 0x000fe200078e0268 */
[----:B------:R-:W-:Y:S01]  /*2dd0*/  IABS R104, R10 ;  /* 0x0000000a00687213 */ /* 0x000fe20000000000 */
[----:B------:R-:W-:-:S04]  /*2de0*/  IMAD.HI.U32 R99, R7, R108, RZ ;  /* 0x0000006c07637227 */ /* 0x000fc800078e00ff */
[----:B------:R-:W-:Y:S02]  /*2df0*/  IMAD.MOV R93, RZ, RZ, -R93 ;  /* 0x000000ffff5d7224 */ /* 0x000fe400078e0a5d */
[----:B------:R-:W-:Y:S02]  /*2e00*/  IMAD.MOV R98, RZ, RZ, -R98 ;  /* 0x000000ffff627224 */ /* 0x000fe400078e0a62 */
[----:B------:R-:W-:Y:S02]  /*2e10*/  VIADD R101, R3, 0x69 ;  /* 0x0000006903657836 */ /* 0x000fe40000000000 */
[----:B------:R-:W-:Y:S02]  /*2e20*/  IMAD R91, R5, R91, R96 ;  /* 0x0000005b055b7224 */ /* 0x000fe400078e0260 */
[----:B------:R-:W-:Y:S01]  /*2e30*/  IMAD.MOV R99, RZ, RZ, -R99 ;  /* 0x000000ffff637224 */ /* 0x000fe200078e0a63 */
[----:B------:R4:W-:Y:S01]  /*2e40*/  STL [R1+0x1358], R101 ;  /* 0x0013586501007387 */ /* 0x0009e20000100800 */
[----:B-1----:R-:W-:-:S02]  /*2e50*/  VIADD R10, R3, 0x6a ;  /* 0x0000006a030a7836 */ /* 0x002fc40000000000 */
[----:B------:R-:W-:-:S03]  /*2e60*/  IMAD.HI.U32 R96, R7, R102, RZ ;  /* 0x0000006607607227 */ /* 0x000fc600078e00ff */
[----:B------:R1:W-:Y:S01]  /*2e70*/  STL [R1+0x135c], R10 ;  /* 0x00135c0a01007387 */ /* 0x0003e20000100800 */
[----:B--2---:R-:W-:Y:S02]  /*2e80*/  VIADD R6, R3, 0x6c ;  /* 0x0000006c03067836 */ /* 0x004fe40000000000 */
[----:B------:R-:W-:Y:S02]  /*2e90*/  IMAD R93, R5, R93, R100 ;  /* 0x0000005d055d7224 */ /* 0x000fe400078e0264 */
[----:B------:R-:W-:Y:S01]  /*2ea0*/  IMAD.HI.U32 R97, R7, R104, RZ ;  /* 0x0000006807617227 */ /* 0x000fe200078e00ff */
[----:B------:R-:W-:-:S03]  /*2eb0*/  IABS R112, R6 ;  /* 0x0000000600707213 */ /* 0x000fc60000000000 */
[----:B------:R-:W-:-:S04]  /*2ec0*/  IMAD.HI.U32 R100, R7, R110, RZ ;  /* 0x0000006e07647227 */ /* 0x000fc800078e00ff */
[C---:B------:R-:W-:Y:S01]  /*2ed0*/  IMAD R98, R5.reuse, R98, R106 ;  /* 0x0000006205627224 */ /* 0x040fe200078e026a */
[----:B------:R-:W-:Y:S01]  /*2ee0*/  IABS R106, R101 ;  /* 0x00000065006a7213 */ /* 0x000fe20000000000 */
[----:B------:R-:W-:Y:S01]  /*2ef0*/  IMAD R99, R5, R99, R108 ;  /* 0x0000006305637224 */ /* 0x000fe200078e026c */
[----:B------:R-:W-:Y:S01]  /*2f00*/  IABS R108, R10 ;  /* 0x0000000a006c7213 */ /* 0x000fe20000000000 */
[----:B------:R-:W-:Y:S02]  /*2f10*/  IMAD.MOV R96, RZ, RZ, -R96 ;  /* 0x000000ffff607224 */ /* 0x000fe400078e0a60 */
[----:B------:R-:W-:Y:S02]  /*2f20*/  IMAD.MOV R97, RZ, RZ, -R97 ;  /* 0x000000ffff617224 */ /* 0x000fe400078e0a61 */
[----:B------:R-:W-:Y:S02]  /*2f30*/  IMAD.MOV R100, RZ, RZ, -R100 ;  /* 0x000000ffff647224 */ /* 0x000fe400078e0a64 */
[----:B------:R-:W-:-:S02]  /*2f40*/  VIADD R8, R3, 0x6b ;  /* 0x0000006b03087836 */ /* 0x000fc40000000000 */
[----:B---3--:R-:W-:Y:S02]  /*2f50*/  VIADD R2, R3, 0x6d ;  /* 0x0000006d03027836 */ /* 0x008fe40000000000 */
[----:B------:R-:W-:Y:S01]  /*2f60*/  IMAD R96, R5, R96, R102 ;  /* 0x0000006005607224 */ /* 0x000fe200078e0266 */
[----:B------:R2:W-:Y:S01]  /*2f70*/  STL [R1+0x1364], R8 ;  /* 0x0013640801007387 */ /* 0x0005e20000100800 */
[----:B----4-:R-:W-:Y:S01]  /*2f80*/  IMAD.HI.U32 R101, R7, R106, RZ ;  /* 0x0000006a07657227 */ /* 0x010fe200078e00ff */
[----:B------:R-:W-:Y:S02]  /*2f90*/  IABS R114, R2 ;  /* 0x0000000200727213 */ /* 0x000fe40000000000 */
[----:B------:R3:W-:Y:S01]  /*2fa0*/  STL [R1+0x136c], R6 ;  /* 0x00136c0601007387 */ /* 0x0007e20000100800 */
[----:B------:R-:W-:Y:S02]  /*2fb0*/  IMAD R97, R5, R97, R104 ;  /* 0x0000006105617224 */ /* 0x000fe400078e0268 */
[----:B------:R-:W-:Y:S01]  /*2fc0*/  IMAD.HI.U32 R102, R7, R108, RZ ;  /* 0x0000006c07667227 */ /* 0x000fe200078e00ff */
[----:B------:R4:W-:Y:S03]  /*2fd0*/  STL [R1+0x1390], R2 ;  /* 0x0013900201007387 */ /* 0x0009e60000100800 */
[----:B------:R-:W-:Y:S01]  /*2fe0*/  IMAD R100, R5, R100, R110 ;  /* 0x0000006405647224 */ /* 0x000fe200078e026e */
[----:B------:R-:W-:Y:S01]  /*2ff0*/  IABS R110, R8 ;  /* 0x00000008006e7213 */ /* 0x000fe20000000000 */
[----:B------:R-:W-:-:S04]  /*3000*/  IMAD.HI.U32 R104, R7, R112, RZ ;  /* 0x0000007007687227 */ /* 0x000fc800078e00ff */
[----:B------:R-:W-:Y:S02]  /*3010*/  IMAD.MOV R101, RZ, RZ, -R101 ;  /* 0x000000ffff657224 */ /* 0x000fe400078e0a65 */
[C---:B------:R-:W-:Y:S02]  /*3020*/  VIADD R107, R3.reuse, 0x6e ;  /* 0x0000006e036b7836 */ /* 0x040fe40000000000 */
[----:B------:R-:W-:Y:S02]  /*3030*/  IMAD.MOV R102, RZ, RZ, -R102 ;  /* 0x000000ffff667224 */ /* 0x000fe400078e0a66 */
[C---:B-1----:R-:W-:Y:S01]  /*3040*/  VIADD R10, R3.reuse, 0x6f ;  /* 0x0000006f030a7836 */ /* 0x042fe20000000000 */
[----:B------:R1:W-:Y:S01]  /*3050*/  STL [R1+0x1394], R107 ;  /* 0x0013946b01007387 */ /* 0x0003e20000100800 */
[----:B------:R-:W-:Y:S02]  /*3060*/  IMAD.MOV R104, RZ, RZ, -R104 ;  /* 0x000000ffff687224 */ /* 0x000fe400078e0a68 */
[----:B--2---:R-:W-:Y:S01]  /*3070*/  VIADD R8, R3, 0x70 ;  /* 0x0000007003087836 */ /* 0x004fe20000000000 */
[----:B------:R-:W-:Y:S01]  /*3080*/  STL [R1+0x13a0], R10 ;  /* 0x0013a00a01007387 */ /* 0x000fe20000100800 */
[----:B------:R-:W-:-:S03]  /*3090*/  IMAD.HI.U32 R103, R7, R110, RZ ;  /* 0x0000006e07677227 */ /* 0x000fc600078e00ff */
[----:B------:R-:W-:Y:S01]  /*30a0*/  STL [R1+0x13a4], R8 ;  /* 0x0013a40801007387 */ /* 0x000fe20000100800 */
[----:B------:R-:W-:-:S04]  /*30b0*/  IMAD.HI.U32 R105, R7, R114, RZ ;  /* 0x0000007207697227 */ /* 0x000fc800078e00ff */
[C---:B------:R-:W-:Y:S01]  /*30c0*/  IMAD R101, R5.reuse, R101, R106 ;  /* 0x0000006505657224 */ /* 0x040fe200078e026a */
[----:B------:R-:W-:Y:S01]  /*30d0*/  IABS R106, R107 ;  /* 0x0000006b006a7213 */ /* 0x000fe20000000000 */
[C---:B------:R-:W-:Y:S01]  /*30e0*/  IMAD R102, R5.reuse, R102, R108 ;  /* 0x0000006605667224 */ /* 0x040fe200078e026c */
[----:B------:R-:W-:Y:S01]  /*30f0*/  IABS R108, R10 ;  /* 0x0000000a006c7213 */ /* 0x000fe20000000000 */
[----:B------:R-:W-:Y:S01]  /*3100*/  IMAD R104, R5, R104, R112 ;  /* 0x0000006805687224 */ /* 0x000fe200078e0270 */
[----:B------:R-:W-:Y:S01]  /*3110*/  IABS R112, R8 ;  /* 0x0000000800707213 */ /* 0x000fe20000000000 */
[----:B------:R-:W-:Y:S02]  /*3120*/  IMAD.MOV R103, RZ, RZ, -R103 ;  /* 0x000000ffff677224 */ /* 0x000fe400078e0a67 */
[----:B------:R-:W-:Y:S02]  /*3130*/  IMAD.MOV R105, RZ, RZ, -R105 ;  /* 0x000000ffff697224 */ /* 0x000fe400078e0a69 */
[----:B---3--:R-:W-:-:S02]  /*3140*/  VIADD R6, R3, 0x71 ;  /* 0x0000007103067836 */ /* 0x008fc40000000000 */
[----:B----4-:R-:W-:Y:S02]  /*3150*/  VIADD R2, R3, 0x72 ;  /* 0x0000007203027836 */ /* 0x010fe40000000000 */
[C---:B-1----:R-:W-:Y:S01]  /*3160*/  IMAD.HI.U32 R107, R7.reuse, R106, RZ ;  /* 0x0000006a076b7227 */ /* 0x042fe200078e00ff */
[----:B------:R1:W-:Y:S03]  /*3170*/  STL [R1+0x13b4], R6 ;  /* 0x0013b40601007387 */ /* 0x0003e60000100800 */
[----:B------:R-:W-:Y:S01]  /*3180*/  IMAD.HI.U32 R109, R7, R108, RZ ;  /* 0x0000006c076d7227 */ /* 0x000fe200078e00ff */
[----:B------:R2:W-:Y:S03]  /*3190*/  STL [R1+0x13d0], R2 ;  /* 0x0013d00201007387 */ /* 0x0005e60000100800 */
[C---:B------:R-:W-:Y:S01]  /*31a0*/  IMAD R103, R5.reuse, R103, R110 ;  /* 0x0000006705677224 */ /* 0x040fe200078e026e */
[----:B------:R-:W-:Y:S01]  /*31b0*/  IABS R110, R2 ;  /* 0x00000002006e7213 */ /* 0x000fe20000000000 */
[----:B------:R-:W-:Y:S01]  /*31c0*/  IMAD R105, R5, R105, R114 ;  /* 0x0000006905697224 */ /* 0x000fe200078e0272 */
[----:B------:R-:W-:Y:S01]  /*31d0*/  IABS R114, R6 ;  /* 0x0000000600727213 */ /* 0x000fe20000000000 */
[----:B------:R-:W-:-:S04]  /*31e0*/  IMAD.HI.U32 R111, R7, R112, RZ ;  /* 0x00000070076f7227 */ /* 0x000fc800078e00ff */
[----:B------:R-:W-:Y:S02]  /*31f0*/  IMAD.MOV R107, RZ, RZ, -R107 ;  /* 0x000000ffff6b7224 */ /* 0x000fe400078e0a6b */
[----:B------:R-:W-:Y:S02]  /*3200*/  IMAD.MOV R109, RZ, RZ, -R109 ;  /* 0x000000ffff6d7224 */ /* 0x000fe400078e0a6d */
[----:B------:R-:W-:Y:S02]  /*3210*/  IMAD.MOV R111, RZ, RZ, -R111 ;  /* 0x000000ffff6f7224 */ /* 0x000fe400078e0a6f */
[----:B------:R-:W-:Y:S02]  /*3220*/  VIADD R116, R3, 0x73 ;  /* 0x0000007303747836 */ /* 0x000fe40000000000 */
[----:B------:R-:W-:-:S03]  /*3230*/  IMAD.HI.U32 R113, R7, R114, RZ ;  /* 0x0000007207717227 */ /* 0x000fc600078e00ff */
[----:B------:R3:W-:Y:S01]  /*3240*/  STL [R1+0x13dc], R116 ;  /* 0x0013dc7401007387 */ /* 0x0007e20000100800 */
[----:B------:R-:W-:-:S04]  /*3250*/  IMAD.HI.U32 R115, R7, R110, RZ ;  /* 0x0000006e07737227 */ /* 0x000fc800078e00ff */
[C---:B------:R-:W-:Y:S02]  /*3260*/  IMAD R106, R5.reuse, R107, R106 ;  /* 0x0000006b056a7224 */ /* 0x040fe400078e026a */
[C---:B------:R-:W-:Y:S02]  /*3270*/  IMAD R107, R5.reuse, R109, R108 ;  /* 0x0000006d056b7224 */ /* 0x040fe400078e026c */
[----:B------:R-:W-:Y:S01]  /*3280*/  IMAD R108, R5, R111, R112 ;  /* 0x0000006f056c7224 */ /* 0x000fe200078e0270 */
[----:B------:R-:W-:Y:S01]  /*3290*/  IABS R111, R116 ;  /* 0x00000074006f7213 */ /* 0x000fe20000000000 */
[----:B------:R-:W-:Y:S02]  /*32a0*/  IMAD.MOV R113, RZ, RZ, -R113 ;  /* 0x000000ffff717224 */ /* 0x000fe400078e0a71 */
[----:B------:R-:W-:Y:S02]  /*32b0*/  IMAD.MOV R115, RZ, RZ, -R115 ;  /* 0x000000ffff737224 */ /* 0x000fe400078e0a73 */
[----:B-1----:R-:W-:-:S02]  /*32c0*/  VIADD R6, R3, 0x76 ;  /* 0x0000007603067836 */ /* 0x002fc40000000000 */
[C---:B--2---:R-:W-:Y:S02]  /*32d0*/  VIADD R2, R3.reuse, 0x77 ;  /* 0x0000007703027836 */ /* 0x044fe40000000000 */
[C---:B------:R-:W-:Y:S02]  /*32e0*/  VIADD R10, R3.reuse, 0x74 ;  /* 0x00000074030a7836 */ /* 0x040fe40000000000 */
[----:B------:R-:W-:Y:S02]  /*32f0*/  VIADD R8, R3, 0x75 ;  /* 0x0000007503087836 */ /* 0x000fe40000000000 */
[C---:B------:R-:W-:Y:S01]  /*3300*/  IMAD R109, R5.reuse, R113, R114 ;  /* 0x00000071056d7224 */ /* 0x040fe200078e0272 */
[----:B------:R-:W-:Y:S01]  /*3310*/  IABS R114, R6 ;  /* 0x0000000600727213 */ /* 0x000fe20000000000 */
[----:B------:R-:W-:Y:S01]  /*3320*/  IMAD R110, R5, R115, R110 ;  /* 0x00000073056e7224 */ /* 0x000fe200078e026e */
[----:B------:R-:W-:Y:S01]  /*3330*/  IABS R115, R2 ;  /* 0x0000000200737213 */ /* 0x000fe20000000000 */
[----:B------:R-:W-:Y:S01]  /*3340*/  IMAD.HI.U32 R120, R7, R111, RZ ;  /* 0x0000006f07787227 */ /* 0x000fe200078e00ff */
[----:B------:R-:W-:Y:S01]  /*3350*/  STL [R1+0x13e4], R10 ;  /* 0x0013e40a01007387 */ /* 0x000fe20000100800 */
[----:B------:R-:W-:-:S02]  /*3360*/  IABS R112, R10 ;  /* 0x0000000a00707213 */ /* 0x000fc40000000000 */
[C---:B------:R-:W-:Y:S01]  /*3370*/  IMAD.HI.U32 R117, R7.reuse, R114, RZ ;  /* 0x0000007207757227 */ /* 0x040fe200078e00ff */
[----:B------:R-:W-:Y:S01]  /*3380*/  STL [R1+0x13e8], R8 ;  /* 0x0013e80801007387 */ /* 0x000fe20000100800 */
[----:B------:R-:W-:Y:S02]  /*3390*/  IADD3 R120, -R120, RZ, RZ ;  /* 0x000000ff78787210 */ /* 0x000fe40007ffe1ff */
[C---:B---3--:R-:W-:Y:S01]  /*33a0*/  IMAD.HI.U32 R116, R7.reuse, R115, RZ ;  /* 0x0000007307747227 */ /* 0x048fe200078e00ff */
[----:B------:R-:W-:Y:S01]  /*33b0*/  STL [R1+0x13f0], R6 ;  /* 0x0013f00601007387 */ /* 0x000fe20000100800 */
[----:B------:R-:W-:Y:S02]  /*33c0*/  IABS R113, R8 ;  /* 0x0000000800717213 */ /* 0x000fe40000000000 */
[----:B------:R-:W-:Y:S01]  /*33d0*/  IMAD.HI.U32 R119, R7, R112, RZ ;  /* 0x0000007007777227 */ /* 0x000fe200078e00ff */
[----:B------:R1:W-:Y:S03]  /*33e0*/  STL [R1+0x1438], R2 ;  /* 0x0014380201007387 */ /* 0x0003e60000100800 */
[----:B------:R-:W-:-:S02]  /*33f0*/  IMAD.MOV R117, RZ, RZ, -R117 ;  /* 0x000000ffff757224 */ /* 0x000fc400078e0a75 */
[----:B------:R-:W-:Y:S02]  /*3400*/  IMAD.MOV R116, RZ, RZ, -R116 ;  /* 0x000000ffff747224 */ /* 0x000fe400078e0a74 */
[----:B------:R-:W-:Y:S02]  /*3410*/  IMAD R111, R5, R120, R111 ;  /* 0x00000078056f7224 */ /* 0x000fe400078e026f */
[C---:B------:R-:W-:Y:S02]  /*3420*/  VIADD R121, R3.reuse, 0x78 ;  /* 0x0000007803797836 */ /* 0x040fe40000000000 */
[C---:B-1----:R-:W-:Y:S02]  /*3430*/  VIADD R2, R3.reuse, 0x7c ;  /* 0x0000007c03027836 */ /* 0x042fe40000000000 */
[----:B------:R-:W-:Y:S01]  /*3440*/  VIADD R10, R3, 0x79 ;  /* 0x00000079030a7836 */ /* 0x000fe20000000000 */
[----:B------:R1:W-:Y:S01]  /*3450*/  STL [R1+0x1410], R121 ;  /* 0x0014107901007387 */ /* 0x0003e20000100800 */
[----:B------:R-:W-:Y:S01]  /*3460*/  IMAD.HI.U32 R118, R7, R113, RZ ;  /* 0x0000007107767227 */ /* 0x000fe200078e00ff */
[----:B------:R-:W-:-:S02]  /*3470*/  IABS R120, R2 ;  /* 0x0000000200787213 */ /* 0x000fc40000000000 */
[----:B------:R-:W-:Y:S01]  /*3480*/  STL [R1+0x1424], R10 ;  /* 0x0014240a01007387 */ /* 0x000fe20000100800 */
[----:B------:R-:W-:Y:S02]  /*3490*/  IMAD.MOV R119, RZ, RZ, -R119 ;  /* 0x000000ffff777224 */ /* 0x000fe400078e0a77 */
[C---:B------:R-:W-:Y:S01]  /*34a0*/  IMAD R114, R5.reuse, R117, R114 ;  /* 0x0000007505727224 */ /* 0x040fe200078e0272 */
[----:B------:R-:W-:Y:S01]  /*34b0*/  IABS R117, R10 ;  /* 0x0000000a00757213 */ /* 0x000fe20000000000 */
[----:B------:R-:W-:Y:S01]  /*34c0*/  IMAD R115, R5, R116, R115 ;  /* 0x0000007405737224 */ /* 0x000fe200078e0273 */
[----:B------:R-:W-:Y:S01]  /*34d0*/  IABS R116, R121 ;  /* 0x0000007900747213 */ /* 0x000fe20000000000 */
[----:B------:R-:W-:Y:S02]  /*34e0*/  VIADD R6, R3, 0x7b ;  /* 0x0000007b03067836 */ /* 0x000fe40000000000 */
[----:B-1----:R-:W-:-:S04]  /*34f0*/  IMAD.HI.U32 R121, R7, R120, RZ ;  /* 0x0000007807797227 */ /* 0x002fc800078e00ff */
[----:B------:R-:W-:Y:S02]  /*3500*/  IMAD.MOV R118, RZ, RZ, -R118 ;  /* 0x000000ffff767224 */ /* 0x000fe400078e0a76 */
[----:B------:R-:W-:Y:S02]  /*3510*/  VIADD R8, R3, 0x7a ;  /* 0x0000007a03087836 */ /* 0x000fe40000000000 */
[----:B------:R-:W-:Y:S01]  /*3520*/  IMAD R112, R5, R119, R112 ;  /* 0x0000007705707224 */ /* 0x000fe200078e0270 */
[----:B------:R-:W-:Y:S01]  /*3530*/  IABS R119, R6 ;  /* 0x0000000600777213 */ /* 0x000fe20000000000 */
[----:B------:R-:W-:Y:S01]  /*3540*/  IMAD.HI.U32 R124, R7, R117, RZ ;  /* 0x00000075077c7227 */ /* 0x000fe200078e00ff */
[----:B------:R-:W-:Y:S03]  /*3550*/  STL [R1+0x1428], R8 ;  /* 0x0014280801007387 */ /* 0x000fe60000100800 */
[----:B------:R-:W-:Y:S01]  /*3560*/  IMAD.MOV R121, RZ, RZ, -R121 ;  /* 0x000000ffff797224 */ /* 0x000fe200078e0a79 */
[----:B------:R1:W-:Y:S01]  /*3570*/  STL [R1+0x1430], R6 ;  /* 0x0014300601007387 */ /* 0x0003e20000100800 */
[----:B------:R-:W-:-:S02]  /*3580*/  VIADD R127, R3, 0x7d ;  /* 0x0000007d037f7836 */ /* 0x000fc40000000000 */
[----:B------:R-:W-:Y:S01]  /*3590*/  IMAD R113, R5, R118, R113 ;  /* 0x0000007605717224 */ /* 0x000fe200078e0271 */
[----:B------:R-:W-:Y:S01]  /*35a0*/  IABS R118, R8 ;  /* 0x0000000800767213 */ /* 0x000fe20000000000 */
[----:B------:R-:W-:Y:S01]  /*35b0*/  IMAD.HI.U32 R122, R7, R119, RZ ;  /* 0x00000077077a7227 */ /* 0x000fe200078e00ff */
[----:B------:R-:W-:Y:S03]  /*35c0*/  STL [R1+0x1434], R2 ;  /* 0x0014340201007387 */ /* 0x000fe60000100800 */
[----:B------:R-:W-:Y:S01]  /*35d0*/  IMAD.MOV R124, RZ, RZ, -R124 ;  /* 0x000000ffff7c7224 */ /* 0x000fe200078e0a7c */
[----:B------:R-:W-:Y:S01]  /*35e0*/  STL [R1+0x1408], R127 ;  /* 0x0014087f01007387 */ /* 0x000fe20000100800 */
[----:B------:R-:W-:Y:S01]  /*35f0*/  IMAD R120, R5, R121, R120 ;  /* 0x0000007905787224 */ /* 0x000fe200078e0278 */
[----:B------:R-:W-:Y:S01]  /*3600*/  IABS R121, R127 ;  /* 0x0000007f00797213 */ /* 0x000fe20000000000 */
[----:B-1----:R-:W-:-:S02]  /*3610*/  VIADD R6, R3, 0x80 ;  /* 0x0000008003067836 */ /* 0x002fc40000000000 */
[----:B------:R-:W-:Y:S02]  /*3620*/  VIADD R10, R3, 0x7e ;  /* 0x0000007e030a7836 */ /* 0x000fe40000000000 */
[----:B------:R-:W-:-:S03]  /*3630*/  IMAD.HI.U32 R123, R7, R118, RZ ;  /* 0x00000076077b7227 */ /* 0x000fc600078e00ff */
[----:B------:R-:W-:Y:S01]  /*3640*/  STL [R1+0x140c], R10 ;  /* 0x00140c0a01007387 */ /* 0x000fe20000100800 */
[----:B------:R-:W-:Y:S02]  /*3650*/  VIADD R8, R3, 0x7f ;  /* 0x0000007f03087836 */ /* 0x000fe40000000000 */
[----:B------:R-:W-:Y:S02]  /*3660*/  IMAD.MOV R122, RZ, RZ, -R122 ;  /* 0x000000ffff7a7224 */ /* 0x000fe400078e0a7a */
[----:B------:R-:W-:Y:S01]  /*3670*/  IMAD R117, R5, R124, R117 ;  /* 0x0000007c05757224 */ /* 0x000fe200078e0275 */
[----:B------:R-:W-:Y:S01]  /*3680*/  IABS R124, R6 ;  /* 0x00000006007c7213 */ /* 0x000fe20000000000 */
[----:B------:R-:W-:Y:S01]  /*3690*/  IMAD.HI.U32 R131, R7, R121, RZ ;  /* 0x0000007907837227 */ /* 0x000fe200078e00ff */
[----:B------:R-:W-:Y:S03]  /*36a0*/  STL [R1+0x1418], R8 ;  /* 0x0014180801007387 */ /* 0x000fe60000100800 */
[----:B------:R-:W-:Y:S01]  /*36b0*/  IMAD.MOV R123, RZ, RZ, -R123 ;  /* 0x000000ffff7b7224 */ /* 0x000fe200078e0a7b */
[----:B------:R1:W-:Y:S01]  /*36c0*/  STL [R1+0x1420], R6 ;  /* 0x0014200601007387 */ /* 0x0003e20000100800 */
[----:B------:R-:W-:Y:S01]  /*36d0*/  IMAD R119, R5, R122, R119 ;  /* 0x0000007a05777224 */ /* 0x000fe200078e0277 */
[----:B------:R-:W-:Y:S01]  /*36e0*/  IABS R122, R10 ;  /* 0x0000000a007a7213 */ /* 0x000fe20000000000 */
[----:B------:R-:W-:-:S04]  /*36f0*/  IMAD.HI.U32 R128, R7, R124, RZ ;  /* 0x0000007c07807227 */ /* 0x000fc800078e00ff */
[----:B------:R-:W-:Y:S02]  /*3700*/  IMAD.MOV R131, RZ, RZ, -R131 ;  /* 0x000000ffff837224 */ /* 0x000fe400078e0a83 */
[----:B------:R-:W-:Y:S01]  /*3710*/  IMAD R118, R5, R123, R118 ;  /* 0x0000007b05767224 */ /* 0x000fe200078e0276 */
[----:B------:R-:W-:Y:S01]  /*3720*/  IABS R123, R8 ;  /* 0x00000008007b7213 */ /* 0x000fe20000000000 */
[----:B-1----:R-:W-:Y:S02]  /*3730*/  VIADD R6, R3, 0x85 ;  /* 0x0000008503067836 */ /* 0x002fe40000000000 */
[----:B------:R-:W-:-:S04]  /*3740*/  IMAD.HI.U32 R130, R7, R122, RZ ;  /* 0x0000007a07827227 */ /* 0x000fc800078e00ff */
[----:B------:R-:W-:Y:S02]  /*3750*/  IMAD.MOV R128, RZ, RZ, -R128 ;  /* 0x000000ffff807224 */ /* 0x000fe400078e0a80 */
[----:B------:R-:W-:Y:S01]  /*3760*/  IMAD R121, R5, R131, R121 ;  /* 0x0000008305797224 */ /* 0x000fe200078e0279 */
[----:B------:R-:W-:Y:S01]  /*3770*/  IABS R131, R6 ;  /* 0x0000000600837213 */ /* 0x000fe20000000000 */
[----:B------:R-:W-:Y:S02]  /*3780*/  VIADD R132, R3, 0x82 ;  /* 0x0000008203847836 */ /* 0x000fe40000000000 */
[----:B------:R-:W-:-:S04]  /*3790*/  IMAD.HI.U32 R129, R7, R123, RZ ;  /* 0x0000007b07817227 */ /* 0x000fc800078e00ff */
[----:B------:R-:W-:-:S04]  /*37a0*/  IMAD.HI.U32 R125, R7, R116, RZ ;  /* 0x00000074077d7227 */ /* 0x000fc800078e00ff */
[----:B------:R-:W-:Y:S02]  /*37b0*/  VIADD R2, R3, 0x81 ;  /* 0x0000008103027836 */ /* 0x000fe40000000000 */
[----:B------:R-:W-:Y:S02]  /*37c0*/  IMAD.MOV R130, RZ, RZ, -R130 ;  /* 0x000000ffff827224 */ /* 0x000fe400078e0a82 */
[----:B------:R-:W-:Y:S01]  /*37d0*/  IMAD R124, R5, R128, R124 ;  /* 0x00000080057c7224 */ /* 0x000fe200078e027c */
[----:B------:R-:W-:Y:S01]  /*37e0*/  IABS R128, R132 ;  /* 0x0000008400807213 */ /* 0x000fe20000000000 */
[C---:B------:R-:W-:Y:S01]  /*37f0*/  VIADD R8, R3.reuse, 0x84 ;  /* 0x0000008403087836 */ /* 0x040fe20000000000 */
[----:B------:R1:W-:Y:S01]  /*3800*/  STL [R1+0x142c], R2 ;  /* 0x00142c0201007387 */ /* 0x0003e20000100800 */
[----:B------:R-:W-:Y:S02]  /*3810*/  VIADD R10, R3, 0x83 ;  /* 0x00000083030a7836 */ /* 0x000fe40000000000 */
[----:B------:R-:W-:Y:S01]  /*3820*/  IMAD.HI.U32 R133, R7, R131, RZ ;  /* 0x0000008307857227 */ /* 0x000fe200078e00ff */
[----:B------:R2:W-:Y:S03]  /*3830*/  STL [R1+0x13f8], R132 ;  /* 0x0013f88401007387 */ /* 0x0005e60000100800 */
[----:B------:R-:W-:Y:S01]  /*3840*/  IMAD.MOV R129, RZ, RZ, -R129 ;  /* 0x000000ffff817224 */ /* 0x000fe200078e0a81 */
[----:B------:R-:W-:Y:S01]  /*3850*/  STL [R1+0x1400], R10 ;  /* 0x0014000a01007387 */ /* 0x000fe20000100800 */
[----:B------:R-:W-:-:S02]  /*3860*/  IMAD.MOV R125, RZ, RZ, -R125 ;  /* 0x000000ffff7d7224 */ /* 0x000fc400078e0a7d */
[----:B------:R-:W-:Y:S01]  /*3870*/  IMAD R122, R5, R130, R122 ;  /* 0x00000082057a7224 */ /* 0x000fe200078e027a */
[----:B------:R-:W-:Y:S01]  /*3880*/  IABS R130, R8 ;  /* 0x0000000800827213 */ /* 0x000fe20000000000 */
[----:B------:R-:W-:Y:S01]  /*3890*/  IMAD.HI.U32 R136, R7, R128, RZ ;  /* 0x0000008007887227 */ /* 0x000fe200078e00ff */
[----:B------:R-:W-:Y:S03]  /*38a0*/  STL [R1+0x1404], R8 ;  /* 0x0014040801007387 */ /* 0x000fe60000100800 */
[----:B------:R-:W-:Y:S01]  /*38b0*/  IMAD.MOV R133, RZ, RZ, -R133 ;  /* 0x000000ffff857224 */ /* 0x000fe200078e0a85 */
[----:B------:R3:W-:Y:S01]  /*38c0*/  STL [R1+0x1414], R6 ;  /* 0x0014140601007387 */ /* 0x0007e20000100800 */
[----:B------:R-:W-:Y:S02]  /*38d0*/  VIADD R137, R3, 0x87 ;  /* 0x0000008703897836 */ /* 0x000fe40000000000 */
[C---:B------:R-:W-:Y:S01]  /*38e0*/  IMAD R123, R5.reuse, R129, R123 ;  /* 0x00000081057b7224 */ /* 0x040fe200078e027b */
[----:B------:R-:W-:Y:S01]  /*38f0*/  IABS R129, R10 ;  /* 0x0000000a00817213 */ /* 0x000fe20000000000 */
[----:B------:R-:W-:Y:S01]  /*3900*/  IMAD R116, R5, R125, R116 ;  /* 0x0000007d05747224 */ /* 0x000fe200078e0274 */
[----:B------:R-:W-:Y:S01]  /*3910*/  IABS R125, R2 ;  /* 0x00000002007d7213 */ /* 0x000fe20000000000 */
[----:B-1----:R-:W-:-:S02]  /*3920*/  VIADD R2, R3, 0x86 ;  /* 0x0000008603027836 */ /* 0x002fc40000000000 */
[----:B------:R-:W-:-:S03]  /*3930*/  IMAD.HI.U32 R134, R7, R130, RZ ;  /* 0x0000008207867227 */ /* 0x000fc600078e00ff */
[----:B------:R-:W-:Y:S01]  /*3940*/  STL [R1+0x141c], R2 ;  /* 0x00141c0201007387 */ /* 0x000fe20000100800 */
[----:B------:R-:W-:Y:S01]  /*3950*/  IMAD.MOV R136, RZ, RZ, -R136 ;  /* 0x000000ffff887224 */ /* 0x000fe200078e0a88 */
[----:B--2---:R-:W-:Y:S01]  /*3960*/  IABS R132, R2 ;  /* 0x0000000200847213 */ /* 0x004fe20000000000 */
[----:B------:R-:W-:Y:S01]  /*3970*/  IMAD R131, R5, R133, R131 ;  /* 0x0000008505837224 */ /* 0x000fe200078e0283 */
[----:B------:R-:W-:Y:S01]  /*3980*/  IABS R133, R137 ;  /* 0x0000008900857213 */ /* 0x000fe20000000000 */
[C---:B---3--:R-:W-:Y:S01]  /*3990*/  VIADD R6, R3.reuse, 0x8a ;  /* 0x0000008a03067836 */ /* 0x048fe20000000000 */
[----:B------:R-:W-:Y:S01]  /*39a0*/  STL [R1+0x13d8], R137 ;  /* 0x0013d88901007387 */ /* 0x000fe20000100800 */
        /* <DEDUP_REMOVED lines=24> */
[----:B------:R-:W-:Y:S02]  /*3b30*/  VIADD R2, R3, 0x8b ;  /* 0x0000008b03027836 */ /* 0x000fe40000000000 */
[----:B------:R-:W-:Y:S02]  /*3b40*/  IMAD.MOV R140, RZ, RZ, -R140 ;  /* 0x000000ffff8c7224 */ /* 0x000fe400078e0a8c */
[----:B------:R-:W-:Y:S01]  /*3b50*/  IMAD R136, R5, R138, R136 ;  /* 0x0000008a05887224 */ /* 0x000fe200078e0288 */
[----:B------:R-:W-:Y:S01]  /*3b60*/  IABS R138, R142 ;  /* 0x0000008e008a7213 */ /* 0x000fe20000000000 */
[C---:B------:R-:W-:Y:S01]  /*3b70*/  VIADD R8, R3.reuse, 0x8e ;  /* 0x0000008e03087836 */ /* 0x040fe20000000000 */
[----:B------:R-:W-:Y:S01]  /*3b80*/  STL [R1+0x13fc], R2 ;  /* 0x0013fc0201007387 */ /* 0x000fe20000100800 */
[----:B------:R-:W-:Y:S01]  /*3b90*/  VIADD R10, R3, 0x8d ;  /* 0x0000008d030a7836 */ /* 0x000fe20000000000 */
[----:B------:R-:W-:Y:S01]  /*3ba0*/  IABS R137, R2 ;  /* 0x0000000200897213 */ /* 0x000fe20000000000 */
[----:B------:R-:W-:Y:S01]  /*3bb0*/  IMAD.HI.U32 R143, R7, R141, RZ ;  /* 0x0000008d078f7227 */ /* 0x000fe200078e00ff */
[----:B------:R-:W-:Y:S03]  /*3bc0*/  STL [R1+0x13c0], R142 ;  /* 0x0013c08e01007387 */ /* 0x000fe60000100800 */
[----:B------:R-:W-:Y:S01]  /*3bd0*/  IMAD.MOV R139, RZ, RZ, -R139 ;  /* 0x000000ffff8b7224 */ /* 0x000fe200078e0a8b */
[----:B------:R-:W-:Y:S01]  /*3be0*/  STL [R1+0x13c8], R10 ;  /* 0x0013c80a01007387 */ /* 0x000fe20000100800 */
        /* <DEDUP_REMOVED lines=9> */
[----:B------:R-:W-:-:S04]  /*3c80*/  IMAD.HI.U32 R144, R7, R140, RZ ;  /* 0x0000008c07907227 */ /* 0x000fc800078e00ff */
[----:B------:R-:W-:Y:S02]  /*3c90*/  IMAD.MOV R146, RZ, RZ, -R146 ;  /* 0x000000ffff927224 */ /* 0x000fe400078e0a92 */
[----:B------:R-:W-:Y:S01]  /*3ca0*/  IMAD R141, R5, R143, R141 ;  /* 0x0000008f058d7224 */ /* 0x000fe200078e028d */
[----:B------:R-:W-:Y:S01]  /*3cb0*/  IABS R143, R147 ;  /* 0x00000093008f7213 */ /* 0x000fe20000000000 */
[C---:B-1----:R-:W-:Y:S02]  /*3cc0*/  VIADD R6, R3.reuse, 0x94 ;  /* 0x0000009403067836 */ /* 0x042fe40000000000 */
[----:B------:R-:W-:Y:S02]  /*3cd0*/  VIADD R2, R3, 0x90 ;  /* 0x0000009003027836 */ /* 0x000fe40000000000 */
[----:B------:R-:W-:-:S03]  /*3ce0*/  IMAD.HI.U32 R145, R7, R139, RZ ;  /* 0x0000008b07917227 */ /* 0x000fc600078e00ff */
[----:B------:R-:W-:Y:S01]  /*3cf0*/  STL [R1+0x13d4], R2 ;  /* 0x0013d40201007387 */ /* 0x000fe20000100800 */
[----:B------:R-:W-:Y:S01]  /*3d00*/  VIADD R10, R3, 0x92 ;  /* 0x00000092030a7836 */ /* 0x000fe20000000000 */
[----:B------:R-:W-:Y:S01]  /*3d10*/  IABS R142, R2 ;  /* 0x00000002008e7213 */ /* 0x000fe20000000000 */
[----:B------:R-:W-:Y:S01]  /*3d20*/  IMAD.MOV R144, RZ, RZ, -R144 ;  /* 0x000000ffff907224 */ /* 0x000fe200078e0a90 */
[----:B------:R-:W-:Y:S01]  /*3d30*/  STL [R1+0x13ac], R147 ;  /* 0x0013ac9301007387 */ /* 0x000fe20000100800 */
[----:B------:R-:W-:Y:S01]  /*3d40*/  IMAD R138, R5, R146, R138 ;  /* 0x00000092058a7224 */ /* 0x000fe200078e028a */
[----:B------:R-:W-:Y:S01]  /*3d50*/  IABS R146, R6 ;  /* 0x0000000600927213 */ /* 0x000fe20000000000 */
[----:B------:R-:W-:Y:S01]  /*3d60*/  VIADD R8, R3, 0x93 ;  /* 0x0000009303087836 */ /* 0x000fe20000000000 */
[----:B------:R-:W-:Y:S01]  /*3d70*/  STL [R1+0x13a8], R10 ;  /* 0x0013a80a01007387 */ /* 0x000fe20000100800 */
[----:B------:R-:W-:-:S03]  /*3d80*/  IMAD.HI.U32 R151, R7, R143, RZ ;  /* 0x0000008f07977227 */ /* 0x000fc600078e00ff */
[----:B------:R-:W-:Y:S01]  /*3d90*/  STL [R1+0x13b0], R8 ;  /* 0x0013b00801007387 */ /* 0x000fe20000100800 */
[----:B------:R-:W-:Y:S02]  /*3da0*/  IMAD.MOV R145, RZ, RZ, -R145 ;  /* 0x000000ffff917224 */ /* 0x000fe400078e0a91 */
[----:B------:R-:W-:Y:S01]  /*3db0*/  IMAD R140, R5, R144, R140 ;  /* 0x00000090058c7224 */ /* 0x000fe200078e028c */
[----:B------:R-:W-:Y:S01]  /*3dc0*/  IABS R144, R10 ;  /* 0x0000000a00907213 */ /* 0x000fe20000000000 */
[----:B------:R1:W-:Y:S01]  /*3dd0*/  STL [R1+0x13b8], R6 ;  /* 0x0013b80601007387 */ /* 0x0003e20000100800 */
[----:B------:R-:W-:-:S04]  /*3de0*/  IMAD.HI.U32 R148, R7, R146, RZ ;  /* 0x0000009207947227 */ /* 0x000fc800078e00ff */
[----:B------:R-:W-:Y:S02]  /*3df0*/  IMAD.MOV R151, RZ, RZ, -R151 ;  /* 0x000000ffff977224 */ /* 0x000fe400078e0a97 */
[----:B------:R-:W-:Y:S01]  /*3e00*/  IMAD R139, R5, R145, R139 ;  /* 0x00000091058b7224 */ /* 0x000fe200078e028b */
[----:B------:R-:W-:Y:S01]  /*3e10*/  IABS R145, R8 ;  /* 0x0000000800917213 */ /* 0x000fe20000000000 */
[----:B------:R-:W-:Y:S01]  /*3e20*/  IMAD.HI.U32 R150, R7, R144, RZ ;  /* 0x0000009007967227 */ /* 0x000fe200078e00ff */
[----:B-1----:R-:W-:-:S03]  /*3e30*/  IADD3 R6, R3, 0x99, RZ ;  /* 0x0000009903067810 */ /* 0x002fc60007ffe0ff */
        /* <DEDUP_REMOVED lines=10> */
[----:B------:R1:W-:Y:S01]  /*3ee0*/  STL [R1+0x13bc], R2 ;  /* 0x0013bc0201007387 */ /* 0x0003e20000100800 */
[----:B------:R-:W-:Y:S01]  /*3ef0*/  VIADD R10, R3, 0x97 ;  /* 0x00000097030a7836 */ /* 0x000fe20000000000 */
[----:B------:R-:W-:Y:S01]  /*3f00*/  IABS R147, R2 ;  /* 0x0000000200937213 */ /* 0x000fe20000000000 */
[----:B------:R-:W-:Y:S01]  /*3f10*/  IMAD.HI.U32 R153, R7, R151, RZ ;  /* 0x0000009707997227 */ /* 0x000fe200078e00ff */
[----:B------:R2:W-:Y:S03]  /*3f20*/  STL [R1+0x1384], R152 ;  /* 0x0013849801007387 */ /* 0x0005e60000100800 */
        /* <DEDUP_REMOVED lines=11> */
[----:B-1----:R-:W-:Y:S02]  /*3fe0*/  VIADD R2, R3, 0x9a ;  /* 0x0000009a03027836 */ /* 0x002fe40000000000 */
        /* <DEDUP_REMOVED lines=69> */
[C---:B------:R-:W-:Y:S01]  /*4440*/  IMAD.HI.U32 R171, R7.reuse, R163, RZ ;  /* 0x000000a307ab7227 */ /* 0x040fe200078e00ff */
[----:B------:R-:W-:Y:S03]  /*4450*/  STL [R1+0x133c], R8 ;  /* 0x00133c0801007387 */ /* 0x000fe60000100800 */
[----:B------:R-:W-:Y:S01]  /*4460*/  IMAD.HI.U32 R127, R7, R125, RZ ;  /* 0x0000007d077f7227 */ /* 0x000fe200078e00ff */
[----:B------:R1:W-:Y:S03]  /*4470*/  STL [R1+0x1340], R6 ;  /* 0x0013400601007387 */ /* 0x0003e60000100800 */
[----:B------:R-:W-:-:S02]  /*4480*/  IMAD.MOV R165, RZ, RZ, -R165 ;  /* 0x000000ffffa57224 */ /* 0x000fc400078e0aa5 */
[----:B------:R-:W-:Y:S01]  /*4490*/  IMAD R160, R5, R164, R160 ;  /* 0x000000a405a07224 */ /* 0x000fe200078e02a0 */
[----:B------:R-:W-:Y:S01]  /*44a0*/  IABS R164, R10 ;  /* 0x0000000a00a47213 */ /* 0x000fe20000000000 */
[----:B------:R-:W-:-:S04]  /*44b0*/  IMAD.HI.U32 R168, R7, R166, RZ ;  /* 0x000000a607a87227 */ /* 0x000fc800078e00ff */
[----:B------:R-:W-:Y:S02]  /*44c0*/  IMAD.MOV R171, RZ, RZ, -R171 ;  /* 0x000000ffffab7224 */ /* 0x000fe400078e0aab */
[----:B-1----:R-:W-:Y:S02]  /*44d0*/  VIADD R6, R3, 0xad ;  /* 0x000000ad03067836 */ /* 0x002fe40000000000 */
[----:B------:R-:W-:Y:S02]  /*44e0*/  IMAD.MOV R127, RZ, RZ, -R127 ;  /* 0x000000ffff7f7224 */ /* 0x000fe400078e0a7f */
[----:B------:R-:W-:Y:S01]  /*44f0*/  IMAD R159, R5, R165, R159 ;  /* 0x000000a5059f7224 */ /* 0x000fe200078e029f */
[----:B------:R-:W-:Y:S01]  /*4500*/  IABS R165, R8 ;  /* 0x0000000800a57213 */ /* 0x000fe20000000000 */
[----:B------:R-:W-:-:S04]  /*4510*/  IMAD.HI.U32 R170, R7, R164, RZ ;  /* 0x000000a407aa7227 */ /* 0x000fc800078e00ff */
[----:B------:R-:W-:Y:S02]  /*4520*/  IMAD.MOV R168, RZ, RZ, -R168 ;  /* 0x000000ffffa87224 */ /* 0x000fe400078e0aa8 */
[----:B------:R-:W-:Y:S01]  /*4530*/  IMAD R163, R5, R171, R163 ;  /* 0x000000ab05a37224 */ /* 0x000fe200078e02a3 */
[----:B------:R-:W-:Y:S01]  /*4540*/  IABS R171, R6 ;  /* 0x0000000600ab7213 */ /* 0x000fe20000000000 */
[----:B------:R-:W-:Y:S02]  /*4550*/  VIADD R172, R3, 0xaa ;  /* 0x000000aa03ac7836 */ /* 0x000fe40000000000 */
[----:B------:R-:W-:Y:S02]  /*4560*/  IMAD R125, R5, R127, R125 ;  /* 0x0000007f057d7224 */ /* 0x000fe400078e027d */
        /* <DEDUP_REMOVED lines=8> */
[----:B------:R-:W-:Y:S01]  /*45f0*/  IMAD.MOV R127, RZ, RZ, -R127 ;  /* 0x000000ffff7f7224 */ /* 0x000fe200078e0a7f */
[----:B------:R-:W-:Y:S01]  /*4600*/  IABS R167, R2 ;  /* 0x0000000200a77213 */ /* 0x000fe20000000000 */
[----:B------:R-:W-:Y:S01]  /*4610*/  VIADD R10, R3, 0xab ;  /* 0x000000ab030a7836 */ /* 0x000fe20000000000 */
[----:B------:R2:W-:Y:S01]  /*4620*/  STL [R1+0x131c], R172 ;  /* 0x00131cac01007387 */ /* 0x0005e20000100800 */
[----:B------:R-:W-:-:S03]  /*4630*/  IMAD.HI.U32 R173, R7, R171, RZ ;  /* 0x000000ab07ad7227 */ /* 0x000fc600078e00ff */
[----:B------:R-:W-:Y:S01]  /*4640*/  STL [R1+0x1324], R10 ;  /* 0x0013240a01007387 */ /* 0x000fe20000100800 */
[----:B------:R-:W-:Y:S02]  /*4650*/  IMAD.MOV R169, RZ, RZ, -R169 ;  /* 0x000000ffffa97224 */ /* 0x000fe400078e0aa9 */
[C---:B------:R-:W-:Y:S01]  /*4660*/  IMAD R164, R5.reuse, R170, R164 ;  /* 0x000000aa05a47224 */ /* 0x040fe200078e02a4 */
[----:B------:R-:W-:Y:S01]  /*4670*/  IABS R170, R8 ;  /* 0x0000000800aa7213 */ /* 0x000fe20000000000 */
[----:B------:R-:W-:Y:S01]  /*4680*/  IMAD R132, R5, R127, R132 ;  /* 0x0000007f05847224 */ /* 0x000fe200078e0284 */
[----:B------:R-:W-:Y:S01]  /*4690*/  STL [R1+0x1328], R8 ;  /* 0x0013280801007387 */ /* 0x000fe20000100800 */
[----:B------:R-:W-:-:S03]  /*46a0*/  IMAD.HI.U32 R176, R7, R168, RZ ;  /* 0x000000a807b07227 */ /* 0x000fc600078e00ff */
[----:B------:R3:W-:Y:S01]  /*46b0*/  STL [R1+0x1330], R6 ;  /* 0x0013300601007387 */ /* 0x0007e20000100800 */
[----:B------:R-:W-:Y:S02]  /*46c0*/  IMAD.MOV R173, RZ, RZ, -R173 ;  /* 0x000000ffffad7224 */ /* 0x000fe400078e0aad */
[----:B------:R-:W-:Y:S02]  /*46d0*/  VIADD R177, R3, 0xaf ;  /* 0x000000af03b17836 */ /* 0x000fe40000000000 */
[----:B------:R-:W-:-:S04]  /*46e0*/  IMAD.HI.U32 R127, R7, R137, RZ ;  /* 0x00000089077f7227 */ /* 0x000fc800078e00ff */
        /* <DEDUP_REMOVED lines=11> */
[----:B------:R-:W-:Y:S02]  /*47a0*/  IMAD.MOV R127, RZ, RZ, -R127 ;  /* 0x000000ffff7f7224 */ /* 0x000fe400078e0a7f */
[----:B------:R-:W-:Y:S02]  /*47b0*/  VIADD R10, R3, 0xb0 ;  /* 0x000000b0030a7836 */ /* 0x000fe40000000000 */
[----:B------:R-:W-:-:S03]  /*47c0*/  IMAD.HI.U32 R175, R7, R169, RZ ;  /* 0x000000a907af7227 */ /* 0x000fc600078e00ff */
[----:B------:R-:W-:Y:S01]  /*47d0*/  STL [R1+0x1304], R10 ;  /* 0x0013040a01007387 */ /* 0x000fe20000100800 */
[----:B------:R-:W-:Y:S02]  /*47e0*/  VIADD R8, R3, 0xb1 ;  /* 0x000000b103087836 */ /* 0x000fe40000000000 */
[----:B------:R-:W-:Y:S02]  /*47f0*/  IMAD.MOV R174, RZ, RZ, -R174 ;  /* 0x000000ffffae7224 */ /* 0x000fe400078e0aae */
[C---:B------:R-:W-:Y:S01]  /*4800*/  IMAD R168, R5.reuse, R176, R168 ;  /* 0x000000b005a87224 */ /* 0x040fe200078e02a8 */
[----:B------:R-:W-:Y:S01]  /*4810*/  IABS R176, R6 ;  /* 0x0000000600b07213 */ /* 0x000fe20000000000 */
[----:B------:R-:W-:Y:S01]  /*4820*/  IMAD R137, R5, R127, R137 ;  /* 0x0000007f05897224 */ /* 0x000fe200078e0289 */
[----:B------:R-:W-:Y:S01]  /*4830*/  STL [R1+0x1300], R8 ;  /* 0x0013000801007387 */ /* 0x000fe20000100800 */
[----:B------:R-:W-:-:S03]  /*4840*/  IMAD.HI.U32 R127, R7, R142, RZ ;  /* 0x0000008e077f7227 */ /* 0x000fc600078e00ff */
[----:B------:R1:W-:Y:S01]  /*4850*/  STL [R1+0x12fc], R6 ;  /* 0x0012fc0601007387 */ /* 0x0003e20000100800 */
[----:B------:R-:W-:-:S04]  /*4860*/  IMAD.HI.U32 R181, R7, R173, RZ ;  /* 0x000000ad07b57227 */ /* 0x000fc800078e00ff */
[----:B------:R-:W-:Y:S02]  /*4870*/  IMAD.MOV R175, RZ, RZ, -R175 ;  /* 0x000000ffffaf7224 */ /* 0x000fe400078e0aaf */
[----:B------:R-:W-:Y:S01]  /*4880*/  IMAD R170, R5, R174, R170 ;  /* 0x000000ae05aa7224 */ /* 0x000fe200078e02aa */
[----:B------:R-:W-:Y:S01]  /*4890*/  IABS R174, R10 ;  /* 0x0000000a00ae7213 */ /* 0x000fe20000000000 */
[----:B------:R-:W-:Y:S02]  /*48a0*/  IMAD.MOV R127, RZ, RZ, -R127 ;  /* 0x000000ffff7f7224 */ /* 0x000fe400078e0a7f */
[----:B------:R-:W-:-:S04]  /*48b0*/  IMAD.HI.U32 R178, R7, R176, RZ ;  /* 0x000000b007b27227 */ /* 0x000fc800078e00ff */
[----:B------:R-:W-:Y:S02]  /*48c0*/  IMAD.MOV R181, RZ, RZ, -R181 ;  /* 0x000000ffffb57224 */ /* 0x000fe400078e0ab5 */
[----:B-1----:R-:W-:Y:S02]  /*48d0*/  VIADD R6, R3, 0xb7 ;  /* 0x000000b703067836 */ /* 0x002fe40000000000 */
[C---:B------:R-:W-:Y:S01]  /*48e0*/  IMAD R169, R5.reuse, R175, R169 ;  /* 0x000000af05a97224 */ /* 0x040fe200078e02a9 */
[----:B------:R-:W-:Y:S01]  /*48f0*/  IABS R175, R8 ;  /* 0x0000000800af7213 */ /* 0x000fe20000000000 */
[----:B------:R-:W-:Y:S02]  /*4900*/  IMAD R142, R5, R127, R142 ;  /* 0x0000007f058e7224 */ /* 0x000fe400078e028e */
        /* <DEDUP_REMOVED lines=12> */
[----:B------:R-:W-:Y:S01]  /*49d0*/  STL [R1+0x12f8], R2 ;  /* 0x0012f80201007387 */ /* 0x000fe20000100800 */
[----:B------:R-:W-:Y:S01]  /*49e0*/  IMAD.MOV R127, RZ, RZ, -R127 ;  /* 0x000000ffff7f7224 */ /* 0x000fe200078e0a7f */
[----:B------:R-:W-:Y:S01]  /*49f0*/  IABS R177, R2 ;  /* 0x0000000200b17213 */ /* 0x000fe20000000000 */
[----:B------:R-:W-:Y:S01]  /*4a00*/  VIADD R10, R3, 0xb5 ;  /* 0x000000b5030a7836 */ /* 0x000fe20000000000 */
[----:B------:R-:W-:Y:S01]  /*4a10*/  STL [R1+0x12e0], R182 ;  /* 0x0012e0b601007387 */ /* 0x000fe20000100800 */
[----:B------:R-:W-:-:S03]  /*4a20*/  IMAD.HI.U32 R183, R7, R181, RZ ;  /* 0x000000b507b77227 */ /* 0x000fc600078e00ff */
[----:B------:R1:W-:Y:S01]  /*4a30*/  STL [R1+0x12dc], R10 ;  /* 0x0012dc0a01007387 */ /* 0x0003e20000100800 */
        /* <DEDUP_REMOVED lines=9> */
[----:B------:R-:W-:Y:S02]  /*4ad0*/  VIADD R187, R3, 0xb9 ;  /* 0x000000b903bb7836 */ /* 0x000fe40000000000 */
[----:B------:R-:W-:Y:S01]  /*4ae0*/  IMAD R175, R5, R179, R175 ;  /* 0x000000b305af7224 */ /* 0x000fe200078e02af */
[----:B------:R-:W-:Y:S01]  /*4af0*/  IABS R179, R10 ;  /* 0x0000000a00b37213 */ /* 0x000fe20000000000 */
[----:B------:R-:W-:Y:S01]  /*4b00*/  IMAD.MOV R127, RZ, RZ, -R127 ;  /* 0x000000ffff7f7224 */ /* 0x000fe200078e0a7f */
[C---:B-1----:R-:W-:Y:S01]  /*4b10*/  IADD3 R10, R3.reuse, 0xba, RZ ;  /* 0x000000ba030a7810 */ /* 0x042fe20007ffe0ff */
[----:B------:R-:W-:Y:S02]  /*4b20*/  VIADD R2, R3, 0xb8 ;  /* 0x000000b803027836 */ /* 0x000fe40000000000 */
[----:B------:R-:W-:-:S03]  /*4b30*/  IMAD.HI.U32 R184, R7, R180, RZ ;  /* 0x000000b407b87227 */ /* 0x000fc600078e00ff */
[----:B------:R-:W-:Y:S01]  /*4b40*/  STL [R1+0x12c8], R2 ;  /* 0x0012c80201007387 */ /* 0x000fe20000100800 */
[----:B------:R-:W-:Y:S01]  /*4b50*/  IMAD.MOV R186, RZ, RZ, -R186 ;  /* 0x000000ffffba7224 */ /* 0x000fe200078e0aba */
[----:B------:R-:W-:Y:S01]  /*4b60*/  IABS R182, R2 ;  /* 0x0000000200b67213 */ /* 0x000fe20000000000 */
[----:B------:R-:W-:Y:S01]  /*4b70*/  IMAD R181, R5, R183, R181 ;  /* 0x000000b705b57224 */ /* 0x000fe200078e02b5 */
[----:B------:R-:W-:Y:S01]  /*4b80*/  IABS R183, R187 ;  /* 0x000000bb00b77213 */ /* 0x000fe20000000000 */
[----:B--2---:R-:W-:Y:S01]  /*4b90*/  VIADD R6, R3, 0xbc ;  /* 0x000000bc03067836 */ /* 0x004fe20000000000 */
[----:B------:R-:W-:Y:S01]  /*4ba0*/  STL [R1+0x12b8], R187 ;  /* 0x0012b8bb01007387 */ /* 0x000fe20000100800 */
[----:B------:R-:W-:-:S03]  /*4bb0*/  IMAD.HI.U32 R185, R7, R179, RZ ;  /* 0x000000b307b97227 */ /* 0x000fc600078e00ff */
[----:B------:R-:W-:Y:S01]  /*4bc0*/  STL [R1+0x12b0], R10 ;  /* 0x0012b00a01007387 */ /* 0x000fe20000100800 */
[----:B------:R-:W-:Y:S02]  /*4bd0*/  VIADD R8, R3, 0xbb ;  /* 0x000000bb03087836 */ /* 0x000fe40000000000 */
[C---:B------:R-:W-:Y:S02]  /*4be0*/  IMAD R152, R5.reuse, R127, R152 ;  /* 0x0000007f05987224 */ /* 0x040fe400078e0298 */
[----:B------:R-:W-:Y:S01]  /*4bf0*/  IMAD.MOV R184, RZ, RZ, -R184 ;  /* 0x000000ffffb87224 */ /* 0x000fe200078e0ab8 */
[----:B------:R-:W-:Y:S01]  /*4c00*/  STL [R1+0x12a0], R8 ;  /* 0x0012a00801007387 */ /* 0x000fe20000100800 */
[----:B------:R-:W-:Y:S01]  /*4c10*/  IMAD R178, R5, R186, R178 ;  /* 0x000000ba05b27224 */ /* 0x000fe200078e02b2 */
[----:B------:R-:W-:Y:S01]  /*4c20*/  IABS R186, R6 ;  /* 0x0000000600ba7213 */ /* 0x000fe20000000000 */
[C---:B------:R-:W-:Y:S01]  /*4c30*/  IMAD.HI.U32 R127, R7.reuse, R157, RZ ;  /* 0x0000009d077f7227 */ /* 0x040fe200078e00ff */
[----:B------:R1:W-:Y:S03]  /*4c40*/  STL [R1+0x1298], R6 ;  /* 0x0012980601007387 */ /* 0x0003e60000100800 */
        /* <DEDUP_REMOVED lines=12> */
[----:B------:R-:W-:-:S04]  /*4d10*/  IMAD.HI.U32 R190, R7, R184, RZ ;  /* 0x000000b807be7227 */ /* 0x000fc800078e00ff */
[----:B------:R-:W-:Y:S02]  /*4d20*/  IMAD.MOV R188, RZ, RZ, -R188 ;  /* 0x000000ffffbc7224 */ /* 0x000fe400078e0abc */
[----:B------:R-:W-:Y:S01]  /*4d30*/  IMAD R183, R5, R191, R183 ;  /* 0x000000bf05b77224 */ /* 0x000fe200078e02b7 */
[----:B------:R-:W-:Y:S01]  /*4d40*/  IABS R191, R6 ;  /* 0x0000000600bf7213 */ /* 0x000fe20000000000 */
[----:B------:R-:W-:Y:S02]  /*4d50*/  VIADD R192, R3, 0xbe ;  /* 0x000000be03c07836 */ /* 0x000fe40000000000 */
[----:B------:R-:W-:-:S04]  /*4d60*/  IMAD.HI.U32 R189, R7, R185, RZ ;  /* 0x000000b907bd7227 */ /* 0x000fc800078e00ff */
[----:B------:R-:W-:Y:S02]  /*4d70*/  IMAD.MOV R127, RZ, RZ, -R127 ;  /* 0x000000ffff7f7224 */ /* 0x000fe400078e0a7f */
        /* <DEDUP_REMOVED lines=12> */
[----:B------:R-:W-:-:S02]  /*4e40*/  IMAD R162, R5, R127, R162 ;  /* 0x0000007f05a27224 */ /* 0x000fc400078e02a2 */
[----:B------:R-:W-:Y:S01]  /*4e50*/  IMAD R184, R5, R190, R184 ;  /* 0x000000be05b87224 */ /* 0x000fe200078e02b8 */
[----:B------:R-:W-:Y:S01]  /*4e60*/  IABS R190, R8 ;  /* 0x0000000800be7213 */ /* 0x000fe20000000000 */
[C---:B------:R-:W-:Y:S01]  /*4e70*/  IMAD.HI.U32 R127, R7.reuse, R167, RZ ;  /* 0x000000a7077f7227 */ /* 0x040fe200078e00ff */
[----:B------:R-:W-:Y:S03]  /*4e80*/  STL [R1+0x1274], R8 ;  /* 0x0012740801007387 */ /* 0x000fe60000100800 */
[----:B------:R-:W-:Y:S01]  /*4e90*/  IMAD.HI.U32 R196, R7, R188, RZ ;  /* 0x000000bc07c47227 */ /* 0x000fe200078e00ff */
[----:B------:R3:W-:Y:S03]  /*4ea0*/  STL [R1+0x1270], R6 ;  /* 0x0012700601007387 */ /* 0x0007e60000100800 */
[----:B------:R-:W-:-:S02]  /*4eb0*/  IMAD.MOV R193, RZ, RZ, -R193 ;  /* 0x000000ffffc17224 */ /* 0x000fc400078e0ac1 */
[----:B------:R-:W-:Y:S02]  /*4ec0*/  VIADD R197, R3, 0xc3 ;  /* 0x000000c303c57836 */ /* 0x000fe40000000000 */
[----:B------:R-:W-:Y:S01]  /*4ed0*/  IMAD R185, R5, R189, R185 ;  /* 0x000000bd05b97224 */ /* 0x000fe200078e02b9 */
[----:B------:R-:W-:Y:S01]  /*4ee0*/  IABS R189, R10 ;  /* 0x0000000a00bd7213 */ /* 0x000fe20000000000 */
[----:B------:R-:W-:Y:S02]  /*4ef0*/  IMAD.MOV R127, RZ, RZ, -R127 ;  /* 0x000000ffff7f7224 */ /* 0x000fe400078e0a7f */
        /* <DEDUP_REMOVED lines=10> */
[----:B------:R-:W-:Y:S02]  /*4fa0*/  IMAD R167, R5, R127, R167 ;  /* 0x0000007f05a77224 */ /* 0x000fe400078e02a7 */
[----:B------:R-:W-:Y:S01]  /*4fb0*/  IMAD.HI.U32 R195, R7, R189, RZ ;  /* 0x000000bd07c37227 */ /* 0x000fe200078e00ff */
[----:B------:R-:W-:Y:S03]  /*4fc0*/  STL [R1+0x1250], R10 ;  /* 0x0012500a01007387 */ /* 0x000fe60000100800 */
[----:B------:R-:W-:-:S02]  /*4fd0*/  VIADD R8, R3, 0xc5 ;  /* 0x000000c503087836 */ /* 0x000fc40000000000 */
[----:B------:R-:W-:-:S03]  /*4fe0*/  IMAD.HI.U32 R127, R7, R172, RZ ;  /* 0x000000ac077f7227 */ /* 0x000fc600078e00ff */
[----:B------:R-:W-:Y:S01]  /*4ff0*/  STL [R1+0x124c], R8 ;  /* 0x00124c0801007387 */ /* 0x000fe20000100800 */
[----:B------:R-:W-:Y:S02]  /*5000*/  IMAD.MOV R194, RZ, RZ, -R194 ;  /* 0x000000ffffc27224 */ /* 0x000fe400078e0ac2 */
[----:B------:R-:W-:Y:S01]  /*5010*/  IMAD R188, R5, R196, R188 ;  /* 0x000000c405bc7224 */ /* 0x000fe200078e02bc */
[----:B------:R-:W-:Y:S01]  /*5020*/  IABS R196, R6 ;  /* 0x0000000600c47213 */ /* 0x000fe20000000000 */
[----:B------:R-:W-:Y:S01]  /*5030*/  IMAD.HI.U32 R201, R7, R193, RZ ;  /* 0x000000c107c97227 */ /* 0x000fe200078e00ff */
[----:B------:R1:W-:Y:S03]  /*5040*/  STL [R1+0x1244], R6 ;  /* 0x0012440601007387 */ /* 0x0003e60000100800 */
[----:B------:R-:W-:Y:S02]  /*5050*/  IMAD.MOV R195, RZ, RZ, -R195 ;  /* 0x000000ffffc37224 */ /* 0x000fe400078e0ac3 */
[----:B------:R-:W-:-:S02]  /*5060*/  IMAD.MOV R127, RZ, RZ, -R127 ;  /* 0x000000ffff7f7224 */ /* 0x000fc400078e0a7f */
[----:B------:R-:W-:Y:S01]  /*5070*/  IMAD R190, R5, R194, R190 ;  /* 0x000000c205be7224 */ /* 0x000fe200078e02be */
[----:B------:R-:W-:Y:S01]  /*5080*/  IABS R194, R10 ;  /* 0x0000000a00c27213 */ /* 0x000fe20000000000 */
        /* <DEDUP_REMOVED lines=12> */
[----:B------:R-:W-:Y:S02]  /*5150*/  IMAD.MOV R127, RZ, RZ, -R127 ;  /* 0x000000ffff7f7224 */ /* 0x000fe400078e0a7f */
        /* <DEDUP_REMOVED lines=11> */
[----:B------:R-:W-:Y:S01]  /*5210*/  IMAD R177, R5, R127, R177 ;  /* 0x0000007f05b17224 */ /* 0x000fe200078e02b1 */
[----:B------:R-:W-:Y:S01]  /*5220*/  STL [R1+0x1224], R10 ;  /* 0x0012240a01007387 */ /* 0x000fe20000100800 */
[----:B------:R-:W-:-:S02]  /*5230*/  IMAD.MOV R199, RZ, RZ, -R199 ;  /* 0x000000ffffc77224 */ /* 0x000fc400078e0ac7 */
[----:B------:R-:W-:Y:S01]  /*5240*/  IMAD.HI.U32 R127, R7, R182, RZ ;  /* 0x000000b6077f7227 */ /* 0x000fe200078e00ff */
[----:B------:R-:W-:Y:S03]  /*5250*/  STL [R1+0x1214], R8 ;  /* 0x0012140801007387 */ /* 0x000fe60000100800 */
[----:B------:R-:W-:Y:S01]  /*5260*/  IMAD R194, R5, R200, R194 ;  /* 0x000000c805c27224 */ /* 0x000fe200078e02c2 */
[----:B------:R-:W-:Y:S01]  /*5270*/  IABS R200, R8 ;  /* 0x0000000800c87213 */ /* 0x000fe20000000000 */
        /* <DEDUP_REMOVED lines=14> */
[----:B---3--:R-:W-:Y:S01]  /*5360*/  VIADD R6, R3, 0xd0 ;  /* 0x000000d003067836 */ /* 0x008fe20000000000 */
[----:B------:R-:W-:Y:S01]  /*5370*/  STL [R1+0x11f8], R207 ;  /* 0x0011f8cf01007387 */ /* 0x000fe20000100800 */
[----:B------:R-:W-:Y:S02]  /*5380*/  IMAD R182, R5, R127, R182 ;  /* 0x0000007f05b67224 */ /* 0x000fe400078e02b6 */
[----:B------:R-:W-:Y:S02]  /*5390*/  VIADD R10, R3, 0xce ;  /* 0x000000ce030a7836 */ /* 0x000fe40000000000 */
[----:B------:R-:W-:-:S03]  /*53a0*/  IMAD.HI.U32 R127, R7, R187, RZ ;  /* 0x000000bb077f7227 */ /* 0x000fc600078e00ff */
[----:B------:R-:W-:Y:S01]  /*53b0*/  STL [R1+0x11ec], R10 ;  /* 0x0011ec0a01007387 */ /* 0x000fe20000100800 */
[----:B------:R-:W-:-:S04]  /*53c0*/  IMAD.HI.U32 R205, R7, R199, RZ ;  /* 0x000000c707cd7227 */ /* 0x000fc800078e00ff */
        /* <DEDUP_REMOVED lines=8> */
[----:B------:R-:W-:-:S02]  /*5450*/  IMAD.MOV R205, RZ, RZ, -R205 ;  /* 0x000000ffffcd7224 */ /* 0x000fc400078e0acd */
[----:B------:R-:W-:Y:S01]  /*5460*/  IMAD R200, R5, R204, R200 ;  /* 0x000000cc05c87224 */ /* 0x000fe200078e02c8 */
[----:B------:R-:W-:Y:S01]  /*5470*/  IABS R204, R10 ;  /* 0x0000000a00cc7213 */ /* 0x000fe20000000000 */
[----:B------:R-:W-:-:S04]  /*5480*/  IMAD.HI.U32 R208, R7, R206, RZ ;  /* 0x000000ce07d07227 */ /* 0x000fc800078e00ff */
[----:B------:R-:W-:Y:S02]  /*5490*/  IMAD.MOV R211, RZ, RZ, -R211 ;  /* 0x000000ffffd37224 */ /* 0x000fe400078e0ad3 */
[----:B-1----:R-:W-:Y:S02]  /*54a0*/  VIADD R6, R3, 0xd5 ;  /* 0x000000d503067836 */ /* 0x002fe40000000000 */
[C---:B------:R-:W-:Y:S02]  /*54b0*/  IMAD R187, R5.reuse, R127, R187 ;  /* 0x0000007f05bb7224 */ /* 0x040fe400078e02bb */
[----:B------:R-:W-:Y:S01]  /*54c0*/  IMAD R199, R5, R205, R199 ;  /* 0x000000cd05c77224 */ /* 0x000fe200078e02c7 */
[----:B------:R-:W-:Y:S01]  /*54d0*/  IABS R205, R8 ;  /* 0x0000000800cd7213 */ /* 0x000fe20000000000 */
        /* <DEDUP_REMOVED lines=12> */
[----:B------:R-:W-:Y:S01]  /*55a0*/  VIADD R8, R3, 0xd4 ;  /* 0x000000d403087836 */ /* 0x000fe20000000000 */
[----:B------:R1:W-:Y:S01]  /*55b0*/  STL [R1+0x11e0], R2 ;  /* 0x0011e00201007387 */ /* 0x0003e20000100800 */
[----:B------:R-:W-:Y:S01]  /*55c0*/  IMAD R192, R5, R127, R192 ;  /* 0x0000007f05c07224 */ /* 0x000fe200078e02c0 */
[----:B------:R-:W-:Y:S01]  /*55d0*/  IABS R207, R2 ;  /* 0x0000000200cf7213 */ /* 0x000fe20000000000 */
[----:B------:R-:W-:Y:S01]  /*55e0*/  VIADD R10, R3, 0xd3 ;  /* 0x000000d3030a7836 */ /* 0x000fe20000000000 */
[----:B------:R2:W-:Y:S01]  /*55f0*/  STL [R1+0x11c8], R212 ;  /* 0x0011c8d401007387 */ /* 0x0005e20000100800 */
[----:B------:R-:W-:-:S03]  /*5600*/  IMAD.HI.U32 R213, R7, R211, RZ ;  /* 0x000000d307d57227 */ /* 0x000fc600078e00ff */
[----:B------:R-:W-:Y:S01]  /*5610*/  STL [R1+0x11c4], R10 ;  /* 0x0011c40a01007387 */ /* 0x000fe20000100800 */
        /* <DEDUP_REMOVED lines=8> */
[----:B------:R-:W-:-:S02]  /*56a0*/  VIADD R217, R3, 0xd7 ;  /* 0x000000d703d97836 */ /* 0x000fc40000000000 */
[----:B------:R-:W-:Y:S02]  /*56b0*/  IMAD.MOV R127, RZ, RZ, -R127 ;  /* 0x000000ffff7f7224 */ /* 0x000fe400078e0a7f */
        /* <DEDUP_REMOVED lines=12> */
[----:B------:R-:W-:-:S04]  /*5780*/  IMAD.HI.U32 R127, R7, R202, RZ ;  /* 0x000000ca077f7227 */ /* 0x000fc800078e00ff */
[----:B------:R-:W-:Y:S02]  /*5790*/  VIADD R10, R3, 0xd8 ;  /* 0x000000d8030a7836 */ /* 0x000fe40000000000 */
[----:B------:R-:W-:-:S03]  /*57a0*/  IMAD.HI.U32 R215, R7, R209, RZ ;  /* 0x000000d107d77227 */ /* 0x000fc600078e00ff */
[----:B------:R-:W-:Y:S01]  /*57b0*/  STL [R1+0x119c], R10 ;  /* 0x00119c0a01007387 */ /* 0x000fe20000100800 */
[----:B------:R-:W-:Y:S02]  /*57c0*/  VIADD R8, R3, 0xd9 ;  /* 0x000000d903087836 */ /* 0x000fe40000000000 */
[----:B------:R-:W-:Y:S02]  /*57d0*/  IMAD.MOV R214, RZ, RZ, -R214 ;  /* 0x000000ffffd67224 */ /* 0x000fe400078e0ad6 */
[----:B------:R-:W-:Y:S01]  /*57e0*/  IMAD R208, R5, R216, R208 ;  /* 0x000000d805d07224 */ /* 0x000fe200078e02d0 */
[----:B------:R-:W-:Y:S01]  /*57f0*/  IABS R216, R6 ;  /* 0x0000000600d87213 */ /* 0x000fe20000000000 */
[----:B------:R-:W-:Y:S01]  /*5800*/  IMAD.MOV R127, RZ, RZ, -R127 ;  /* 0x000000ffff7f7224 */ /* 0x000fe200078e0a7f */
[----:B------:R-:W-:Y:S01]  /*5810*/  STL [R1+0x1194], R8 ;  /* 0x0011940801007387 */ /* 0x000fe20000100800 */
[----:B------:R-:W-:-:S03]  /*5820*/  IMAD.HI.U32 R221, R7, R213, RZ ;  /* 0x000000d507dd7227 */ /* 0x000fc600078e00ff */
[----:B------:R1:W-:Y:S01]  /*5830*/  STL [R1+0x1184], R6 ;  /* 0x0011840601007387 */ /* 0x0003e20000100800 */
[----:B------:R-:W-:Y:S02]  /*5840*/  IMAD.MOV R215, RZ, RZ, -R215 ;  /* 0x000000ffffd77224 */ /* 0x000fe400078e0ad7 */
[C---:B------:R-:W-:Y:S01]  /*5850*/  IMAD R210, R5.reuse, R214, R210 ;  /* 0x000000d605d27224 */ /* 0x040fe200078e02d2 */
[----:B------:R-:W-:Y:S01]  /*5860*/  IABS R214, R10 ;  /* 0x0000000a00d67213 */ /* 0x000fe20000000000 */
[----:B------:R-:W-:Y:S02]  /*5870*/  IMAD R202, R5, R127, R202 ;  /* 0x0000007f05ca7224 */ /* 0x000fe400078e02ca */
[----:B------:R-:W-:-:S04]  /*5880*/  IMAD.HI.U32 R218, R7, R216, RZ ;  /* 0x000000d807da7227 */ /* 0x000fc800078e00ff */
[----:B------:R-:W-:Y:S02]  /*5890*/  IMAD.MOV R221, RZ, RZ, -R221 ;  /* 0x000000ffffdd7224 */ /* 0x000fe400078e0add */
[----:B-1----:R-:W-:Y:S02]  /*58a0*/  VIADD R6, R3, 0xdf ;  /* 0x000000df03067836 */ /* 0x002fe40000000000 */
[----:B------:R-:W-:-:S04]  /*58b0*/  IMAD.HI.U32 R127, R7, R207, RZ ;  /* 0x000000cf077f7227 */ /* 0x000fc800078e00ff */
[----:B------:R-:W-:Y:S01]  /*58c0*/  IMAD R209, R5, R215, R209 ;  /* 0x000000d705d17224 */ /* 0x000fe200078e02d1 */
[----:B------:R-:W-:Y:S01]  /*58d0*/  IABS R215, R8 ;  /* 0x0000000800d77213 */ /* 0x000fe20000000000 */
        /* <DEDUP_REMOVED lines=15> */
[----:B------:R-:W-:Y:S01]  /*59d0*/  IMAD.HI.U32 R127, R7, R212, RZ ;  /* 0x000000d4077f7227 */ /* 0x000fe200078e00ff */
[----:B------:R2:W-:Y:S03]  /*59e0*/  STL [R1+0x1174], R222 ;  /* 0x001174de01007387 */ /* 0x0005e60000100800 */
[----:B------:R-:W-:-:S02]  /*59f0*/  VIADD R10, R3, 0xdd ;  /* 0x000000dd030a7836 */ /* 0x000fc40000000000 */
[----:B------:R-:W-:-:S03]  /*5a00*/  IMAD.HI.U32 R223, R7, R221, RZ ;  /* 0x000000dd07df7227 */ /* 0x000fc600078e00ff */
[----:B------:R-:W-:Y:S01]  /*5a10*/  STL [R1+0x1168], R10 ;  /* 0x0011680a01007387 */ /* 0x000fe20000100800 */
        /* <DEDUP_REMOVED lines=8> */
[----:B------:R-:W-:Y:S02]  /*5aa0*/  VIADD R227, R3, 0xe1 ;  /* 0x000000e103e37836 */ /* 0x000fe40000000000 */
[C---:B------:R-:W-:Y:S01]  /*5ab0*/  IMAD R215, R5.reuse, R219, R215 ;  /* 0x000000db05d77224 */ /* 0x040fe200078e02d7 */
[----:B------:R-:W-:Y:S01]  /*5ac0*/  IABS R219, R10 ;  /* 0x0000000a00db7213 */ /* 0x000fe20000000000 */
[----:B------:R-:W-:Y:S02]  /*5ad0*/  IMAD R212, R5, R127, R212 ;  /* 0x0000007f05d47224 */ /* 0x000fe400078e02d4 */
[----:B-1----:R-:W-:Y:S02]  /*5ae0*/  VIADD R2, R3, 0xe0 ;  /* 0x000000e003027836 */ /* 0x002fe40000000000 */
[----:B------:R-:W-:-:S03]  /*5af0*/  IMAD.HI.U32 R224, R7, R220, RZ ;  /* 0x000000dc07e07227 */ /* 0x000fc600078e00ff */
[----:B------:R1:W-:Y:S01]  /*5b00*/  STL [R1+0x1154], R2 ;  /* 0x0011540201007387 */ /* 0x0003e20000100800 */
[----:B------:R-:W-:Y:S01]  /*5b10*/  IMAD.MOV R226, RZ, RZ, -R226 ;  /* 0x000000ffffe27224 */ /* 0x000fe200078e0ae2 */
[----:B--2---:R-:W-:Y:S01]  /*5b20*/  IABS R222, R2 ;  /* 0x0000000200de7213 */ /* 0x004fe20000000000 */
[----:B------:R-:W-:Y:S01]  /*5b30*/  IMAD R221, R5, R223, R221 ;  /* 0x000000df05dd7224 */ /* 0x000fe200078e02dd */
[----:B------:R-:W-:Y:S01]  /*5b40*/  IABS R223, R227 ;  /* 0x000000e300df7213 */ /* 0x000fe20000000000 */
[----:B---3--:R-:W-:Y:S01]  /*5b50*/  VIADD R6, R3, 0xe4 ;  /* 0x000000e403067836 */ /* 0x008fe20000000000 */
[----:B------:R2:W-:Y:S01]  /*5b60*/  STL [R1+0x113c], R227 ;  /* 0x00113ce301007387 */ /* 0x0005e20000100800 */
[----:B------:R-:W-:-:S04]  /*5b70*/  IMAD.HI.U32 R127, R7, R217, RZ ;  /* 0x000000d9077f7227 */ /* 0x000fc800078e00ff */
[----:B------:R-:W-:Y:S01]  /*5b80*/  VIADD R10, R3, 0xe2 ;  /* 0x000000e2030a7836 */ /* 0x000fe20000000000 */
[----:B------:R-:W-:Y:S01]  /*5b90*/  IADD3 R127, -R127, RZ, RZ ;  /* 0x000000ff7f7f7210 */ /* 0x000fe20007ffe1ff */
        /* <DEDUP_REMOVED lines=12> */
[----:B-1----:R-:W-:-:S02]  /*5c60*/  VIADD R2, R3, 0xe5 ;  /* 0x000000e503027836 */ /* 0x002fc40000000000 */
[----:B------:R-:W-:-:S03]  /*5c70*/  IMAD.HI.U32 R228, R7, R226, RZ ;  /* 0x000000e207e47227 */ /* 0x000fc600078e00ff */
[----:B------:R1:W-:Y:S01]  /*5c80*/  STL [R1+0x112c], R2 ;  /* 0x00112c0201007387 */ /* 0x0003e20000100800 */
[----:B------:R-:W-:Y:S01]  /*5c90*/  IMAD.MOV R231, RZ, RZ, -R231 ;  /* 0x000000ffffe77224 */ /* 0x000fe200078e0ae7 */
[----:B--2---:R-:W-:Y:S01]  /*5ca0*/  IABS R227, R2 ;  /* 0x0000000200e37213 */ /* 0x004fe20000000000 */
[----:B---3--:R-:W-:Y:S02]  /*5cb0*/  VIADD R6, R3, 0xe9 ;  /* 0x000000e903067836 */ /* 0x008fe40000000000 */
[C---:B------:R-:W-:Y:S02]  /*5cc0*/  IMAD R217, R5.reuse, R127, R217 ;  /* 0x0000007f05d97224 */ /* 0x040fe400078e02d9 */
[----:B------:R-:W-:Y:S01]  /*5cd0*/  IMAD R219, R5, R225, R219 ;  /* 0x000000e105db7224 */ /* 0x000fe200078e02db */
[----:B------:R-:W-:Y:S01]  /*5ce0*/  IABS R225, R8 ;  /* 0x0000000800e17213 */ /* 0x000fe20000000000 */
[----:B------:R-:W-:Y:S02]  /*5cf0*/  VIADD R232, R3, 0xe6 ;  /* 0x000000e603e87836 */ /* 0x000fe40000000000 */
[----:B------:R-:W-:-:S03]  /*5d00*/  IMAD.HI.U32 R127, R7, R222, RZ ;  /* 0x000000de077f7227 */ /* 0x000fc600078e00ff */
[----:B------:R2:W-:Y:S01]  /*5d10*/  STL [R1+0x1114], R232 ;  /* 0x001114e801007387 */ /* 0x0005e20000100800 */
[C---:B------:R-:W-:Y:S02]  /*5d20*/  VIADD R10, R3.reuse, 0xe7 ;  /* 0x000000e7030a7836 */ /* 0x040fe40000000000 */
[----:B------:R-:W-:Y:S02]  /*5d30*/  VIADD R8, R3, 0xe8 ;  /* 0x000000e803087836 */ /* 0x000fe40000000000 */
[----:B------:R-:W-:Y:S01]  /*5d40*/  IMAD.HI.U32 R230, R7, R224, RZ ;  /* 0x000000e007e67227 */ /* 0x000fe200078e00ff */
[----:B------:R-:W-:Y:S03]  /*5d50*/  STL [R1+0x1110], R10 ;  /* 0x0011100a01007387 */ /* 0x000fe60000100800 */
[----:B------:R-:W-:Y:S01]  /*5d60*/  IMAD.MOV R228, RZ, RZ, -R228 ;  /* 0x000000ffffe47224 */ /* 0x000fe200078e0ae4 */
[----:B------:R-:W-:Y:S01]  /*5d70*/  STL [R1+0x110c], R8 ;  /* 0x00110c0801007387 */ /* 0x000fe20000100800 */
[----:B------:R-:W-:Y:S01]  /*5d80*/  IMAD R223, R5, R231, R223 ;  /* 0x000000e705df7224 */ /* 0x000fe200078e02df */
[----:B------:R-:W-:Y:S01]  /*5d90*/  IABS R231, R6 ;  /* 0x0000000600e77213 */ /* 0x000fe20000000000 */
[----:B-1----:R-:W-:Y:S01]  /*5da0*/  VIADD R2, R3, 0xea ;  /* 0x000000ea03027836 */ /* 0x002fe20000000000 */
[----:B------:R-:W-:Y:S01]  /*5db0*/  STL [R1+0x1104], R6 ;  /* 0x0011040601007387 */ /* 0x000fe20000100800 */
[----:B------:R-:W-:-:S02]  /*5dc0*/  IMAD.MOV R127, RZ, RZ, -R127 ;  /* 0x000000ffff7f7224 */ /* 0x000fc400078e0a7f */
[----:B------:R-:W-:Y:S01]  /*5dd0*/  IMAD.HI.U32 R229, R7, R225, RZ ;  /* 0x000000e107e57227 */ /* 0x000fe200078e00ff */
[----:B------:R1:W-:Y:S03]  /*5de0*/  STL [R1+0x10f4], R2 ;  /* 0x0010f40201007387 */ /* 0x0003e60000100800 */
[----:B------:R-:W-:Y:S02]  /*5df0*/  IMAD.MOV R230, RZ, RZ, -R230 ;  /* 0x000000ffffe67224 */ /* 0x000fe400078e0ae6 */
[C---:B------:R-:W-:Y:S01]  /*5e00*/  IMAD R226, R5.reuse, R228, R226 ;  /* 0x000000e405e27224 */ /* 0x040fe200078e02e2 */
[----:B------:R-:W-:Y:S01]  /*5e10*/  IABS R228, R232 ;  /* 0x000000e800e47213 */ /* 0x000fe20000000000 */
[----:B------:R-:W-:Y:S01]  /*5e20*/  IMAD R222, R5, R127, R222 ;  /* 0x0000007f05de7224 */ /* 0x000fe200078e02de */
[----:B--2---:R-:W-:Y:S01]  /*5e30*/  IABS R232, R2 ;  /* 0x0000000200e87213 */ /* 0x004fe20000000000 */
[C---:B------:R-:W-:Y:S01]  /*5e40*/  IMAD.HI.U32 R233, R7.reuse, R231, RZ ;  /* 0x000000e707e97227 */ /* 0x040fe200078e00ff */
[----:B-1----:R-:W1:Y:S03]  /*5e50*/  S2R R2, SR_TID.X ;  /* 0x0000000000027919 */ /* 0x002e660000002100 */
[----:B------:R-:W-:-:S04]  /*5e60*/  IMAD.HI.U32 R127, R7, R227, RZ ;  /* 0x000000e3077f7227 */ /* 0x000fc800078e00ff */
[----:B------:R-:W-:Y:S02]  /*5e70*/  IMAD.MOV R229, RZ, RZ, -R229 ;  /* 0x000000ffffe57224 */ /* 0x000fe400078e0ae5 */
[----:B------:R-:W-:Y:S01]  /*5e80*/  IMAD R224, R5, R230, R224 ;  /* 0x000000e605e07224 */ /* 0x000fe200078e02e0 */
[----:B------:R-:W-:Y:S01]  /*5e90*/  IABS R230, R8 ;  /* 0x0000000800e67213 */ /* 0x000fe20000000000 */
[----:B------:R-:W-:Y:S02]  /*5ea0*/  IMAD.MOV R233, RZ, RZ, -R233 ;  /* 0x000000ffffe97224 */ /* 0x000fe400078e0ae9 */
[----:B------:R-:W-:Y:S02]  /*5eb0*/  VIADD R8, R3, 0xeb ;  /* 0x000000eb03087836 */ /* 0x000fe40000000000 */
[----:B------:R-:W-:Y:S02]  /*5ec0*/  IMAD.MOV R127, RZ, RZ, -R127 ;  /* 0x000000ffff7f7224 */ /* 0x000fe400078e0a7f */
[----:B------:R-:W-:Y:S01]  /*5ed0*/  IMAD R225, R5, R229, R225 ;  /* 0x000000e505e17224 */ /* 0x000fe200078e02e1 */
[----:B------:R-:W-:Y:S01]  /*5ee0*/  IABS R229, R10 ;  /* 0x0000000a00e57213 */ /* 0x000fe20000000000 */
[C---:B------:R-:W-:Y:S01]  /*5ef0*/  IMAD.HI.U32 R236, R7.reuse, R228, RZ ;  /* 0x000000e407ec7227 */ /* 0x040fe200078e00ff */
[----:B------:R2:W-:Y:S03]  /*5f00*/  STL [R1+0x10ec], R8 ;  /* 0x0010ec0801007387 */ /* 0x0005e60000100800 */
[----:B------:R-:W-:-:S04]  /*5f10*/  IMAD.HI.U32 R234, R7, R230, RZ ;  /* 0x000000e607ea7227 */ /* 0x000fc800078e00ff */
[C---:B------:R-:W-:Y:S01]  /*5f20*/  IMAD R231, R5.reuse, R233, R231 ;  /* 0x000000e905e77224 */ /* 0x040fe200078e02e7 */
[----:B------:R-:W-:Y:S01]  /*5f30*/  IABS R233, R8 ;  /* 0x0000000800e97213 */ /* 0x000fe20000000000 */
[----:B------:R-:W-:Y:S02]  /*5f40*/  IMAD R227, R5, R127, R227 ;  /* 0x0000007f05e37224 */ /* 0x000fe400078e02e3 */
[----:B------:R-:W-:Y:S01]  /*5f50*/  IMAD.MOV R236, RZ, RZ, -R236 ;  /* 0x000000ffffec7224 */ /* 0x000fe200078e0aec */
[----:B-1----:R-:W-:Y:S01]  /*5f60*/  LOP3.LUT R2, R2, 0x7f, RZ, 0xc0, !PT ;  /* 0x0000007f02027812 */ /* 0x002fe200078ec0ff */
[----:B------:R-:W-:-:S04]  /*5f70*/  IMAD.HI.U32 R127, R7, R232, RZ ;  /* 0x000000e8077f7227 */ /* 0x000fc800078e00ff */
[----:B--2---:R-:W-:Y:S02]  /*5f80*/  VIADD R8, R3, 0xee ;  /* 0x000000ee03087836 */ /* 0x004fe40000000000 */
[----:B------:R-:W-:-:S04]  /*5f90*/  IMAD.HI.U32 R235, R7, R229, RZ ;  /* 0x000000e507eb7227 */ /* 0x000fc800078e00ff */
[----:B------:R-:W-:Y:S02]  /*5fa0*/  IMAD.MOV R234, RZ, RZ, -R234 ;  /* 0x000000ffffea7224 */ /* 0x000fe400078e0aea */
[----:B------:R-:W-:Y:S02]  /*5fb0*/  VIADD R6, R3, 0xec ;  /* 0x000000ec03067836 */ /* 0x000fe40000000000 */
[C---:B------:R-:W-:Y:S01]  /*5fc0*/  IMAD R228, R5.reuse, R236, R228 ;  /* 0x000000ec05e47224 */ /* 0x040fe200078e02e4 */
[----:B------:R-:W-:Y:S01]  /*5fd0*/  IABS R236, R8 ;  /* 0x0000000800ec7213 */ /* 0x000fe20000000000 */
[----:B------:R-:W-:Y:S01]  /*5fe0*/  IMAD.MOV R127, RZ, RZ, -R127 ;  /* 0x000000ffff7f7224 */ /* 0x000fe200078e0a7f */
[----:B------:R1:W-:Y:S01]  /*5ff0*/  STL [R1+0x10e4], R6 ;  /* 0x0010e40601007387 */ /* 0x0003e20000100800 */
[----:B------:R-:W-:Y:S02]  /*6000*/  IMAD.MOV R235, RZ, RZ, -R235 ;  /* 0x000000ffffeb7224 */ /* 0x000fe400078e0aeb */
[----:B------:R-:W-:Y:S01]  /*6010*/  IMAD R230, R5, R234, R230 ;  /* 0x000000ea05e67224 */ /* 0x000fe200078e02e6 */
[----:B------:R-:W-:Y:S01]  /*6020*/  IABS R234, R6 ;  /* 0x0000000600ea7213 */ /* 0x000fe20000000000 */
[----:B------:R-:W-:-:S02]  /*6030*/  VIADD R10, R3, 0xed ;  /* 0x000000ed030a7836 */ /* 0x000fc40000000000 */
[----:B------:R-:W-:Y:S02]  /*6040*/  IMAD R232, R5, R127, R232 ;  /* 0x0000007f05e87224 */ /* 0x000fe400078e02e8 */
[----:B------:R-:W-:Y:S01]  /*6050*/  IMAD.HI.U32 R127, R7, R233, RZ ;  /* 0x000000e9077f7227 */ /* 0x000fe200078e00ff */
[----:B------:R-:W-:Y:S03]  /*6060*/  STL [R1+0x10d8], R10 ;  /* 0x0010d80a01007387 */ /* 0x000fe60000100800 */
[----:B-1----:R-:W-:Y:S01]  /*6070*/  VIADD R6, R3, 0xef ;  /* 0x000000ef03067836 */ /* 0x002fe20000000000 */
[----:B------:R-:W-:Y:S01]  /*6080*/  STL [R1+0x10cc], R8 ;  /* 0x0010cc0801007387 */ /* 0x000fe20000100800 */
[----:B------:R-:W-:Y:S01]  /*6090*/  IMAD R229, R5, R235, R229 ;  /* 0x000000eb05e57224 */ /* 0x000fe200078e02e5 */
[----:B------:R-:W-:Y:S01]  /*60a0*/  IABS R235, R10 ;  /* 0x0000000a00eb7213 */ /* 0x000fe20000000000 */
[----:B------:R-:W-:Y:S01]  /*60b0*/  IMAD.HI.U32 R238, R7, R236, RZ ;  /* 0x000000ec07ee7227 */ /* 0x000fe200078e00ff */
[----:B------:R1:W-:Y:S01]  /*60c0*/  STL [R1+0x10c8], R6 ;  /* 0x0010c80601007387 */ /* 0x0003e20000100800 */
[----:B------:R-:W-:-:S02]  /*60d0*/  IABS R237, R6 ;  /* 0x0000000600ed7213 */ /* 0x000fc40000000000 */
[----:B------:R-:W-:Y:S02]  /*60e0*/  IMAD.MOV R127, RZ, RZ, -R127 ;  /* 0x000000ffff7f7224 */ /* 0x000fe400078e0a7f */
[----:B------:R-:W-:Y:S02]  /*60f0*/  IMAD.MOV R238, RZ, RZ, -R238 ;  /* 0x000000ffffee7224 */ /* 0x000fe400078e0aee */
[----:B------:R-:W-:-:S04]  /*6100*/  IMAD.HI.U32 R239, R7, R235, RZ ;  /* 0x000000eb07ef7227 */ /* 0x000fc800078e00ff */
[----:B-1----:R-:W-:Y:S02]  /*6110*/  VIADD R6, R3, 0xf0 ;  /* 0x000000f003067836 */ /* 0x002fe40000000000 */
[----:B------:R-:W-:Y:S02]  /*6120*/  IMAD R233, R5, R127, R233 ;  /* 0x0000007f05e97224 */ /* 0x000fe400078e02e9 */
[----:B------:R-:W-:Y:S01]  /*6130*/  IMAD.HI.U32 R127, R7, R237, RZ ;  /* 0x000000ed077f7227 */ /* 0x000fe200078e00ff */
[----:B------:R1:W-:Y:S03]  /*6140*/  STL [R1+0x10c4], R6 ;  /* 0x0010c40601007387 */ /* 0x0003e60000100800 */
[----:B------:R-:W-:Y:S01]  /*6150*/  IMAD R236, R5, R238, R236 ;  /* 0x000000ee05ec7224 */ /* 0x000fe200078e02ec */
[----:B------:R-:W-:Y:S01]  /*6160*/  IABS R238, R6 ;  /* 0x0000000600ee7213 */ /* 0x000fe20000000000 */
[----:B------:R-:W-:-:S02]  /*6170*/  IMAD.MOV R239, RZ, RZ, -R239 ;  /* 0x000000ffffef7224 */ /* 0x000fc400078e0aef */
[----:B------:R-:W-:-:S04]  /*6180*/  IMAD.HI.U32 R240, R7, R234, RZ ;  /* 0x000000ea07f07227 */ /* 0x000fc800078e00ff */
[----:B-1----:R-:W-:Y:S02]  /*6190*/  VIADD R6, R3, 0xf1 ;  /* 0x000000f103067836 */ /* 0x002fe40000000000 */
[----:B------:R-:W-:Y:S02]  /*61a0*/  IMAD.MOV R127, RZ, RZ, -R127 ;  /* 0x000000ffff7f7224 */ /* 0x000fe400078e0a7f */
[C---:B------:R-:W-:Y:S01]  /*61b0*/  IMAD R235, R5.reuse, R239, R235 ;  /* 0x000000ef05eb7224 */ /* 0x040fe200078e02eb */
[----:B------:R1:W-:Y:S01]  /*61c0*/  STL [R1+0x10ac], R6 ;  /* 0x0010ac0601007387 */ /* 0x0003e20000100800 */
[----:B------:R-:W-:Y:S01]  /*61d0*/  IABS R239, R6 ;  /* 0x0000000600ef7213 */ /* 0x000fe20000000000 */
[----:B------:R-:W-:Y:S02]  /*61e0*/  IMAD.MOV R240, RZ, RZ, -R240 ;  /* 0x000000fffff07224 */ /* 0x000fe400078e0af0 */
[----:B------:R-:W-:Y:S02]  /*61f0*/  IMAD R237, R5, R127, R237 ;  /* 0x0000007f05ed7224 */ /* 0x000fe400078e02ed */
[----:B------:R-:W-:-:S02]  /*6200*/  VIADD R8, R3, 0xf2 ;  /* 0x000000f203087836 */ /* 0x000fc40000000000 */
[----:B------:R-:W-:-:S03]  /*6210*/  IMAD.HI.U32 R127, R7, R238, RZ ;  /* 0x000000ee077f7227 */ /* 0x000fc600078e00ff */
[----:B------:R-:W-:Y:S01]  /*6220*/  STL [R1+0x10a8], R8 ;  /* 0x0010a80801007387 */ /* 0x000fe20000100800 */
[----:B-1----:R-:W-:Y:S02]  /*6230*/  VIADD R6, R3, 0xf3 ;  /* 0x000000f303067836 */ /* 0x002fe40000000000 */
[----:B------:R-:W-:Y:S02]  /*6240*/  IMAD.IADD R2, R2, 0x1, R4 ;  /* 0x0000000102027824 */ /* 0x000fe400078e0204 */
[----:B------:R-:W-:Y:S01]  /*6250*/  IMAD R234, R5, R240, R234 ;  /* 0x000000f005ea7224 */ /* 0x000fe200078e02ea */
[----:B------:R-:W-:Y:S01]  /*6260*/  IABS R240, R8 ;  /* 0x0000000800f07213 */ /* 0x000fe20000000000 */
[----:B------:R-:W-:Y:S01]  /*6270*/  IMAD.HI.U32 R242, R7, R239, RZ ;  /* 0x000000ef07f27227 */ /* 0x000fe200078e00ff */
[----:B------:R-:W-:Y:S01]  /*6280*/  IABS R241, R6 ;  /* 0x0000000600f17213 */ /* 0x000fe20000000000 */
[----:B------:R-:W-:Y:S01]  /*6290*/  STL [R1+0x10a4], R6 ;  /* 0x0010a40601007387 */ /* 0x000fe20000100800 */
[----:B------:R-:W-:Y:S01]  /*62a0*/  IABS R4, R2 ;  /* 0x0000000200047213 */ /* 0x000fe20000000000 */
[----:B------:R-:W-:-:S02]  /*62b0*/  IMAD.MOV R127, RZ, RZ, -R127 ;  /* 0x000000ffff7f7224 */ /* 0x000fc400078e0a7f */
[----:B------:R1:W-:Y:S01]  /*62c0*/  STL [R1+0x1040], R2 ;  /* 0x0010400201007387 */ /* 0x0003e20000100800 */
[----:B------:R-:W-:Y:S02]  /*62d0*/  IMAD.MOV R242, RZ, RZ, -R242 ;  /* 0x000000fffff27224 */ /* 0x000fe400078e0af2 */
[----:B------:R-:W-:Y:S02]  /*62e0*/  IMAD R238, R5, R127, R238 ;  /* 0x0000007f05ee7224 */ /* 0x000fe400078e02ee */
[----:B------:R-:W-:-:S04]  /*62f0*/  IMAD.HI.U32 R127, R7, R240, RZ ;  /* 0x000000f0077f7227 */ /* 0x000fc800078e00ff */
[----:B------:R-:W-:-:S04]  /*6300*/  IMAD.HI.U32 R243, R7, R241, RZ ;  /* 0x000000f107f37227 */ /* 0x000fc800078e00ff */
[----:B-1----:R-:W-:Y:S02]  /*6310*/  VIADD R2, R3, 0xf4 ;  /* 0x000000f403027836 */ /* 0x002fe40000000000 */
[----:B------:R-:W-:Y:S02]  /*6320*/  IMAD R239, R5, R242, R239 ;  /* 0x000000f205ef7224 */ /* 0x000fe400078e02ef */
[----:B------:R-:W-:Y:S01]  /*6330*/  IMAD.HI.U32 R244, R244, R4, RZ ;  /* 0x00000004f4f47227 */ /* 0x000fe200078e00ff */
[----:B------:R1:W-:Y:S01]  /*6340*/  STL [R1+0x109c], R2 ;  /* 0x00109c0201007387 */ /* 0x0003e20000100800 */
[----:B------:R-:W-:Y:S02]  /*6350*/  IABS R242, R2 ;  /* 0x0000000200f27213 */ /* 0x000fe40000000000 */
[----:B------:R-:W-:Y:S01]  /*6360*/  IMAD.MOV R127, RZ, RZ, -R127 ;  /* 0x000000ffff7f7224 */ /* 0x000fe200078e0a7f */
[----:B------:R-:W2:Y:S01]  /*6370*/  LDL.LU R6, [R1+0x24] ;  /* 0x0000240001067983 */ /* 0x000ea20000300800 */
[----:B------:R-:W-:-:S02]  /*6380*/  IMAD.MOV R243, RZ, RZ, -R243 ;  /* 0x000000fffff37224 */ /* 0x000fc400078e0af3 */
[C---:B------:R-:W-:Y:S02]  /*6390*/  VIADD R247, R3.reuse, 0xf6 ;  /* 0x000000f603f77836 */ /* 0x040fe40000000000 */
[----:B------:R-:W-:Y:S02]  /*63a0*/  IMAD.MOV R244, RZ, RZ, -R244 ;  /* 0x000000fffff47224 */ /* 0x000fe400078e0af4 */
[----:B-1----:R-:W-:Y:S02]  /*63b0*/  VIADD R2, R3, 0xf5 ;  /* 0x000000f503027836 */ /* 0x002fe40000000000 */
[C---:B------:R-:W-:Y:S02]  /*63c0*/  IMAD R240, R5.reuse, R127, R240 ;  /* 0x0000007f05f07224 */ /* 0x040fe400078e02f0 */
[----:B------:R-:W-:Y:S01]  /*63d0*/  IMAD R241, R5, R243, R241 ;  /* 0x000000f305f17224 */ /* 0x000fe200078e02f1 */
[----:B------:R1:W-:Y:S01]  /*63e0*/  STL [R1+0x1088], R2 ;  /* 0x0010880201007387 */ /* 0x0003e20000100800 */
[----:B------:R-:W-:Y:S01]  /*63f0*/  IABS R243, R2 ;  /* 0x0000000200f37213 */ /* 0x000fe20000000000 */
[----:B------:R-:W-:-:S04]  /*6400*/  IMAD.HI.U32 R127, R7, R242, RZ ;  /* 0x000000f2077f7227 */ /* 0x000fc800078e00ff */
[C---:B------:R-:W-:Y:S02]  /*6410*/  VIADD R245, R3.reuse, 0xf7 ;  /* 0x000000f703f57836 */ /* 0x040fe40000000000 */
[----:B------:R-:W-:Y:S01]  /*6420*/  VIADD R246, R3, 0xf8 ;  /* 0x000000f803f67836 */ /* 0x000fe20000000000 */
[----:B-1----:R-:W3:Y:S01]  /*6430*/  LDL.LU R2, [R1+0x20] ;  /* 0x0000200001027983 */ /* 0x002ee20000300800 */
[----:B------:R-:W-:Y:S01]  /*6440*/  IMAD R4, R126, R244, R4 ;  /* 0x000000f47e047224 */ /* 0x000fe200078e0204 */
[----:B------:R-:W-:Y:S02]  /*6450*/  IABS R244, R247 ;  /* 0x000000f700f47213 */ /* 0x000fe40000000000 */
[----:B------:R-:W4:Y:S01]  /*6460*/  LDL.LU R8, [R1+0x1c] ;  /* 0x00001c0001087983 */ /* 0x000f220000300800 */
[----:B------:R-:W-:-:S03]  /*6470*/  IMAD.MOV R127, RZ, RZ, -R127 ;  /* 0x000000ffff7f7224 */ /* 0x000fc600078e0a7f */
[----:B------:R1:W-:Y:S04]  /*6480*/  STL [R1+0x1084], R247 ;  /* 0x001084f701007387 */ /* 0x0003e80000100800 */
[----:B------:R-:W4:Y:S01]  /*6490*/  LDL.LU R10, [R1+0x18] ;  /* 0x00001800010a7983 */ /* 0x000f220000300800 */
[----:B------:R-:W-:-:S03]  /*64a0*/  IMAD R242, R5, R127, R242 ;  /* 0x0000007f05f27224 */ /* 0x000fc600078e02f2 */
[----:B------:R1:W-:Y:S02]  /*64b0*/  STL [R1+0x1080], R245 ;  /* 0x001080f501007387 */ /* 0x0003e40000100800 */
[C---:B-1----:R-:W-:Y:S02]  /*64c0*/  IMAD.HI.U32 R247, R7.reuse, R243, RZ ;  /* 0x000000f307f77227 */ /* 0x042fe400078e00ff */
[----:B------:R1:W-:Y:S02]  /*64d0*/  STL [R1+0x1078], R246 ;  /* 0x001078f601007387 */ /* 0x0003e40000100800 */
[----:B------:R-:W-:Y:S01]  /*64e0*/  IMAD.MOV R127, RZ, RZ, -R247 ;  /* 0x000000ffff7f7224 */ /* 0x000fe200078e0af7 */
[----:B------:R-:W-:Y:S01]  /*64f0*/  IABS R245, R245 ;  /* 0x000000f500f57213 */ /* 0x000fe20000000000 */
[----:B------:R-:W-:Y:S01]  /*6500*/  IMAD.HI.U32 R247, R7, R244, RZ ;  /* 0x000000f407f77227 */ /* 0x000fe200078e00ff */
[----:B-1----:R-:W-:-:S03]  /*6510*/  IABS R246, R246 ;  /* 0x000000f600f67213 */ /* 0x002fc60000000000 */
[----:B------:R-:W-:-:S04]  /*6520*/  IMAD.HI.U32 R248, R7, R245, RZ ;  /* 0x000000f507f87227 */ /* 0x000fc800078e00ff */
[----:B------:R-:W-:-:S04]  /*6530*/  IMAD.HI.U32 R249, R7, R246, RZ ;  /* 0x000000f607f97227 */ /* 0x000fc800078e00ff */
[C---:B------:R-:W-:Y:S02]  /*6540*/  IMAD R243, R5.reuse, R127, R243 ;  /* 0x0000007f05f37224 */ /* 0x040fe400078e02f3 */
[----:B------:R-:W-:Y:S02]  /*6550*/  IMAD.MOV R127, RZ, RZ, -R247 ;  /* 0x000000ffff7f7224 */ /* 0x000fe400078e0af7 */
[----:B------:R-:W-:Y:S02]  /*6560*/  IMAD.MOV R247, RZ, RZ, -R248 ;  /* 0x000000fffff77224 */ /* 0x000fe400078e0af8 */
[----:B------:R-:W-:Y:S02]  /*6570*/  IMAD.MOV R248, RZ, RZ, -R249 ;  /* 0x000000fffff87224 */ /* 0x000fe400078e0af9 */
[----:B------:R-:W4:Y:S01]  /*6580*/  LDL.LU R249, [R1+0xc] ;  /* 0x00000c0001f97983 */ /* 0x000f220000300800 */
[C---:B------:R-:W-:Y:S02]  /*6590*/  IMAD R244, R5.reuse, R127, R244 ;  /* 0x0000007f05f47224 */ /* 0x040fe400078e02f4 */
[----:B------:R-:W-:Y:S01]  /*65a0*/  IMAD R246, R5, R248, R246 ;  /* 0x000000f805f67224 */ /* 0x000fe200078e02f6 */
[----:B------:R-:W4:Y:S04]  /*65b0*/  LDL.LU R127, [R1+0x10] ;  /* 0x00001000017f7983 */ /* 0x000f280000300800 */
[----:B------:R-:W4:Y:S01]  /*65c0*/  LDL.LU R248, [R1+0x14] ;  /* 0x0000140001f87983 */ /* 0x000f220000300800 */
[----:B------:R-:W-:-:S13]  /*65d0*/  ISETP.GT.U32.AND P0, PT, R126, R4, PT ;  /* 0x000000047e00720c */ /* 0x000fda0003f04070 */
[----:B------:R-:W-:Y:S01]  /*65e0*/  @!P0 IMAD.IADD R4, R4, 0x1, -R126 ;  /* 0x0000000104048824 */ /* 0x000fe200078e0a7e */
[----:B------:R-:W-:-:S04]  /*65f0*/  ISETP.GT.U32.AND P0, PT, R5, R0, PT ;  /* 0x000000000500720c */ /* 0x000fc80003f04070 */
[----:B------:R-:W-:-:S09]  /*6600*/  ISETP.GT.U32.AND P4, PT, R126, R4, PT ;  /* 0x000000047e00720c */ /* 0x000fd20003f84070 */
[----:B------:R-:W-:-:S04]  /*6610*/  @!P0 IMAD.IADD R0, R0, 0x1, -R5 ;  /* 0x0000000100008824 */ /* 0x000fc800078e0a05 */
[----:B------:R-:W-:Y:S02]  /*6620*/  @!P4 IMAD.IADD R4, R4, 0x1, -R126 ;  /* 0x000000010404c824 */ /* 0x000fe400078e0a7e */
[----:B------:R-:W-:Y:S02]  /*6630*/  IMAD R245, R5, R247, R245 ;  /* 0x000000f705f57224 */ /* 0x000fe400078e02f5 */
[----:B------:R-:W-:-:S05]  /*6640*/  VIADD R247, R3, 0xf9 ;  /* 0x000000f903f77836 */ /* 0x000fca0000000000 */
[----:B------:R-:W-:Y:S01]  /*6650*/  STL [R1+0x1068], R247 ;  /* 0x001068f701007387 */ /* 0x000fe20000100800 */
[C---:B--2---:R-:W-:Y:S02]  /*6660*/  ISETP.GT.U32.AND P1, PT, R5.reuse, R6, PT ;  /* 0x000000060500720c */ /* 0x044fe40003f24070 */
[C---:B---3--:R-:W-:Y:S02]  /*6670*/  ISETP.GT.U32.AND P6, PT, R5.reuse, R2, PT ;  /* 0x000000020500720c */ /* 0x048fe40003fc4070 */
[C---:B----4-:R-:W-:Y:S02]  /*6680*/  ISETP.GT.U32.AND P2, PT, R5.reuse, R8, PT ;  /* 0x000000080500720c */ /* 0x050fe40003f44070 */
[----:B------:R-:W-:-:S07]  /*6690*/  ISETP.GT.U32.AND P3, PT, R5, R10, PT ;  /* 0x0000000a0500720c */ /* 0x000fce0003f64070 */
[--C-:B------:R-:W-:Y:S02]  /*66a0*/  @!P1 IMAD.IADD R6, R6, 0x1, -R5.reuse ;  /* 0x0000000106069824 */ /* 0x100fe400078e0a05 */
[--C-:B------:R-:W-:Y:S02]  /*66b0*/  @!P6 IMAD.IADD R2, R2, 0x1, -R5.reuse ;  /* 0x000000010202e824 */ /* 0x100fe400078e0a05 */
[----:B------:R-:W-:Y:S02]  /*66c0*/  @!P2 IMAD.IADD R8, R8, 0x1, -R5 ;  /* 0x000000010808a824 */ /* 0x000fe400078e0a05 */
[----:B------:R-:W-:Y:S02]  /*66d0*/  @!P3 IADD3 R10, R10, -R5, RZ ;  /* 0x800000050a0ab210 */ /* 0x000fe40007ffe0ff */
[C---:B------:R-:W-:Y:S02]  /*66e0*/  ISETP.GT.U32.AND P3, PT, R5.reuse, R6, PT ;  /* 0x000000060500720c */ /* 0x040fe40003f64070 */
[----:B------:R-:W-:-:S02]  /*66f0*/  ISETP.GT.U32.AND P0, PT, R5, R249, PT ;  /* 0x000000f90500720c */ /* 0x000fc40003f04070 */
[C---:B------:R-:W-:Y:S02]  /*6700*/  ISETP.GT.U32.AND P5, PT, R5.reuse, R127, PT ;  /* 0x0000007f0500720c */ /* 0x040fe40003fa4070 */
[----:B------:R-:W-:-:S09]  /*6710*/  ISETP.GT.U32.AND P4, PT, R5, R248, PT ;  /* 0x000000f80500720c */ /* 0x000fd20003f84070 */
[--C-:B------:R-:W-:Y:S01]  /*6720*/  @!P0 IMAD.IADD R249, R249, 0x1, -R5.reuse ;  /* 0x00000001f9f98824 */ /* 0x100fe200078e0a05 */
[----:B------:R-:W-:Y:S01]  /*6730*/  ISETP.GT.U32.AND P0, PT, R5, R8, PT ;  /* 0x000000080500720c */ /* 0x000fe20003f04070 */
[--C-:B------:R-:W-:Y:S01]  /*6740*/  @!P5 IMAD.IADD R127, R127, 0x1, -R5.reuse ;  /* 0x000000017f7fd824 */ /* 0x100fe200078e0a05 */
[C---:B------:R-:W-:Y:S01]  /*6750*/  ISETP.GT.U32.AND P5, PT, R5.reuse, R2, PT ;  /* 0x000000020500720c */ /* 0x040fe20003fa4070 */
[--C-:B------:R-:W-:Y:S01]  /*6760*/  @!P4 IMAD.IADD R248, R248, 0x1, -R5.reuse ;  /* 0x00000001f8f8c824 */ /* 0x100fe200078e0a05 */
[C---:B------:R-:W-:Y:S02]  /*6770*/  ISETP.GT.U32.AND P4, PT, R5.reuse, R0, PT ;  /* 0x000000000500720c */ /* 0x040fe40003f84070 */
[----:B------:R-:W-:Y:S01]  /*6780*/  ISETP.GT.U32.AND P1, PT, R5, R252, PT ;  /* 0x000000fc0500720c */ /* 0x000fe20003f24070 */
[----:B------:R-:W-:-:S06]  /*6790*/  @!P3 IMAD.IADD R6, R6, 0x1, -R5 ;  /* 0x000000010606b824 */ /* 0x000fcc00078e0a05 */
[--C-:B------:R-:W-:Y:S02]  /*67a0*/  @!P0 IMAD.IADD R8, R8, 0x1, -R5.reuse ;  /* 0x0000000108088824 */ /* 0x100fe400078e0a05 */
[--C-:B------:R-:W-:Y:S01]  /*67b0*/  @!P5 IMAD.IADD R2, R2, 0x1, -R5.reuse ;  /* 0x000000010202d824 */ /* 0x100fe200078e0a05 */
[----:B------:R1:W-:Y:S01]  /*67c0*/  STL [R1+0x24], R6 ;  /* 0x0000240601007387 */ /* 0x0003e20000100800 */
[--C-:B------:R-:W-:Y:S02]  /*67d0*/  @!P4 IMAD.IADD R0, R0, 0x1, -R5.reuse ;  /* 0x000000010000c824 */ /* 0x100fe400078e0a05 */
[----:B------:R-:W-:Y:S01]  /*67e0*/  @!P1 IMAD.IADD R252, R252, 0x1, -R5 ;  /* 0x00000001fcfc9824 */ /* 0x000fe200078e0a05 */
[----:B-1----:R-:W2:Y:S04]  /*67f0*/  LDL.LU R6, [R1+0x148c] ;  /* 0x00148c0001067983 */ /* 0x002ea80000300800 */
[----:B------:R-:W-:Y:S04]  /*6800*/  STL [R1+0x147c], R0 ;  /* 0x00147c0001007387 */ /* 0x000fe80000100800 */
[----:B------:R1:W-:Y:S01]  /*6810*/  STL [R1+0x20], R2 ;  /* 0x0000200201007387 */ /* 0x0003e20000100800 */
[----:B------:R-:W-:-:S03]  /*6820*/  ISETP.GT.U32.AND P1, PT, R5, R10, PT ;  /* 0x0000000a0500720c */ /* 0x000fc60003f24070 */
[----:B-1----:R-:W3:Y:S04]  /*6830*/  LDL.LU R2, [R1+0x1488] ;  /* 0x0014880001027983 */ /* 0x002ee80000300800 */
[----:B------:R1:W-:Y:S04]  /*6840*/  STL [R1+0x1c], R8 ;  /* 0x00001c0801007387 */ /* 0x0003e80000100800 */
[----:B-1----:R-:W4:Y:S02]  /*6850*/  LDL.LU R8, [R1+0x1484] ;  /* 0x0014840001087983 */ /* 0x002f240000300800 */
[----:B------:R-:W-:-:S05]  /*6860*/  @!P1 IMAD.IADD R10, R10, 0x1, -R5 ;  /* 0x000000010a0a9824 */ /* 0x000fca00078e0a05 */
[----:B------:R1:W-:Y:S04]  /*6870*/  STL [R1+0x18], R10 ;  /* 0x0000180a01007387 */ /* 0x0003e80000100800 */
[----:B-1----:R-:W4:Y:S01]  /*6880*/  LDL.LU R10, [R1+0x1480] ;  /* 0x00148000010a7983 */ /* 0x002f220000300800 */
[C---:B------:R-:W-:Y:S02]  /*6890*/  ISETP.GT.U32.AND P2, PT, R5.reuse, R250, PT ;  /* 0x000000fa0500720c */ /* 0x040fe40003f44070 */
[C---:B------:R-:W-:Y:S02]  /*68a0*/  ISETP.GT.U32.AND P3, PT, R5.reuse, R127, PT ;  /* 0x0000007f0500720c */ /* 0x040fe40003f64070 */
[C---:B------:R-:W-:Y:S02]  /*68b0*/  ISETP.GT.U32.AND P4, PT, R5.reuse, R249, PT ;  /* 0x000000f90500720c */ /* 0x040fe40003f84070 */
[----:B------:R-:W-:-:S07]  /*68c0*/  ISETP.GT.U32.AND P6, PT, R5, R251, PT ;  /* 0x000000fb0500720c */ /* 0x000fce0003fc4070 */
[--C-:B------:R-:W-:Y:S01]  /*68d0*/  @!P2 IMAD.IADD R250, R250, 0x1, -R5.reuse ;  /* 0x00000001fafaa824 */ /* 0x100fe200078e0a05 */
[----:B------:R-:W-:Y:S01]  /*68e0*/  ISETP.GT.U32.AND P2, PT, R5, R248, PT ;  /* 0x000000f80500720c */ /* 0x000fe20003f44070 */
[--C-:B------:R-:W-:Y:S01]  /*68f0*/  @!P3 IMAD.IADD R127, R127, 0x1, -R5.reuse ;  /* 0x000000017f7fb824 */ /* 0x100fe200078e0a05 */
[----:B------:R-:W-:Y:S01]  /*6900*/  ISETP.GT.U32.AND P5, PT, R5, R252, PT ;  /* 0x000000fc0500720c */ /* 0x000fe20003fa4070 */
[--C-:B------:R-:W-:Y:S01]  /*6910*/  @!P4 IMAD.IADD R249, R249, 0x1, -R5.reuse ;  /* 0x00000001f9f9c824 */ /* 0x100fe200078e0a05 */
[----:B------:R-:W-:Y:S01]  /*6920*/  ISETP.GT.U32.AND P4, PT, R5, R9, PT ;  /* 0x000000090500720c */ /* 0x000fe20003f84070 */
[----:B------:R-:W-:-:S08]  /*6930*/  @!P6 IMAD.IADD R251, R251, 0x1, -R5 ;  /* 0x00000001fbfbe824 */ /* 0x000fd000078e0a05 */
[--C-:B------:R-:W-:Y:S01]  /*6940*/  @!P2 IMAD.IADD R248, R248, 0x1, -R5.reuse ;  /* 0x00000001f8f8a824 */ /* 0x100fe200078e0a05 */
[----:B------:R-:W-:Y:S01]  /*6950*/  ISETP.GT.U32.AND P0, PT, R5, R251, PT ;  /* 0x000000fb0500720c */ /* 0x000fe20003f04070 */
[--C-:B------:R-:W-:Y:S02]  /*6960*/  @!P5 IMAD.IADD R252, R252, 0x1, -R5.reuse ;  /* 0x00000001fcfcd824 */ /* 0x100fe400078e0a05 */
[----:B------:R-:W-:Y:S01]  /*6970*/  @!P4 IMAD.IADD R9, R9, 0x1, -R5 ;  /* 0x000000010909c824 */ /* 0x000fe200078e0a05 */
[C---:B------:R-:W-:Y:S02]  /*6980*/  ISETP.GT.U32.AND P4, PT, R5.reuse, R16, PT ;  /* 0x000000100500720c */ /* 0x040fe40003f84070 */
[----:B------:R-:W-:-:S07]  /*6990*/  ISETP.GT.U32.AND P6, PT, R5, R250, PT ;  /* 0x000000fa0500720c */ /* 0x000fce0003fc4070 */
[----:B------:R-:W-:Y:S01]  /*69a0*/  @!P0 IMAD.IADD R251, R251, 0x1, -R5 ;  /* 0x00000001fbfb8824 */ /* 0x000fe200078e0a05 */
[----:B------:R-:W-:-:S03]  /*69b0*/  ISETP.GT.U32.AND P0, PT, R5, R11, PT ;  /* 0x0000000b0500720c */ /* 0x000fc60003f04070 */
[--C-:B------:R-:W-:Y:S02]  /*69c0*/  @!P4 IMAD.IADD R16, R16, 0x1, -R5.reuse ;  /* 0x000000011010c824 */ /* 0x100fe400078e0a05 */
[----:B------:R-:W-:Y:S01]  /*69d0*/  @!P6 IMAD.IADD R250, R250, 0x1, -R5 ;  /* 0x00000001fafae824 */ /* 0x000fe200078e0a05 */
[----:B------:R-:W-:-:S07]  /*69e0*/  ISETP.GT.U32.AND P6, PT, R5, R12, PT ;  /* 0x0000000c0500720c */ /* 0x000fce0003fc4070 */
[----:B------:R-:W-:Y:S01]  /*69f0*/  @!P0 IMAD.IADD R11, R11, 0x1, -R5 ;  /* 0x000000010b0b8824 */ /* 0x000fe200078e0a05 */
[----:B------:R-:W-:-:S05]  /*6a00*/  ISETP.GT.U32.AND P0, PT, R5, R18, PT ;  /* 0x000000120500720c */ /* 0x000fca0003f04070 */
[----:B------:R-:W-:-:S08]  /*6a10*/  @!P6 IMAD.IADD R12, R12, 0x1, -R5 ;  /* 0x000000010c0ce824 */ /* 0x000fd000078e0a05 */
[----:B------:R-:W-:Y:S01]  /*6a20*/  @!P0 IMAD.IADD R18, R18, 0x1, -R5 ;  /* 0x0000000112128824 */ /* 0x000fe200078e0a05 */
[----:B------:R-:W-:-:S13]  /*6a30*/  ISETP.GT.U32.AND P0, PT, R5, R12, PT ;  /* 0x0000000c0500720c */ /* 0x000fda0003f04070 */
[----:B------:R-:W-:Y:S01]  /*6a40*/  @!P0 IMAD.IADD R12, R12, 0x1, -R5 ;  /* 0x000000010c0c8824 */ /* 0x000fe200078e0a05 */
[----:B------:R-:W-:-:S13]  /*6a50*/  ISETP.GT.U32.AND P0, PT, R5, R19, PT ;  /* 0x000000130500720c */ /* 0x000fda0003f04070 */
[----:B------:R-:W-:Y:S01]  /*6a60*/  @!P0 IMAD.IADD R19, R19, 0x1, -R5 ;  /* 0x0000000113138824 */ /* 0x000fe200078e0a05 */
[----:B------:R-:W-:-:S13]  /*6a70*/  ISETP.GT.U32.AND P0, PT, R5, R26, PT ;  /* 0x0000001a0500720c */ /* 0x000fda0003f04070 */
[----:B------:R-:W-:Y:S01]  /*6a80*/  @!P0 IMAD.IADD R26, R26, 0x1, -R5 ;  /* 0x000000011a1a8824 */ /* 0x000fe200078e0a05 */
[C---:B--2---:R-:W-:Y:S02]  /*6a90*/  ISETP.GT.U32.AND P2, PT, R5.reuse, R6, PT ;  /* 0x000000060500720c */ /* 0x044fe40003f44070 */
[C---:B---3--:R-:W-:Y:S02]  /*6aa0*/  ISETP.GT.U32.AND P1, PT, R5.reuse, R2, PT ;  /* 0x000000020500720c */ /* 0x048fe40003f24070 */
[----:B----4-:R-:W-:-:S11]  /*6ab0*/  ISETP.GT.U32.AND P3, PT, R5, R8, PT ;  /* 0x000000080500720c */ /* 0x010fd60003f64070 */
[--C-:B------:R-:W-:Y:S01]  /*6ac0*/  @!P1 IMAD.IADD R2, R2, 0x1, -R5.reuse ;  /* 0x0000000102029824 */ /* 0x100fe200078e0a05 */
[C---:B------:R-:W-:Y:S01]  /*6ad0*/  ISETP.GT.U32.AND P1, PT, R5.reuse, R13, PT ;  /* 0x0000000d0500720c */ /* 0x040fe20003f24070 */
[--C-:B------:R-:W-:Y:S02]  /*6ae0*/  @!P2 IMAD.IADD R6, R6, 0x1, -R5.reuse ;  /* 0x000000010606a824 */ /* 0x100fe400078e0a05 */
[----:B------:R-:W-:Y:S01]  /*6af0*/  @!P3 IMAD.IADD R8, R8, 0x1, -R5 ;  /* 0x000000010808b824 */ /* 0x000fe200078e0a05 */
[C---:B------:R-:W-:Y:S02]  /*6b00*/  ISETP.GT.U32.AND P3, PT, R5.reuse, R15, PT ;  /* 0x0000000f0500720c */ /* 0x040fe40003f64070 */
[C---:B------:R-:W-:Y:S02]  /*6b10*/  ISETP.GT.U32.AND P5, PT, R5.reuse, R10, PT ;  /* 0x0000000a0500720c */ /* 0x040fe40003fa4070 */
[----:B------:R-:W-:-:S05]  /*6b20*/  ISETP.GT.U32.AND P2, PT, R5, R14, PT ;  /* 0x0000000e0500720c */ /* 0x000fca0003f44070 */
[----:B------:R-:W-:Y:S01]  /*6b30*/  @!P1 IMAD.IADD R13, R13, 0x1, -R5 ;  /* 0x000000010d0d9824 */ /* 0x000fe200078e0a05 */
[----:B------:R-:W-:-:S03]  /*6b40*/  ISETP.GT.U32.AND P1, PT, R5, R6, PT ;  /* 0x000000060500720c */ /* 0x000fc60003f24070 */
[--C-:B------:R-:W-:Y:S01]  /*6b50*/  @!P3 IMAD.IADD R15, R15, 0x1, -R5.reuse ;  /* 0x000000010f0fb824 */ /* 0x100fe200078e0a05 */
[C---:B------:R-:W-:Y:S01]  /*6b60*/  ISETP.GT.U32.AND P3, PT, R5.reuse, R9, PT ;  /* 0x000000090500720c */ /* 0x040fe20003f64070 */
[--C-:B------:R-:W-:Y:S01]  /*6b70*/  @!P5 IMAD.IADD R10, R10, 0x1, -R5.reuse ;  /* 0x000000010a0ad824 */ /* 0x100fe200078e0a05 */
[C---:B------:R-:W-:Y:S01]  /*6b80*/  ISETP.GT.U32.AND P5, PT, R5.reuse, R17, PT ;  /* 0x000000110500720c */ /* 0x040fe20003fa4070 */
[----:B------:R-:W-:Y:S01]  /*6b90*/  @!P2 IMAD.IADD R14, R14, 0x1, -R5 ;  /* 0x000000010e0ea824 */ /* 0x000fe200078e0a05 */
[C---:B------:R-:W-:Y:S02]  /*6ba0*/  ISETP.GT.U32.AND P2, PT, R5.reuse, R8, PT ;  /* 0x000000080500720c */ /* 0x040fe40003f44070 */
[----:B------:R-:W-:-:S03]  /*6bb0*/  ISETP.GT.U32.AND P4, PT, R5, R10, PT ;  /* 0x0000000a0500720c */ /* 0x000fc60003f84070 */
[----:B------:R-:W-:Y:S01]  /*6bc0*/  @!P1 IMAD.IADD R6, R6, 0x1, -R5 ;  /* 0x0000000106069824 */ /* 0x000fe200078e0a05 */
[----:B------:R-:W-:-:S03]  /*6bd0*/  ISETP.GT.U32.AND P1, PT, R5, R13, PT ;  /* 0x0000000d0500720c */ /* 0x000fc60003f24070 */
[--C-:B------:R-:W-:Y:S01]  /*6be0*/  @!P3 IMAD.IADD R9, R9, 0x1, -R5.reuse ;  /* 0x000000010909b824 */ /* 0x100fe200078e0a05 */
[----:B------:R-:W-:Y:S01]  /*6bf0*/  ISETP.GT.U32.AND P3, PT, R5, R15, PT ;  /* 0x0000000f0500720c */ /* 0x000fe20003f64070 */
[--C-:B------:R-:W-:Y:S01]  /*6c00*/  @!P5 IMAD.IADD R17, R17, 0x1, -R5.reuse ;  /* 0x000000011111d824 */ /* 0x100fe200078e0a05 */
[C---:B------:R-:W-:Y:S01]  /*6c10*/  ISETP.GT.U32.AND P5, PT, R5.reuse, R11, PT ;  /* 0x0000000b0500720c */ /* 0x040fe20003fa4070 */
[--C-:B------:R-:W-:Y:S01]  /*6c20*/  @!P2 IMAD.IADD R8, R8, 0x1, -R5.reuse ;  /* 0x000000010808a824 */ /* 0x100fe200078e0a05 */
[C---:B------:R-:W-:Y:S01]  /*6c30*/  ISETP.GT.U32.AND P2, PT, R5.reuse, R14, PT ;  /* 0x0000000e0500720c */ /* 0x040fe20003f44070 */
[----:B------:R-:W-:Y:S01]  /*6c40*/  @!P4 IMAD.IADD R10, R10, 0x1, -R5 ;  /* 0x000000010a0ac824 */ /* 0x000fe200078e0a05 */
[----:B------:R-:W-:-:S03]  /*6c50*/  ISETP.GT.U32.AND P4, PT, R5, R16, PT ;  /* 0x000000100500720c */ /* 0x000fc60003f84070 */
[--C-:B------:R-:W-:Y:S01]  /*6c60*/  @!P1 IMAD.IADD R13, R13, 0x1, -R5.reuse ;  /* 0x000000010d0d9824 */ /* 0x100fe200078e0a05 */
[C---:B------:R-:W-:Y:S02]  /*6c70*/  ISETP.GT.U32.AND P1, PT, R5.reuse, R20, PT ;  /* 0x000000140500720c */ /* 0x040fe40003f24070 */
[----:B------:R-:W-:Y:S01]  /*6c80*/  ISETP.GT.U32.AND P6, PT, R5, R2, PT ;  /* 0x000000020500720c */ /* 0x000fe20003fc4070 */
        /* <DEDUP_REMOVED lines=9> */
[C---:B------:R-:W-:Y:S01]  /*6d20*/  ISETP.GT.U32.AND P1, PT, R5.reuse, R27, PT ;  /* 0x0000001b0500720c */ /* 0x040fe20003f24070 */
[--C-:B------:R-:W-:Y:S01]  /*6d30*/  @!P6 IMAD.IADD R2, R2, 0x1, -R5.reuse ;  /* 0x000000010202e824 */ /* 0x100fe200078e0a05 */
[C---:B------:R-:W-:Y:S01]  /*6d40*/  ISETP.GT.U32.AND P6, PT, R5.reuse, R18, PT ;  /* 0x000000120500720c */ /* 0x040fe20003fc4070 */
[--C-:B------:R-:W-:Y:S01]  /*6d50*/  @!P3 IMAD.IADD R22, R22, 0x1, -R5.reuse ;  /* 0x000000011616b824 */ /* 0x100fe200078e0a05 */
[----:B------:R-:W-:Y:S01]  /*6d60*/  ISETP.GT.U32.AND P3, PT, R5, R29, PT ;  /* 0x0000001d0500720c */ /* 0x000fe20003f64070 */
[--C-:B------:R-:W-:Y:S01]  /*6d70*/  @!P5 IMAD.IADD R17, R17, 0x1, -R5.reuse ;  /* 0x000000011111d824 */ /* 0x100fe200078e0a05 */
[----:B------:R-:W-:Y:S01]  /*6d80*/  ISETP.GT.U32.AND P5, PT, R5, R24, PT ;  /* 0x000000180500720c */ /* 0x000fe20003fa4070 */
[--C-:B------:R-:W-:Y:S01]  /*6d90*/  @!P2 IMAD.IADD R21, R21, 0x1, -R5.reuse ;  /* 0x000000011515a824 */ /* 0x100fe200078e0a05 */
[----:B------:R-:W-:Y:S01]  /*6da0*/  ISETP.GT.U32.AND P2, PT, R5, R28, PT ;  /* 0x0000001c0500720c */ /* 0x000fe20003f44070 */
[----:B------:R-:W-:Y:S01]  /*6db0*/  @!P4 IMAD.IADD R23, R23, 0x1, -R5 ;  /* 0x000000011717c824 */ /* 0x000fe200078e0a05 */
[----:B------:R-:W-:-:S03]  /*6dc0*/  ISETP.GT.U32.AND P4, PT, R5, R30, PT ;  /* 0x0000001e0500720c */ /* 0x000fc60003f84070 */
[--C-:B------:R-:W-:Y:S01]  /*6dd0*/  @!P1 IMAD.IADD R27, R27, 0x1, -R5.reuse ;  /* 0x000000011b1b9824 */ /* 0x100fe200078e0a05 */
[C---:B------:R-:W-:Y:S01]  /*6de0*/  ISETP.GT.U32.AND P1, PT, R5.reuse, R21, PT ;  /* 0x000000150500720c */ /* 0x040fe20003f24070 */
[--C-:B------:R-:W-:Y:S01]  /*6df0*/  @!P6 IMAD.IADD R18, R18, 0x1, -R5.reuse ;  /* 0x000000011212e824 */ /* 0x100fe200078e0a05 */
[----:B------:R-:W-:Y:S01]  /*6e00*/  ISETP.GT.U32.AND P6, PT, R5, R25, PT ;  /* 0x000000190500720c */ /* 0x000fe20003fc4070 */
[--C-:B------:R-:W-:Y:S01]  /*6e10*/  @!P3 IMAD.IADD R29, R29, 0x1, -R5.reuse ;  /* 0x000000011d1db824 */ /* 0x100fe200078e0a05 */
[C---:B------:R-:W-:Y:S01]  /*6e20*/  ISETP.GT.U32.AND P3, PT, R5.reuse, R23, PT ;  /* 0x000000170500720c */ /* 0x040fe20003f64070 */
[--C-:B------:R-:W-:Y:S01]  /*6e30*/  @!P5 IMAD.IADD R24, R24, 0x1, -R5.reuse ;  /* 0x000000011818d824 */ /* 0x100fe200078e0a05 */
[C---:B------:R-:W-:Y:S01]  /*6e40*/  ISETP.GT.U32.AND P5, PT, R5.reuse, R31, PT ;  /* 0x0000001f0500720c */ /* 0x040fe20003fa4070 */
[--C-:B------:R-:W-:Y:S01]  /*6e50*/  @!P2 IMAD.IADD R28, R28, 0x1, -R5.reuse ;  /* 0x000000011c1ca824 */ /* 0x100fe200078e0a05 */
[C---:B------:R-:W-:Y:S01]  /*6e60*/  ISETP.GT.U32.AND P2, PT, R5.reuse, R22, PT ;  /* 0x000000160500720c */ /* 0x040fe20003f44070 */
[----:B------:R-:W-:Y:S01]  /*6e70*/  @!P4 IMAD.IADD R30, R30, 0x1, -R5 ;  /* 0x000000011e1ec824 */ /* 0x000fe200078e0a05 */
[----:B------:R-:W-:-:S03]  /*6e80*/  ISETP.GT.U32.AND P4, PT, R5, R24, PT ;  /* 0x000000180500720c */ /* 0x000fc60003f84070 */
[--C-:B------:R-:W-:Y:S01]  /*6e90*/  @!P1 IMAD.IADD R21, R21, 0x1, -R5.reuse ;  /* 0x0000000115159824 */ /* 0x100fe200078e0a05 */
[----:B------:R-:W-:Y:S01]  /*6ea0*/  ISETP.GT.U32.AND P1, PT, R5, R27, PT ;  /* 0x0000001b0500720c */ /* 0x000fe20003f24070 */
[--C-:B------:R-:W-:Y:S01]  /*6eb0*/  @!P6 IMAD.IADD R25, R25, 0x1, -R5.reuse ;  /* 0x000000011919e824 */ /* 0x100fe200078e0a05 */
[----:B------:R-:W-:Y:S01]  /*6ec0*/  ISETP.GT.U32.AND P0, PT, R5, R20, PT ;  /* 0x000000140500720c */ /* 0x000fe20003f04070 */
[--C-:B------:R-:W-:Y:S01]  /*6ed0*/  @!P3 IMAD.IADD R23, R23, 0x1, -R5.reuse ;  /* 0x000000011717b824 */ /* 0x100fe200078e0a05 */
[----:B------:R-:W-:Y:S01]  /*6ee0*/  ISETP.GT.U32.AND P3, PT, R5, R29, PT ;  /* 0x0000001d0500720c */ /* 0x000fe20003f64070 */
[--C-:B------:R-:W-:Y:S01]  /*6ef0*/  @!P5 IMAD.IADD R31, R31, 0x1, -R5.reuse ;  /* 0x000000011f1fd824 */ /* 0x100fe200078e0a05 */
[C---:B------:R-:W-:Y:S02]  /*6f00*/  ISETP.GT.U32.AND P6, PT, R5.reuse, R19, PT ;  /* 0x000000130500720c */ /* 0x040fe40003fc4070 */
[C---:B------:R-:W-:Y:S01]  /*6f10*/  ISETP.GT.U32.AND P5, PT, R5.reuse, R25, PT ;  /* 0x000000190500720c */ /* 0x040fe20003fa4070 */
[--C-:B------:R-:W-:Y:S01]  /*6f20*/  @!P2 IMAD.IADD R22, R22, 0x1, -R5.reuse ;  /* 0x000000011616a824 */ /* 0x100fe200078e0a05 */
[C---:B------:R-:W-:Y:S01]  /*6f30*/  ISETP.GT.U32.AND P2, PT, R5.reuse, R28, PT ;  /* 0x0000001c0500720c */ /* 0x040fe20003f44070 */
[--C-:B------:R-:W-:Y:S01]  /*6f40*/  @!P4 IMAD.IADD R24, R24, 0x1, -R5.reuse ;  /* 0x000000011818c824 */ /* 0x100fe200078e0a05 */
[----:B------:R-:W-:Y:S01]  /*6f50*/  ISETP.GT.U32.AND P4, PT, R5, R30, PT ;  /* 0x0000001e0500720c */ /* 0x000fe20003f84070 */
[--C-:B------:R-:W-:Y:S01]  /*6f60*/  @!P1 IMAD.IADD R27, R27, 0x1, -R5.reuse ;  /* 0x000000011b1b9824 */ /* 0x100fe200078e0a05 */
[----:B------:R-:W-:Y:S01]  /*6f70*/  ISETP.GT.U32.AND P1, PT, R5, R34, PT ;  /* 0x000000220500720c */ /* 0x000fe20003f24070 */
[----:B------:R-:W-:-:S02]  /*6f80*/  @!P0 IMAD.IADD R20, R20, 0x1, -R5 ;  /* 0x0000000114148824 */ /* 0x000fc400078e0a05 */
[--C-:B------:R-:W-:Y:S01]  /*6f90*/  @!P3 IMAD.IADD R29, R29, 0x1, -R5.reuse ;  /* 0x000000011d1db824 */ /* 0x100fe200078e0a05 */
[C---:B------:R-:W-:Y:S02]  /*6fa0*/  ISETP.GT.U32.AND P3, PT, R5.reuse, R36, PT ;  /* 0x000000240500720c */ /* 0x040fe40003f64070 */
[----:B------:R-:W-:Y:S01]  /*6fb0*/  ISETP.GT.U32.AND P0, PT, R5, R26, PT ;  /* 0x0000001a0500720c */ /* 0x000fe20003f04070 */
[--C-:B------:R-:W-:Y:S01]  /*6fc0*/  @!P6 IMAD.IADD R19, R19, 0x1, -R5.reuse ;  /* 0x000000011313e824 */ /* 0x100fe200078e0a05 */
[----:B------:R-:W-:Y:S01]  /*6fd0*/  ISETP.GT.U32.AND P6, PT, R5, R31, PT ;  /* 0x0000001f0500720c */ /* 0x000fe20003fc4070 */
[--C-:B------:R-:W-:Y:S01]  /*6fe0*/  @!P5 IMAD.IADD R25, R25, 0x1, -R5.reuse ;  /* 0x000000011919d824 */ /* 0x100fe200078e0a05 */
[C---:B------:R-:W-:Y:S01]  /*6ff0*/  ISETP.GT.U32.AND P5, PT, R5.reuse, R32, PT ;  /* 0x000000200500720c */ /* 0x040fe20003fa4070 */
[----:B------:R-:W-:Y:S01]  /*7000*/  @!P4 IMAD.IADD R30, R30, 0x1, -R5 ;  /* 0x000000011e1ec824 */ /* 0x000fe200078e0a05 */
[----:B------:R-:W-:Y:S02]  /*7010*/  @!P2 IADD3 R28, R28, -R5, RZ ;  /* 0x800000051c1ca210 */ /* 0x000fe40007ffe0ff */
[----:B------:R-:W-:-:S02]  /*7020*/  ISETP.GT.U32.AND P2, PT, R5, R35, PT ;  /* 0x000000230500720c */ /* 0x000fc40003f44070 */
[C---:B------:R-:W-:Y:S01]  /*7030*/  ISETP.GT.U32.AND P4, PT, R5.reuse, R37, PT ;  /* 0x000000250500720c */ /* 0x040fe20003f84070 */
[--C-:B------:R-:W-:Y:S01]  /*7040*/  @!P1 IMAD.IADD R34, R34, 0x1, -R5.reuse ;  /* 0x0000000122229824 */ /* 0x100fe200078e0a05 */
[C---:B------:R-:W-:Y:S01]  /*7050*/  ISETP.GT.U32.AND P1, PT, R5.reuse, R41, PT ;  /* 0x000000290500720c */ /* 0x040fe20003f24070 */
[--C-:B------:R-:W-:Y:S01]  /*7060*/  @!P3 IMAD.IADD R36, R36, 0x1, -R5.reuse ;  /* 0x000000012424b824 */ /* 0x100fe200078e0a05 */
[C---:B------:R-:W-:Y:S01]  /*7070*/  ISETP.GT.U32.AND P3, PT, R5.reuse, R43, PT ;  /* 0x0000002b0500720c */ /* 0x040fe20003f64070 */
[--C-:B------:R-:W-:Y:S01]  /*7080*/  @!P0 IMAD.IADD R26, R26, 0x1, -R5.reuse ;  /* 0x000000011a1a8824 */ /* 0x100fe200078e0a05 */
[----:B------:R-:W-:Y:S01]  /*7090*/  ISETP.GT.U32.AND P0, PT, R5, R33, PT ;  /* 0x000000210500720c */ /* 0x000fe20003f04070 */
        /* <DEDUP_REMOVED lines=14> */
[----:B------:R-:W-:-:S02]  /*7180*/  @!P6 IMAD.IADD R38, R38, 0x1, -R5 ;  /* 0x000000012626e824 */ /* 0x000fc400078e0a05 */
[--C-:B------:R-:W-:Y:S01]  /*7190*/  @!P5 IMAD.IADD R39, R39, 0x1, -R5.reuse ;  /* 0x000000012727d824 */ /* 0x100fe200078e0a05 */
[C---:B------:R-:W-:Y:S01]  /*71a0*/  ISETP.GT.U32.AND P5, PT, R5.reuse, R33, PT ;  /* 0x000000210500720c */ /* 0x040fe20003fa4070 */
[--C-:B------:R-:W-:Y:S01]  /*71b0*/  @!P2 IMAD.IADD R42, R42, 0x1, -R5.reuse ;  /* 0x000000012a2aa824 */ /* 0x100fe200078e0a05 */
[C---:B------:R-:W-:Y:S01]  /*71c0*/  ISETP.GT.U32.AND P2, PT, R5.reuse, R36, PT ;  /* 0x000000240500720c */ /* 0x040fe20003f44070 */
        /* <DEDUP_REMOVED lines=50> */
[----:B------:R-:W-:-:S03]  /*74f0*/  @!P5 IMAD.IADD R53, R53, 0x1, -R5 ;  /* 0x000000013535d824 */ /* 0x000fc600078e0a05 */
        /* <DEDUP_REMOVED lines=9> */
[----:B------:R-:W-:Y:S01]  /*7590*/  @!P0 IMAD.IADD R54, R54, 0x1, -R5 ;  /* 0x0000000136368824 */ /* 0x000fe200078e0a05 */
[----:B------:R-:W-:-:S02]  /*75a0*/  ISETP.GT.U32.AND P0, PT, R5, R48, PT ;  /* 0x000000300500720c */ /* 0x000fc40003f04070 */
        /* <DEDUP_REMOVED lines=33> */
[----:B------:R-:W-:Y:S01]  /*77c0*/  @!P4 IMAD.IADD R66, R66, 0x1, -R5 ;  /* 0x000000014242c824 */ /* 0x000fe200078e0a05 */
[----:B------:R-:W-:-:S02]  /*77d0*/  ISETP.GT.U32.AND P4, PT, R5, R60, PT ;  /* 0x0000003c0500720c */ /* 0x000fc40003f84070 */
[----:B------:R-:W-:Y:S01]  /*77e0*/  @!P1 IADD3 R69, R69, -R5, RZ ;  /* 0x8000000545459210 */ /* 0x000fe20007ffe0ff */
[--C-:B------:R-:W-:Y:S01]  /*77f0*/  @!P3 IMAD.IADD R59, R59, 0x1, -R5.reuse ;  /* 0x000000013b3bb824 */ /* 0x100fe200078e0a05 */
[----:B------:R-:W-:Y:S01]  /*7800*/  ISETP.GT.U32.AND P1, PT, R5, R63, PT ;  /* 0x0000003f0500720c */ /* 0x000fe20003f24070 */
[--C-:B------:R-:W-:Y:S01]  /*7810*/  @!P0 IMAD.IADD R61, R61, 0x1, -R5.reuse ;  /* 0x000000013d3d8824 */ /* 0x100fe200078e0a05 */
[C---:B------:R-:W-:Y:S02]  /*7820*/  ISETP.GT.U32.AND P3, PT, R5.reuse, R65, PT ;  /* 0x000000410500720c */ /* 0x040fe40003f64070 */
[----:B------:R-:W-:Y:S01]  /*7830*/  ISETP.GT.U32.AND P0, PT, R5, R68, PT ;  /* 0x000000440500720c */ /* 0x000fe20003f04070 */
[--C-:B------:R-:W-:Y:S02]  /*7840*/  @!P6 IMAD.IADD R64, R64, 0x1, -R5.reuse ;  /* 0x000000014040e824 */ /* 0x100fe400078e0a05 */
[--C-:B------:R-:W-:Y:S01]  /*7850*/  @!P5 IMAD.IADD R67, R67, 0x1, -R5.reuse ;  /* 0x000000014343d824 */ /* 0x100fe200078e0a05 */
[C---:B------:R-:W-:Y:S01]  /*7860*/  ISETP.GT.U32.AND P5, PT, R5.reuse, R61, PT ;  /* 0x0000003d0500720c */ /* 0x040fe20003fa4070 */
[--C-:B------:R-:W-:Y:S01]  /*7870*/  @!P2 IMAD.IADD R70, R70, 0x1, -R5.reuse ;  /* 0x000000014646a824 */ /* 0x100fe200078e0a05 */
[C---:B------:R-:W-:Y:S01]  /*7880*/  ISETP.GT.U32.AND P6, PT, R5.reuse, R58, PT ;  /* 0x0000003a0500720c */ /* 0x040fe20003fc4070 */
[----:B------:R-:W-:Y:S01]  /*7890*/  @!P4 IMAD.IADD R60, R60, 0x1, -R5 ;  /* 0x000000013c3cc824 */ /* 0x000fe200078e0a05 */
[----:B------:R-:W-:-:S02]  /*78a0*/  ISETP.GT.U32.AND P2, PT, R5, R64, PT ;  /* 0x000000400500720c */ /* 0x000fc40003f44070 */
        /* <DEDUP_REMOVED lines=37> */
[----:B------:R-:W-:-:S02]  /*7b00*/  @!P6 IMAD.IADD R77, R77, 0x1, -R5 ;  /* 0x000000014d4de824 */ /* 0x000fc400078e0a05 */
        /* <DEDUP_REMOVED lines=69> */
[--C-:B------:R-:W-:Y:S02]  /*7f60*/  @!P6 IMAD.IADD R90, R90, 0x1, -R5.reuse ;  /* 0x000000015a5ae824 */ /* 0x100fe400078e0a05 */
        /* <DEDUP_REMOVED lines=29> */
[----:B------:R-:W-:Y:S01]  /*8140*/  @!P3 IMAD.IADD R107, R107, 0x1, -R5 ;  /* 0x000000016b6bb824 */ /* 0x000fe200078e0a05 */
[----:B------:R-:W-:-:S02]  /*8150*/  ISETP.GT.U32.AND P3, PT, R5, R101, PT ;  /* 0x000000650500720c */ /* 0x000fc40003f64070 */
[----:B------:R-:W-:Y:S01]  /*8160*/  @!P6 IADD3 R96, R96, -R5, RZ ;  /* 0x800000056060e210 */ /* 0x000fe20007ffe0ff */
[--C-:B------:R-:W-:Y:S01]  /*8170*/  @!P0 IMAD.IADD R97, R97, 0x1, -R5.reuse ;  /* 0x0000000161618824 */ /* 0x100fe200078e0a05 */
[C---:B------:R-:W-:Y:S02]  /*8180*/  ISETP.GT.U32.AND P6, PT, R5.reuse, R103, PT ;  /* 0x000000670500720c */ /* 0x040fe40003fc4070 */
        /* <DEDUP_REMOVED lines=113> */
[C---:B------:R-:W-:Y:S02]  /*88a0*/  ISETP.GT.U32.AND P2, PT, R5.reuse, R130, PT ;  /* 0x000000820500720c */ /* 0x040fe40003f44070 */
[----:B------:R-:W-:Y:S02]  /*88b0*/  @!P4 IADD3 R124, R124, -R5, RZ ;  /* 0x800000057c7cc210 */ /* 0x000fe40007ffe0ff */
[----:B------:R-:W-:Y:S01]  /*88c0*/  ISETP.GT.U32.AND P4, PT, R5, R132, PT ;  /* 0x000000840500720c */ /* 0x000fe20003f84070 */
[--C-:B------:R-:W-:Y:S01]  /*88d0*/  @!P1 IMAD.IADD R129, R129, 0x1, -R5.reuse ;  /* 0x0000000181819824 */ /* 0x100fe200078e0a05 */
[----:B------:R-:W-:Y:S01]  /*88e0*/  ISETP.GT.U32.AND P1, PT, R5, R135, PT ;  /* 0x000000870500720c */ /* 0x000fe20003f24070 */
[--C-:B------:R-:W-:Y:S01]  /*88f0*/  @!P3 IMAD.IADD R131, R131, 0x1, -R5.reuse ;  /* 0x000000018383b824 */ /* 0x100fe200078e0a05 */
[C---:B------:R-:W-:Y:S01]  /*8900*/  ISETP.GT.U32.AND P3, PT, R5.reuse, R138, PT ;  /* 0x0000008a0500720c */ /* 0x040fe20003f64070 */
[--C-:B------:R-:W-:Y:S01]  /*8910*/  @!P0 IMAD.IADD R134, R134, 0x1, -R5.reuse ;  /* 0x0000000186868824 */ /* 0x100fe200078e0a05 */
[----:B------:R-:W-:Y:S01]  /*8920*/  ISETP.GT.U32.AND P0, PT, R5, R128, PT ;  /* 0x000000800500720c */ /* 0x000fe20003f04070 */
[----:B------:R-:W-:Y:S01]  /*8930*/  @!P5 IMAD.IADD R125, R125, 0x1, -R5 ;  /* 0x000000017d7dd824 */ /* 0x000fe200078e0a05 */
[----:B------:R-:W-:-:S02]  /*8940*/  ISETP.GT.U32.AND P6, PT, R5, R123, PT ;  /* 0x0000007b0500720c */ /* 0x000fc40003fc4070 */
        /* <DEDUP_REMOVED lines=101> */
[----:B------:R-:W-:Y:S01]  /*8fa0*/  IABS R247, R247 ;  /* 0x000000f700f77213 */ /* 0x000fe20000000000 */
[--C-:B------:R-:W-:Y:S01]  /*8fb0*/  @!P3 IMAD.IADD R159, R159, 0x1, -R5.reuse ;  /* 0x000000019f9fb824 */ /* 0x100fe200078e0a05 */
[C---:B------:R-:W-:Y:S01]  /*8fc0*/  ISETP.GT.U32.AND P1, PT, R5.reuse, R164, PT ;  /* 0x000000a40500720c */ /* 0x040fe20003f24070 */
[--C-:B------:R-:W-:Y:S01]  /*8fd0*/  @!P0 IMAD.IADD R162, R162, 0x1, -R5.reuse ;  /* 0x00000001a2a28824 */ /* 0x100fe200078e0a05 */
[----:B------:R-:W-:Y:S01]  /*8fe0*/  ISETP.GT.U32.AND P3, PT, R5, R166, PT ;  /* 0x000000a60500720c */ /* 0x000fe20003f64070 */
[----:B------:R-:W-:Y:S01]  /*8ff0*/  VIADD R0, R3, 0xfa ;  /* 0x000000fa03007836 */ /* 0x000fe20000000000 */
[----:B------:R-:W-:Y:S01]  /*9000*/  ISETP.GT.U32.AND P0, PT, R5, R156, PT ;  /* 0x0000009c0500720c */ /* 0x000fe20003f04070 */
[----:B------:R-:W-:Y:S01]  /*9010*/  IMAD.HI.U32 R126, R7, R247, RZ ;  /* 0x000000f7077e7227 */ /* 0x000fe200078e00ff */
[----:B------:R1:W-:Y:S03]  /*9020*/  STL [R1+0x14], R248 ;  /* 0x000014f801007387 */ /* 0x0003e60000100800 */
[----:B------:R-:W-:Y:S01]  /*9030*/  @!P5 IMAD.IADD R155, R155, 0x1, -R5 ;  /* 0x000000019b9bd824 */ /* 0x000fe200078e0a05 */
[----:B------:R-:W-:Y:S01]  /*9040*/  STL [R1+0x10], R127 ;  /* 0x0000107f01007387 */ /* 0x000fe20000100800 */
[----:B------:R-:W-:Y:S01]  /*9050*/  ISETP.GT.U32.AND P5, PT, R5, R161, PT ;  /* 0x000000a10500720c */ /* 0x000fe20003fa4070 */
[----:B------:R-:W-:-:S02]  /*9060*/  IMAD.MOV R126, RZ, RZ, -R126 ;  /* 0x000000ffff7e7224 */ /* 0x000fc400078e0a7e */
[----:B------:R-:W-:Y:S01]  /*9070*/  STL [R1+0xc], R249 ;  /* 0x00000cf901007387 */ /* 0x000fe20000100800 */
[--C-:B------:R-:W-:Y:S01]  /*9080*/  @!P2 IMAD.IADD R158, R158, 0x1, -R5.reuse ;  /* 0x000000019e9ea824 */ /* 0x100fe200078e0a05 */
[----:B-1----:R-:W-:Y:S02]  /*9090*/  IABS R248, R0 ;  /* 0x0000000000f87213 */ /* 0x002fe40000000000 */
[----:B------:R-:W-:Y:S01]  /*90a0*/  STL [R1+0x8], R252 ;  /* 0x000008fc01007387 */ /* 0x000fe20000100800 */
[C---:B------:R-:W-:Y:S01]  /*90b0*/  ISETP.GT.U32.AND P2, PT, R5.reuse, R165, PT ;  /* 0x000000a50500720c */ /* 0x040fe20003f44070 */
[----:B------:R-:W-:Y:S02]  /*90c0*/  @!P4 IMAD.IADD R160, R160, 0x1, -R5 ;  /* 0x00000001a0a0c824 */ /* 0x000fe400078e0a05 */
[----:B------:R-:W-:Y:S01]  /*90d0*/  STL [R1+0x4], R251 ;  /* 0x000004fb01007387 */ /* 0x000fe20000100800 */
[C---:B------:R-:W-:Y:S01]  /*90e0*/  ISETP.GT.U32.AND P4, PT, R5.reuse, R167, PT ;  /* 0x000000a70500720c */ /* 0x040fe20003f84070 */
[----:B------:R-:W-:-:S02]  /*90f0*/  IMAD R247, R5, R126, R247 ;  /* 0x0000007e05f77224 */ /* 0x000fc400078e02f7 */
[----:B------:R-:W-:Y:S01]  /*9100*/  STL [R1], R250 ;  /* 0x000000fa01007387 */ /* 0x000fe20000100800 */
[----:B------:R-:W-:Y:S01]  /*9110*/  IMAD.HI.U32 R126, R7, R248, RZ ;  /* 0x000000f8077e7227 */ /* 0x000fe200078e00ff */
[C---:B------:R-:W-:Y:S02]  /*9120*/  ISETP.GT.U32.AND P6, PT, R5.reuse, R151, PT ;  /* 0x000000970500720c */ /* 0x040fe40003fc4070 */
[----:B------:R1:W-:Y:S01]  /*9130*/  STL [R1+0x1064], R0 ;  /* 0x0010640001007387 */ /* 0x0003e20000100800 */
[--C-:B------:R-:W-:Y:S01]  /*9140*/  @!P1 IMAD.IADD R164, R164, 0x1, -R5.reuse ;  /* 0x00000001a4a49824 */ /* 0x100fe200078e0a05 */
[C---:B------:R-:W-:Y:S02]  /*9150*/  ISETP.GT.U32.AND P1, PT, R5.reuse, R171, PT ;  /* 0x000000ab0500720c */ /* 0x040fe40003f24070 */
[----:B------:R-:W-:Y:S01]  /*9160*/  @!P3 IADD3 R166, R166, -R5, RZ ;  /* 0x80000005a6a6b210 */ /* 0x000fe20007ffe0ff */
[--C-:B------:R-:W-:Y:S01]  /*9170*/  @!P0 IMAD.IADD R156, R156, 0x1, -R5.reuse ;  /* 0x000000019c9c8824 */ /* 0x100fe200078e0a05 */
[----:B------:R-:W-:Y:S01]  /*9180*/  ISETP.GT.U32.AND P3, PT, R5, R173, PT ;  /* 0x000000ad0500720c */ /* 0x000fe20003f64070 */
[----:B-1----:R-:W-:Y:S01]  /*9190*/  VIADD R0, R3, 0xfb ;  /* 0x000000fb03007836 */ /* 0x002fe20000000000 */
[----:B------:R-:W-:Y:S01]  /*91a0*/  ISETP.GT.U32.AND P0, PT, R5, R162, PT ;  /* 0x000000a20500720c */ /* 0x000fe20003f04070 */
[----:B------:R-:W-:Y:S01]  /*91b0*/  IMAD.MOV R126, RZ, RZ, -R126 ;  /* 0x000000ffff7e7224 */ /* 0x000fe200078e0a7e */
[----:B------:R-:W1:Y:S02]  /*91c0*/  S2R R127, SR_TID.X ;  /* 0x00000000007f7919 */ /* 0x000e640000002100 */
[----:B------:R-:W-:Y:S01]  /*91d0*/  IABS R249, R0 ;  /* 0x0000000000f97213 */ /* 0x000fe20000000000 */
[----:B------:R2:W-:Y:S01]  /*91e0*/  STL [R1+0x1060], R0 ;  /* 0x0010600001007387 */ /* 0x0005e20000100800 */
[----:B------:R-:W-:Y:S01]  /*91f0*/  @!P5 IMAD.IADD R161, R161, 0x1, -R5 ;  /* 0x00000001a1a1d824 */ /* 0x000fe200078e0a05 */
[C---:B------:R-:W-:Y:S01]  /*9200*/  ISETP.GT.U32.AND P5, PT, R5.reuse, R168, PT ;  /* 0x000000a80500720c */ /* 0x040fe20003fa4070 */
[----:B------:R-:W-:-:S02]  /*9210*/  IMAD R248, R5, R126, R248 ;  /* 0x0000007e05f87224 */ /* 0x000fc400078e02f8 */
[----:B------:R-:W-:-:S04]  /*9220*/  IMAD.HI.U32 R126, R7, R249, RZ ;  /* 0x000000f9077e7227 */ /* 0x000fc800078e00ff */
[----:B--2---:R-:W-:Y:S02]  /*9230*/  VIADD R0, R3, 0xfc ;  /* 0x000000fc03007836 */ /* 0x004fe40000000000 */
[--C-:B------:R-:W-:Y:S01]  /*9240*/  @!P2 IMAD.IADD R165, R165, 0x1, -R5.reuse ;  /* 0x00000001a5a5a824 */ /* 0x100fe200078e0a05 */
[----:B------:R-:W-:Y:S01]  /*9250*/  ISETP.GT.U32.AND P2, PT, R5, R172, PT ;  /* 0x000000ac0500720c */ /* 0x000fe20003f44070 */
[--C-:B------:R-:W-:Y:S01]  /*9260*/  @!P4 IMAD.IADD R167, R167, 0x1, -R5.reuse ;  /* 0x00000001a7a7c824 */ /* 0x100fe200078e0a05 */
[----:B------:R2:W-:Y:S01]  /*9270*/  STL [R1+0x105c], R0 ;  /* 0x00105c0001007387 */ /* 0x0005e20000100800 */
[----:B------:R-:W-:Y:S01]  /*9280*/  IABS R250, R0 ;  /* 0x0000000000fa7213 */ /* 0x000fe20000000000 */
[----:B------:R-:W-:Y:S01]  /*9290*/  IMAD.MOV R126, RZ, RZ, -R126 ;  /* 0x000000ffff7e7224 */ /* 0x000fe200078e0a7e */
[----:B------:R-:W-:Y:S01]  /*92a0*/  ISETP.GT.U32.AND P4, PT, R5, R174, PT ;  /* 0x000000ae0500720c */ /* 0x000fe20003f84070 */
[--C-:B------:R-:W-:Y:S01]  /*92b0*/  @!P6 IMAD.IADD R151, R151, 0x1, -R5.reuse ;  /* 0x000000019797e824 */ /* 0x100fe200078e0a05 */
[----:B------:R-:W-:Y:S01]  /*92c0*/  ISETP.GT.U32.AND P6, PT, R5, R163, PT ;  /* 0x000000a30500720c */ /* 0x000fe20003fc4070 */
[----:B------:R-:W-:Y:S01]  /*92d0*/  @!P1 IMAD.IADD R171, R171, 0x1, -R5 ;  /* 0x00000001abab9824 */ /* 0x000fe200078e0a05 */
[----:B------:R-:W-:Y:S01]  /*92e0*/  ISETP.GT.U32.AND P1, PT, R5, R165, PT ;  /* 0x000000a50500720c */ /* 0x000fe20003f24070 */
[----:B--2---:R-:W-:-:S02]  /*92f0*/  VIADD R0, R3, 0xfd ;  /* 0x000000fd03007836 */ /* 0x004fc40000000000 */
[----:B------:R-:W-:Y:S01]  /*9300*/  @!P3 IMAD.IADD R173, R173, 0x1, -R5 ;  /* 0x00000001adadb824 */ /* 0x000fe200078e0a05 */
[C---:B------:R-:W-:Y:S01]  /*9310*/  ISETP.GT.U32.AND P3, PT, R5.reuse, R167, PT ;  /* 0x000000a70500720c */ /* 0x040fe20003f64070 */
[C---:B------:R-:W-:Y:S01]  /*9320*/  IMAD R249, R5.reuse, R126, R249 ;  /* 0x0000007e05f97224 */ /* 0x040fe200078e02f9 */
[----:B------:R2:W-:Y:S01]  /*9330*/  STL [R1+0x1058], R0 ;  /* 0x0010580001007387 */ /* 0x0005e20000100800 */
[----:B------:R-:W-:Y:S01]  /*9340*/  IABS R251, R0 ;  /* 0x0000000000fb7213 */ /* 0x000fe20000000000 */
[----:B------:R-:W-:Y:S01]  /*9350*/  @!P0 IMAD.IADD R162, R162, 0x1, -R5 ;  /* 0x00000001a2a28824 */ /* 0x000fe200078e0a05 */
[----:B------:R-:W-:Y:S01]  /*9360*/  ISETP.GT.U32.AND P0, PT, R5, R169, PT ;  /* 0x000000a90500720c */ /* 0x000fe20003f04070 */
[----:B------:R-:W-:-:S04]  /*9370*/  IMAD.HI.U32 R126, R7, R250, RZ ;  /* 0x000000fa077e7227 */ /* 0x000fc800078e00ff */
[----:B--2---:R-:W-:Y:S02]  /*9380*/  VIADD R0, R3, 0xfe ;  /* 0x000000fe03007836 */ /* 0x004fe40000000000 */
[--C-:B------:R-:W-:Y:S01]  /*9390*/  @!P5 IMAD.IADD R168, R168, 0x1, -R5.reuse ;  /* 0x00000001a8a8d824 */ /* 0x100fe200078e0a05 */
[C---:B------:R-:W-:Y:S01]  /*93a0*/  ISETP.GT.U32.AND P5, PT, R5.reuse, R175, PT ;  /* 0x000000af0500720c */ /* 0x040fe20003fa4070 */
[----:B------:R-:W-:Y:S01]  /*93b0*/  IMAD.MOV R126, RZ, RZ, -R126 ;  /* 0x000000ffff7e7224 */ /* 0x000fe200078e0a7e */
[----:B------:R-:W-:Y:S01]  /*93c0*/  IABS R252, R0 ;  /* 0x0000000000fc7213 */ /* 0x000fe20000000000 */
[--C-:B------:R-:W-:Y:S01]  /*93d0*/  @!P2 IMAD.IADD R172, R172, 0x1, -R5.reuse ;  /* 0x00000001acaca824 */ /* 0x100fe200078e0a05 */
[C---:B------:R-:W-:Y:S01]  /*93e0*/  ISETP.GT.U32.AND P2, PT, R5.reuse, R166, PT ;  /* 0x000000a60500720c */ /* 0x040fe20003f44070 */
[----:B------:R-:W-:Y:S01]  /*93f0*/  @!P4 IMAD.IADD R174, R174, 0x1, -R5 ;  /* 0x00000001aeaec824 */ /* 0x000fe200078e0a05 */
[C---:B------:R-:W-:Y:S01]  /*9400*/  ISETP.GT.U32.AND P4, PT, R5.reuse, R168, PT ;  /* 0x000000a80500720c */ /* 0x040fe20003f84070 */
[----:B------:R-:W-:-:S02]  /*9410*/  IMAD R250, R5, R126, R250 ;  /* 0x0000007e05fa7224 */ /* 0x000fc400078e02fa */
[----:B------:R-:W-:Y:S01]  /*9420*/  @!P6 IMAD.IADD R163, R163, 0x1, -R5 ;  /* 0x00000001a3a3e824 */ /* 0x000fe200078e0a05 */
[----:B------:R-:W-:Y:S01]  /*9430*/  ISETP.GT.U32.AND P6, PT, R5, R170, PT ;  /* 0x000000aa0500720c */ /* 0x000fe20003fc4070 */
[----:B------:R-:W-:-:S04]  /*9440*/  IMAD.HI.U32 R126, R7, R251, RZ ;  /* 0x000000fb077e7227 */ /* 0x000fc800078e00ff */
[----:B------:R-:W-:Y:S01]  /*9450*/  @!P1 IMAD.IADD R165, R165, 0x1, -R5 ;  /* 0x00000001a5a59824 */ /* 0x000fe200078e0a05 */
[----:B------:R-:W-:Y:S01]  /*9460*/  ISETP.GT.U32.AND P1, PT, R5, R171, PT ;  /* 0x000000ab0500720c */ /* 0x000fe20003f24070 */
[----:B------:R-:W-:-:S04]  /*9470*/  IMAD.HI.U32 R7, R7, R252, RZ ;  /* 0x000000fc07077227 */ /* 0x000fc800078e00ff */
[--C-:B------:R-:W-:Y:S01]  /*9480*/  @!P3 IMAD.IADD R167, R167, 0x1, -R5.reuse ;  /* 0x00000001a7a7b824 */ /* 0x100fe200078e0a05 */
[----:B------:R-:W-:Y:S01]  /*9490*/  ISETP.GT.U32.AND P3, PT, R5, R173, PT ;  /* 0x000000ad0500720c */ /* 0x000fe20003f64070 */
[----:B------:R-:W-:Y:S01]  /*94a0*/  @!P0 IMAD.IADD R169, R169, 0x1, -R5 ;  /* 0x00000001a9a98824 */ /* 0x000fe200078e0a05 */
[----:B------:R-:W-:Y:S01]  /*94b0*/  ISETP.GT.U32.AND P0, PT, R5, R176, PT ;  /* 0x000000b00500720c */ /* 0x000fe20003f04070 */
[----:B------:R-:W-:Y:S02]  /*94c0*/  IMAD.MOV R126, RZ, RZ, -R126 ;  /* 0x000000ffff7e7224 */ /* 0x000fe400078e0a7e */
[----:B------:R-:W-:Y:S01]  /*94d0*/  IMAD.MOV R7, RZ, RZ, -R7 ;  /* 0x000000ffff077224 */ /* 0x000fe200078e0a07 */
[----:B------:R2:W-:Y:S01]  /*94e0*/  STL [R1+0x1054], R0 ;  /* 0x0010540001007387 */ /* 0x0005e20000100800 */
[----:B------:R-:W-:Y:S01]  /*94f0*/  @!P5 IMAD.IADD R175, R175, 0x1, -R5 ;  /* 0x00000001afafd824 */ /* 0x000fe200078e0a05 */
[C---:B------:R-:W-:Y:S01]  /*9500*/  ISETP.GT.U32.AND P5, PT, R5.reuse, R169, PT ;  /* 0x000000a90500720c */ /* 0x040fe20003fa4070 */
[----:B------:R-:W-:Y:S01]  /*9510*/  IMAD R251, R5, R126, R251 ;  /* 0x0000007e05fb7224 */ /* 0x000fe200078e02fb */
[----:B-1----:R-:W-:Y:S01]  /*9520*/  LOP3.LUT R126, R127, 0x60, RZ, 0xc0, !PT ;  /* 0x000000607f7e7812 */ /* 0x002fe200078ec0ff */
[----:B------:R-:W-:-:S02]  /*9530*/  IMAD R252, R5, R7, R252 ;  /* 0x0000000705fc7224 */ /* 0x000fc400078e02fc */
[----:B------:R-:W-:Y:S02]  /*9540*/  IMAD.SHL.U32 R7, R127, 0x4, RZ ;  /* 0x000000047f077824 */ /* 0x000fe400078e00ff */
[--C-:B------:R-:W-:Y:S01]  /*9550*/  @!P2 IMAD.IADD R166, R166, 0x1, -R5.reuse ;  /* 0x00000001a6a6a824 */ /* 0x100fe200078e0a05 */
[----:B--2---:R-:W2:Y:S01]  /*9560*/  LDL R0, [R1+0x1040] ;  /* 0x0010400001007983 */ /* 0x004ea20000100800 */
[C---:B------:R-:W-:Y:S01]  /*9570*/  ISETP.GT.U32.AND P2, PT, R5.reuse, R172, PT ;  /* 0x000000ac0500720c */ /* 0x040fe20003f44070 */
[--C-:B------:R-:W-:Y:S02]  /*9580*/  @!P4 IMAD.IADD R168, R168, 0x1, -R5.reuse ;  /* 0x00000001a8a8c824 */ /* 0x100fe400078e0a05 */
[----:B------:R-:W3:Y:S01]  /*9590*/  LDL R127, [R1+0xd10] ;  /* 0x000d1000017f7983 */ /* 0x000ee20000100800 */
        /* <DEDUP_REMOVED lines=100> */
[----:B------:R-:W-:Y:S02]  /*9be0*/  @!P1 IADD3 R193, R193, -R5, RZ ;  /* 0x80000005c1c19210 */ /* 0x000fe40007ffe0ff */
        /* <DEDUP_REMOVED lines=43> */
[--C-:B------:R-:W-:Y:S02]  /*9ea0*/  @!P0 IMAD.IADD R205, R205, 0x1, -R5.reuse ;  /* 0x00000001cdcd8824 */ /* 0x100fe400078e0a05 */
        /* <DEDUP_REMOVED lines=8> */
[----:B------:R-:W-:Y:S01]  /*9f30*/  @!P3 IMAD.IADD R209, R209, 0x1, -R5 ;  /* 0x00000001d1d1b824 */ /* 0x000fe200078e0a05 */
[----:B------:R-:W-:-:S05]  /*9f40*/  ISETP.GT.U32.AND P3, PT, R5, R216, PT ;  /* 0x000000d80500720c */ /* 0x000fca0003f64070 */
        /* <DEDUP_REMOVED lines=8> */
[C---:B------:R-:W-:Y:S01]  /*9fd0*/  ISETP.GT.U32.AND P1, PT, R5.reuse, R220, PT ;  /* 0x000000dc0500720c */ /* 0x040fe20003f24070 */
[----:B------:R-:W-:Y:S01]  /*9fe0*/  @!P3 IMAD.IADD R216, R216, 0x1, -R5 ;  /* 0x00000001d8d8b824 */ /* 0x000fe200078e0a05 */
[----:B------:R-:W-:-:S03]  /*9ff0*/  ISETP.GT.U32.AND P3, PT, R5, R223, PT ;  /* 0x000000df0500720c */ /* 0x000fc60003f64070 */
        /* <DEDUP_REMOVED lines=10> */
[----:B------:R-:W-:Y:S01]  /*a0a0*/  @!P3 IMAD.IADD R223, R223, 0x1, -R5 ;  /* 0x00000001dfdfb824 */ /* 0x000fe200078e0a05 */
[----:B------:R-:W-:-:S03]  /*a0b0*/  ISETP.GT.U32.AND P3, PT, R5, R217, PT ;  /* 0x000000d90500720c */ /* 0x000fc60003f64070 */
[--C-:B------:R-:W-:Y:S02]  /*a0c0*/  @!P5 IMAD.IADD R218, R218, 0x1, -R5.reuse ;  /* 0x00000001dadad824 */ /* 0x100fe400078e0a05 */
[--C-:B------:R-:W-:Y:S01]  /*a0d0*/  @!P6 IMAD.IADD R215, R215, 0x1, -R5.reuse ;  /* 0x00000001d7d7e824 */ /* 0x100fe200078e0a05 */
[----:B------:R-:W-:Y:S01]  /*a0e0*/  ISETP.GT.U32.AND P6, PT, R5, R222, PT ;  /* 0x000000de0500720c */ /* 0x000fe20003fc4070 */
[--C-:B------:R-:W-:Y:S02]  /*a0f0*/  @!P2 IMAD.IADD R221, R221, 0x1, -R5.reuse ;  /* 0x00000001dddda824 */ /* 0x100fe400078e0a05 */
[--C-:B------:R-:W-:Y:S01]  /*a100*/  @!P4 IMAD.IADD R224, R224, 0x1, -R5.reuse ;  /* 0x00000001e0e0c824 */ /* 0x100fe200078e0a05 */
[----:B------:R-:W-:Y:S01]  /*a110*/  ISETP.GT.U32.AND P4, PT, R5, R218, PT ;  /* 0x000000da0500720c */ /* 0x000fe20003f84070 */
[--C-:B------:R-:W-:Y:S01]  /*a120*/  @!P1 IMAD.IADD R227, R227, 0x1, -R5.reuse ;  /* 0x00000001e3e39824 */ /* 0x100fe200078e0a05 */
[----:B------:R-:W-:Y:S01]  /*a130*/  ISETP.GT.U32.AND P1, PT, R5, R221, PT ;  /* 0x000000dd0500720c */ /* 0x000fe20003f24070 */
[----:B------:R-:W-:Y:S01]  /*a140*/  @!P3 IMAD.IADD R217, R217, 0x1, -R5 ;  /* 0x00000001d9d9b824 */ /* 0x000fe200078e0a05 */
[----:B------:R-:W-:-:S02]  /*a150*/  ISETP.GT.U32.AND P3, PT, R5, R223, PT ;  /* 0x000000df0500720c */ /* 0x000fc40003f64070 */
[----:B------:R-:W-:-:S03]  /*a160*/  ISETP.GT.U32.AND P2, PT, R5, R228, PT ;  /* 0x000000e40500720c */ /* 0x000fc60003f44070 */
        /* <DEDUP_REMOVED lines=8> */
[----:B------:R-:W-:-:S04]  /*a1f0*/  @!P2 IMAD.IADD R228, R228, 0x1, -R5 ;  /* 0x00000001e4e4a824 */ /* 0x000fc800078e0a05 */
[----:B------:R-:W-:Y:S01]  /*a200*/  @!P6 IMAD.IADD R216, R216, 0x1, -R5 ;  /* 0x00000001d8d8e824 */ /* 0x000fe200078e0a05 */
[----:B------:R-:W-:-:S03]  /*a210*/  ISETP.GT.U32.AND P6, PT, R5, R228, PT ;  /* 0x000000e40500720c */ /* 0x000fc60003fc4070 */
[--C-:B------:R-:W-:Y:S01]  /*a220*/  @!P4 IMAD.IADD R224, R224, 0x1, -R5.reuse ;  /* 0x00000001e0e0c824 */ /* 0x100fe200078e0a05 */
[----:B------:R-:W-:Y:S01]  /*a230*/  ISETP.GT.U32.AND P4, PT, R5, R231, PT ;  /* 0x000000e70500720c */ /* 0x000fe20003f84070 */
[--C-:B------:R-:W-:Y:S01]  /*a240*/  @!P1 IMAD.IADD R227, R227, 0x1, -R5.reuse ;  /* 0x00000001e3e39824 */ /* 0x100fe200078e0a05 */
[C---:B------:R-:W-:Y:S01]  /*a250*/  ISETP.GT.U32.AND P1, PT, R5.reuse, R234, PT ;  /* 0x000000ea0500720c */ /* 0x040fe20003f24070 */
[----:B------:R-:W-:Y:S01]  /*a260*/  @!P3 IMAD.IADD R230, R230, 0x1, -R5 ;  /* 0x00000001e6e6b824 */ /* 0x000fe200078e0a05 */
[----:B------:R-:W-:-:S05]  /*a270*/  ISETP.GT.U32.AND P3, PT, R5, R237, PT ;  /* 0x000000ed0500720c */ /* 0x000fca0003f64070 */
[----:B------:R-:W-:Y:S01]  /*a280*/  @!P6 IMAD.IADD R228, R228, 0x1, -R5 ;  /* 0x00000001e4e4e824 */ /* 0x000fe200078e0a05 */
[----:B------:R-:W-:-:S03]  /*a290*/  ISETP.GT.U32.AND P6, PT, R5, R235, PT ;  /* 0x000000eb0500720c */ /* 0x000fc60003fc4070 */
[--C-:B------:R-:W-:Y:S02]  /*a2a0*/  @!P4 IMAD.IADD R231, R231, 0x1, -R5.reuse ;  /* 0x00000001e7e7c824 */ /* 0x100fe400078e0a05 */
[----:B------:R-:W-:Y:S02]  /*a2b0*/  @!P1 IADD3 R234, R234, -R5, RZ ;  /* 0x80000005eaea9210 */ /* 0x000fe40007ffe0ff */
[----:B------:R-:W-:Y:S01]  /*a2c0*/  ISETP.GT.U32.AND P1, PT, R5, R241, PT ;  /* 0x000000f10500720c */ /* 0x000fe20003f24070 */
[----:B------:R-:W-:Y:S01]  /*a2d0*/  @!P3 IMAD.IADD R237, R237, 0x1, -R5 ;  /* 0x00000001ededb824 */ /* 0x000fe200078e0a05 */
[----:B------:R-:W-:-:S04]  /*a2e0*/  ISETP.GT.U32.AND P3, PT, R5, R231, PT ;  /* 0x000000e70500720c */ /* 0x000fc80003f64070 */
[----:B------:R-:W-:-:S07]  /*a2f0*/  @!P6 IMAD.IADD R235, R235, 0x1, -R5 ;  /* 0x00000001ebebe824 */ /* 0x000fce00078e0a05 */
[--C-:B------:R-:W-:Y:S01]  /*a300*/  @!P1 IMAD.IADD R241, R241, 0x1, -R5.reuse ;  /* 0x00000001f1f19824 */ /* 0x100fe200078e0a05 */
[----:B------:R-:W-:Y:S01]  /*a310*/  ISETP.GT.U32.AND P1, PT, R5, R235, PT ;  /* 0x000000eb0500720c */ /* 0x000fe20003f24070 */
[----:B------:R-:W-:Y:S01]  /*a320*/  @!P3 IMAD.IADD R231, R231, 0x1, -R5 ;  /* 0x00000001e7e7b824 */ /* 0x000fe200078e0a05 */
[----:B------:R-:W-:-:S11]  /*a330*/  ISETP.GT.U32.AND P3, PT, R5, R237, PT ;  /* 0x000000ed0500720c */ /* 0x000fd60003f64070 */
[--C-:B------:R-:W-:Y:S01]  /*a340*/  @!P1 IMAD.IADD R235, R235, 0x1, -R5.reuse ;  /* 0x00000001ebeb9824 */ /* 0x100fe200078e0a05 */
[----:B------:R-:W-:Y:S01]  /*a350*/  ISETP.GT.U32.AND P1, PT, R5, R242, PT ;  /* 0x000000f20500720c */ /* 0x000fe20003f24070 */
[----:B------:R-:W-:Y:S01]  /*a360*/  @!P3 IMAD.IADD R237, R237, 0x1, -R5 ;  /* 0x00000001ededb824 */ /* 0x000fe200078e0a05 */
[----:B------:R-:W-:-:S11]  /*a370*/  ISETP.GT.U32.AND P3, PT, R5, R244, PT ;  /* 0x000000f40500720c */ /* 0x000fd60003f64070 */
[--C-:B------:R-:W-:Y:S01]  /*a380*/  @!P1 IMAD.IADD R242, R242, 0x1, -R5.reuse ;  /* 0x00000001f2f29824 */ /* 0x100fe200078e0a05 */
[C---:B------:R-:W-:Y:S01]  /*a390*/  ISETP.GT.U32.AND P1, PT, R5.reuse, R249, PT ;  /* 0x000000f90500720c */ /* 0x040fe20003f24070 */
[----:B------:R-:W-:Y:S01]  /*a3a0*/  @!P3 IMAD.IADD R244, R244, 0x1, -R5 ;  /* 0x00000001f4f4b824 */ /* 0x000fe200078e0a05 */
[----:B------:R-:W-:Y:S02]  /*a3b0*/  ISETP.GT.U32.AND P3, PT, R5, R251, PT ;  /* 0x000000fb0500720c */ /* 0x000fe40003f64070 */
[----:B------:R-:W-:-:S09]  /*a3c0*/  LOP3.LUT R7, R7, 0x7c, RZ, 0xc0, !PT ;  /* 0x0000007c07077812 */ /* 0x000fd200078ec0ff */
[--C-:B------:R-:W-:Y:S01]  /*a3d0*/  @!P1 IMAD.IADD R249, R249, 0x1, -R5.reuse ;  /* 0x00000001f9f99824 */ /* 0x100fe200078e0a05 */
[----:B--2---:R-:W-:Y:S01]  /*a3e0*/  ISETP.GE.AND P1, PT, R0, RZ, PT ;  /* 0x000000ff0000720c */ /* 0x004fe20003f26270 */
[----:B------:R-:W-:Y:S01]  /*a3f0*/  @!P3 IMAD.IADD R251, R251, 0x1, -R5 ;  /* 0x00000001fbfbb824 */ /* 0x000fe200078e0a05 */
[----:B---3--:R-:W-:Y:S01]  /*a400*/  ISETP.NE.AND P3, PT, R127, RZ, PT ;  /* 0x000000ff7f00720c */ /* 0x008fe20003f65270 */
[----:B------:R-:W-:-:S05]  /*a410*/  IMAD R7, R126, 0x400, R7 ;  /* 0x000004007e077824 */ /* 0x000fca00078e0207 */
[----:B------:R1:W-:Y:S04]  /*a420*/  STL [R1+0x1440], R7 ;  /* 0x0014400701007387 */ /* 0x0003e80000100800 */
[----:B------:R-:W2:Y:S01]  /*a430*/  LDL R0, [R1+0xd14] ;  /* 0x000d140001007983 */ /* 0x000ea20000100800 */
[----:B------:R-:W-:Y:S02]  /*a440*/  @!P1 IMAD.MOV R4, RZ, RZ, -R4 ;  /* 0x000000ffff049224 */ /* 0x000fe400078e0a04 */
[----:B------:R-:W-:Y:S02]  /*a450*/  @!P3 LOP3.LUT R4, RZ, R127, RZ, 0x33, !PT ;  /* 0x0000007fff04b212 */ /* 0x000fe400078e33ff */
[----:B------:R-:W3:Y:S03]  /*a460*/  LDL R127, [R1+0x1050] ;  /* 0x00105000017f7983 */ /* 0x000ee60000100800 */
[----:B------:R-:W-:Y:S01]  /*a470*/  IMAD R126, R4, UR4, RZ ;  /* 0x00000004047e7c24 */ /* 0x000fe2000f8e02ff */
[----:B-1----:R-:W4:Y:S04]  /*a480*/  LDL R7, [R1+0x1044] ;  /* 0x0010440001077983 */ /* 0x002f280000100800 */
[----:B------:R1:W-:Y:S04]  /*a490*/  STL [R1+0x1444], R3 ;  /* 0x0014440301007387 */ /* 0x0003e80000100800 */
[----:B------:R-:W2:Y:S01]  /*a4a0*/  LDL R4, [R1+0x143c] ;  /* 0x00143c0001047983 */ /* 0x000ea20000100800 */
[----:B------:R-:W-:-:S13]  /*a4b0*/  ISETP.GT.U32.AND P0, PT, R5, R212, PT ;  /* 0x000000d40500720c */ /* 0x000fda0003f04070 */
[----:B------:R-:W-:Y:S01]  /*a4c0*/  @!P0 IMAD.IADD R212, R212, 0x1, -R5 ;  /* 0x00000001d4d48824 */ /* 0x000fe200078e0a05 */
[----:B------:R-:W-:-:S13]  /*a4d0*/  ISETP.GT.U32.AND P0, PT, R5, R206, PT ;  /* 0x000000ce0500720c */ /* 0x000fda0003f04070 */
[----:B------:R-:W-:Y:S01]  /*a4e0*/  @!P0 IMAD.IADD R206, R206, 0x1, -R5 ;  /* 0x00000001cece8824 */ /* 0x000fe200078e0a05 */
[----:B------:R-:W-:-:S13]  /*a4f0*/  ISETP.GT.U32.AND P0, PT, R5, R212, PT ;  /* 0x000000d40500720c */ /* 0x000fda0003f04070 */
[----:B------:R-:W-:Y:S01]  /*a500*/  @!P0 IMAD.IADD R212, R212, 0x1, -R5 ;  /* 0x00000001d4d48824 */ /* 0x000fe200078e0a05 */
[C---:B------:R-:W-:Y:S02]  /*a510*/  ISETP.GT.U32.AND P0, PT, R5.reuse, R219, PT ;  /* 0x000000db0500720c */ /* 0x040fe40003f04070 */
[----:B------:R-:W-:-:S11]  /*a520*/  ISETP.GT.U32.AND P5, PT, R5, R225, PT ;  /* 0x000000e10500720c */ /* 0x000fd60003fa4070 */
[--C-:B------:R-:W-:Y:S01]  /*a530*/  @!P0 IMAD.IADD R219, R219, 0x1, -R5.reuse ;  /* 0x00000001dbdb8824 */ /* 0x100fe200078e0a05 */
[----:B------:R-:W-:Y:S01]  /*a540*/  ISETP.GT.U32.AND P0, PT, R5, R226, PT ;  /* 0x000000e20500720c */ /* 0x000fe20003f04070 */
[----:B------:R-:W-:-:S03]  /*a550*/  @!P5 IMAD.IADD R225, R225, 0x1, -R5 ;  /* 0x00000001e1e1d824 */ /* 0x000fc600078e0a05 */
[C---:B------:R-:W-:Y:S02]  /*a560*/  ISETP.GT.U32.AND P5, PT, R5.reuse, R219, PT ;  /* 0x000000db0500720c */ /* 0x040fe40003fa4070 */
[----:B------:R-:W-:-:S07]  /*a570*/  ISETP.GT.U32.AND P2, PT, R5, R222, PT ;  /* 0x000000de0500720c */ /* 0x000fce0003f44070 */
[----:B------:R-:W-:Y:S01]  /*a580*/  @!P0 IMAD.IADD R226, R226, 0x1, -R5 ;  /* 0x00000001e2e28824 */ /* 0x000fe200078e0a05 */
[----:B------:R-:W-:-:S03]  /*a590*/  ISETP.GT.U32.AND P0, PT, R5, R220, PT ;  /* 0x000000dc0500720c */ /* 0x000fc60003f04070 */
[--C-:B------:R-:W-:Y:S01]  /*a5a0*/  @!P5 IMAD.IADD R219, R219, 0x1, -R5.reuse ;  /* 0x00000001dbdbd824 */ /* 0x100fe200078e0a05 */
[C---:B------:R-:W-:Y:S01]  /*a5b0*/  ISETP.GT.U32.AND P5, PT, R5.reuse, R225, PT ;  /* 0x000000e10500720c */ /* 0x040fe20003fa4070 */
[----:B------:R-:W-:Y:S01]  /*a5c0*/  @!P2 IMAD.IADD R222, R222, 0x1, -R5 ;  /* 0x00000001dedea824 */ /* 0x000fe200078e0a05 */
[----:B------:R-:W-:-:S07]  /*a5d0*/  ISETP.GT.U32.AND P2, PT, R5, R229, PT ;  /* 0x000000e50500720c */ /* 0x000fce0003f44070 */
[----:B------:R-:W-:Y:S01]  /*a5e0*/  @!P0 IMAD.IADD R220, R220, 0x1, -R5 ;  /* 0x00000001dcdc8824 */ /* 0x000fe200078e0a05 */
[----:B------:R-:W-:-:S03]  /*a5f0*/  ISETP.GT.U32.AND P0, PT, R5, R226, PT ;  /* 0x000000e20500720c */ /* 0x000fc60003f04070 */
[--C-:B------:R-:W-:Y:S01]  /*a600*/  @!P5 IMAD.IADD R225, R225, 0x1, -R5.reuse ;  /* 0x00000001e1e1d824 */ /* 0x100fe200078e0a05 */
[----:B------:R-:W-:Y:S01]  /*a610*/  ISETP.GT.U32.AND P5, PT, R5, R232, PT ;  /* 0x000000e80500720c */ /* 0x000fe20003fa4070 */
[----:B------:R-:W-:Y:S01]  /*a620*/  @!P2 IMAD.IADD R229, R229, 0x1, -R5 ;  /* 0x00000001e5e5a824 */ /* 0x000fe200078e0a05 */
[----:B------:R-:W-:-:S07]  /*a630*/  ISETP.GT.U32.AND P2, PT, R5, R236, PT ;  /* 0x000000ec0500720c */ /* 0x000fce0003f44070 */
[--C-:B------:R-:W-:Y:S01]  /*a640*/  @!P0 IMAD.IADD R226, R226, 0x1, -R5.reuse ;  /* 0x00000001e2e28824 */ /* 0x100fe200078e0a05 */
[C---:B------:R-:W-:Y:S02]  /*a650*/  ISETP.GT.U32.AND P0, PT, R5.reuse, R233, PT ;  /* 0x000000e90500720c */ /* 0x040fe40003f04070 */
[C---:B------:R-:W-:Y:S01]  /*a660*/  ISETP.GT.U32.AND P4, PT, R5.reuse, R238, PT ;  /* 0x000000ee0500720c */ /* 0x040fe20003f84070 */
[--C-:B------:R-:W-:Y:S01]  /*a670*/  @!P5 IMAD.IADD R232, R232, 0x1, -R5.reuse ;  /* 0x00000001e8e8d824 */ /* 0x100fe200078e0a05 */
[C---:B------:R-:W-:Y:S01]  /*a680*/  ISETP.GT.U32.AND P5, PT, R5.reuse, R239, PT ;  /* 0x000000ef0500720c */ /* 0x040fe20003fa4070 */
[----:B------:R-:W-:Y:S01]  /*a690*/  @!P2 IMAD.IADD R236, R236, 0x1, -R5 ;  /* 0x00000001ececa824 */ /* 0x000fe200078e0a05 */
[----:B------:R-:W-:-:S07]  /*a6a0*/  ISETP.GT.U32.AND P2, PT, R5, R230, PT ;  /* 0x000000e60500720c */ /* 0x000fce0003f44070 */
[--C-:B------:R-:W-:Y:S01]  /*a6b0*/  @!P0 IMAD.IADD R233, R233, 0x1, -R5.reuse ;  /* 0x00000001e9e98824 */ /* 0x100fe200078e0a05 */
[C---:B------:R-:W-:Y:S01]  /*a6c0*/  ISETP.GT.U32.AND P0, PT, R5.reuse, R240, PT ;  /* 0x000000f00500720c */ /* 0x040fe20003f04070 */
[--C-:B------:R-:W-:Y:S01]  /*a6d0*/  @!P4 IMAD.IADD R238, R238, 0x1, -R5.reuse ;  /* 0x00000001eeeec824 */ /* 0x100fe200078e0a05 */
[----:B------:R-:W-:Y:S01]  /*a6e0*/  ISETP.GT.U32.AND P4, PT, R5, R232, PT ;  /* 0x000000e80500720c */ /* 0x000fe20003f84070 */
[--C-:B------:R-:W-:Y:S01]  /*a6f0*/  @!P5 IMAD.IADD R239, R239, 0x1, -R5.reuse ;  /* 0x00000001efefd824 */ /* 0x100fe200078e0a05 */
[C---:B------:R-:W-:Y:S01]  /*a700*/  ISETP.GT.U32.AND P5, PT, R5.reuse, R233, PT ;  /* 0x000000e90500720c */ /* 0x040fe20003fa4070 */
[----:B------:R-:W-:Y:S01]  /*a710*/  @!P2 IMAD.IADD R230, R230, 0x1, -R5 ;  /* 0x00000001e6e6a824 */ /* 0x000fe200078e0a05 */
[C---:B------:R-:W-:Y:S02]  /*a720*/  ISETP.GT.U32.AND P2, PT, R5.reuse, R236, PT ;  /* 0x000000ec0500720c */ /* 0x040fe40003f44070 */
[----:B------:R-:W-:-:S05]  /*a730*/  ISETP.GT.U32.AND P6, PT, R5, R229, PT ;  /* 0x000000e50500720c */ /* 0x000fca0003fc4070 */
        /* <DEDUP_REMOVED lines=9> */
[----:B------:R-:W-:-:S05]  /*a7d0*/  ISETP.GT.U32.AND P6, PT, R5, R241, PT ;  /* 0x000000f10500720c */ /* 0x000fca0003fc4070 */
        /* <DEDUP_REMOVED lines=9> */
[----:B------:R-:W-:-:S05]  /*a870*/  ISETP.GT.U32.AND P6, PT, R5, R248, PT ;  /* 0x000000f80500720c */ /* 0x000fca0003fc4070 */
[--C-:B------:R-:W-:Y:S01]  /*a880*/  @!P0 IMAD.IADD R240, R240, 0x1, -R5.reuse ;  /* 0x00000001f0f08824 */ /* 0x100fe200078e0a05 */
[----:B------:R-:W-:Y:S01]  /*a890*/  ISETP.GT.U32.AND P0, PT, R5, R247, PT ;  /* 0x000000f70500720c */ /* 0x000fe20003f04070 */
[--C-:B------:R-:W-:Y:S02]  /*a8a0*/  @!P4 IMAD.IADD R245, R245, 0x1, -R5.reuse ;  /* 0x00000001f5f5c824 */ /* 0x100fe400078e0a05 */
        /* <DEDUP_REMOVED lines=15> */
[----:B------:R-:W-:Y:S01]  /*a9a0*/  @!P6 IMAD.IADD R244, R244, 0x1, -R5 ;  /* 0x00000001f4f4e824 */ /* 0x000fe200078e0a05 */
[----:B------:R-:W-:-:S03]  /*a9b0*/  ISETP.GT.U32.AND P2, PT, R5, R250, PT ;  /* 0x000000fa0500720c */ /* 0x000fc60003f44070 */
[--C-:B------:R-:W-:Y:S01]  /*a9c0*/  @!P0 IMAD.IADD R243, R243, 0x1, -R5.reuse ;  /* 0x00000001f3f38824 */ /* 0x100fe200078e0a05 */
[C---:B------:R-:W-:Y:S02]  /*a9d0*/  ISETP.GT.U32.AND P0, PT, R5.reuse, R247, PT ;  /* 0x000000f70500720c */ /* 0x040fe40003f04070 */
[C---:B------:R-:W-:Y:S02]  /*a9e0*/  ISETP.GT.U32.AND P6, PT, R5.reuse, R251, PT ;  /* 0x000000fb0500720c */ /* 0x040fe40003fc4070 */
[----:B------:R-:W-:Y:S01]  /*a9f0*/  ISETP.GT.U32.AND P3, PT, R5, R252, PT ;  /* 0x000000fc0500720c */ /* 0x000fe20003f64070 */
[--C-:B------:R-:W-:Y:S02]  /*aa00*/  @!P5 IMAD.IADD R248, R248, 0x1, -R5.reuse ;  /* 0x00000001f8f8d824 */ /* 0x100fe400078e0a05 */
[--C-:B------:R-:W-:Y:S02]  /*aa10*/  @!P1 IMAD.IADD R249, R249, 0x1, -R5.reuse ;  /* 0x00000001f9f99824 */ /* 0x100fe400078e0a05 */
[--C-:B------:R-:W-:Y:S01]  /*aa20*/  @!P4 IMAD.IADD R246, R246, 0x1, -R5.reuse ;  /* 0x00000001f6f6c824 */ /* 0x100fe200078e0a05 */
[----:B------:R-:W-:Y:S01]  /*aa30*/  ISETP.GE.AND P4, PT, R3, RZ, PT ;  /* 0x000000ff0300720c */ /* 0x000fe20003f86270 */
[--C-:B------:R-:W-:Y:S01]  /*aa40*/  @!P2 IMAD.IADD R250, R250, 0x1, -R5.reuse ;  /* 0x00000001fafaa824 */ /* 0x100fe200078e0a05 */
[----:B-1----:R-:W4:Y:S01]  /*aa50*/  LDL R3, [R1+0x1048] ;  /* 0x0010480001037983 */ /* 0x002f220000100800 */
[----:B------:R-:W-:-:S02]  /*aa60*/  @!P0 IMAD.IADD R247, R247, 0x1, -R5 ;  /* 0x00000001f7f78824 */ /* 0x000fc400078e0a05 */
[--C-:B------:R-:W-:Y:S01]  /*aa70*/  @!P6 IMAD.IADD R251, R251, 0x1, -R5.reuse ;  /* 0x00000001fbfbe824 */ /* 0x100fe200078e0a05 */
[----:B------:R-:W-:Y:S01]  /*aa80*/  STL [R1+0x146c], R248 ;  /* 0x00146cf801007387 */ /* 0x000fe20000100800 */
[----:B------:R-:W-:-:S03]  /*aa90*/  @!P3 IMAD.IADD R252, R252, 0x1, -R5 ;  /* 0x00000001fcfcb824 */ /* 0x000fc600078e0a05 */
[----:B------:R1:W-:Y:S04]  /*aaa0*/  STL [R1+0x1470], R249 ;  /* 0x001470f901007387 */ /* 0x0003e80000100800 */
[----:B-1----:R-:W4:Y:S04]  /*aab0*/  LDL R249, [R1+0x1074] ;  /* 0x0010740001f97983 */ /* 0x002f280000100800 */
[----:B------:R1:W-:Y:S04]  /*aac0*/  STL [R1+0x1474], R250 ;  /* 0x001474fa01007387 */ /* 0x0003e80000100800 */
[----:B-1----:R-:W4:Y:S04]  /*aad0*/  LDL R250, [R1+0x108c] ;  /* 0x00108c0001fa7983 */ /* 0x002f280000100800 */
[----:B------:R1:W-:Y:S04]  /*aae0*/  STL [R1+0x1478], R251 ;  /* 0x001478fb01007387 */ /* 0x0003e80000100800 */
[----:B-1----:R-:W4:Y:S01]  /*aaf0*/  LDL R251, [R1+0x107c] ;  /* 0x00107c0001fb7983 */ /* 0x002f220000100800 */
[----:B--2---:R-:W-:-:S02]  /*ab00*/  ISETP.GE.AND P0, PT, R4, RZ, PT ;  /* 0x000000ff0400720c */ /* 0x004fc40003f06270 */
[----:B------:R-:W-:-:S04]  /*ab10*/  LEA R4, P1, R126, UR6, 0x2 ;  /* 0x000000067e047c11 */ /* 0x000fc8000f8210ff */
[----:B------:R-:W-:Y:S01]  /*ab20*/  LEA.HI.X.SX32 R5, R126, UR7, 0x2, P1 ;  /* 0x000000077e057c11 */ /* 0x000fe200088f16ff */
[----:B------:R1:W-:Y:S04]  /*ab30*/  STL [R1+0x144c], R4 ;  /* 0x00144c0401007387 */ /* 0x0003e80000100800 */
[----:B-1----:R-:W2:Y:S04]  /*ab40*/  LDL R4, [R1+0x1070] ;  /* 0x0010700001047983 */ /* 0x002ea80000100800 */
[----:B------:R1:W-:Y:S01]  /*ab50*/  STL [R1+0x1448], R5 ;  /* 0x0014480501007387 */ /* 0x0003e20000100800 */
[----:B---3--:R-:W-:-:S02]  /*ab60*/  ISETP.GE.AND P5, PT, R127, RZ, PT ;  /* 0x000000ff7f00720c */ /* 0x008fc40003fa6270 */
[----:B------:R-:W3:Y:S01]  /*ab70*/  LDC.64 R126, c[0x0][0x238] ;  /* 0x00008e00ff7e7b82 */ /* 0x000ee20000000a00 */
[----:B------:R-:W2:Y:S04]  /*ab80*/  LDL R248, [R1+0x1090] ;  /* 0x0010900001f87983 */ /* 0x000ea80000100800 */
[----:B-1----:R-:W4:Y:S01]  /*ab90*/  LDL R5, [R1+0x104c] ;  /* 0x00104c0001057983 */ /* 0x002f220000100800 */
[----:B------:R-:W-:-:S03]  /*aba0*/  ISETP.NE.AND P1, PT, R0, RZ, PT ;  /* 0x000000ff0000720c */ /* 0x000fc60003f25270 */
[----:B---3--:R1:W-:Y:S04]  /*abb0*/  STL [R1+0x1450], R126 ;  /* 0x0014507e01007387 */ /* 0x0083e80000100800 */
[----:B-1----:R-:W3:Y:S01]  /*abc0*/  LDL R126, [R1+0x106c] ;  /* 0x00106c00017e7983 */ /* 0x002ee20000100800 */
[----:B----4-:R-:W-:-:S03]  /*abd0*/  ISETP.GE.AND P2, PT, R5, RZ, PT ;  /* 0x000000ff0500720c */ /* 0x010fc60003f46270 */
[----:B------:R-:W4:Y:S04]  /*abe0*/  LDL.LU R5, [R1+0x24] ;  /* 0x0000240001057983 */ /* 0x000f280000300800 */
[----:B------:R-:W2:Y:S01]  /*abf0*/  LDL.LU R0, [R1+0x147c] ;  /* 0x00147c0001007983 */ /* 0x000ea20000300800 */
[----:B------:R-:W-:-:S03]  /*ac00*/  ISETP.GE.AND P3, PT, R3, RZ, PT ;  /* 0x000000ff0300720c */ /* 0x000fc60003f66270 */
[----:B------:R-:W3:Y:S01]  /*ac10*/  LDL R3, [R1+0x1094] ;  /* 0x0010940001037983 */ /* 0x000ee20000100800 */
[----:B----4-:R-:W-:Y:S01]  /*ac20*/  @!P4 IMAD.MOV R5, RZ, RZ, -R5 ;  /* 0x000000ffff05c224 */ /* 0x010fe200078e0a05 */
[----:B------:R-:W-:Y:S01]  /*ac30*/  ISETP.GE.AND P4, PT, R7, RZ, PT ;  /* 0x000000ff0700720c */ /* 0x000fe20003f86270 */
[----:B--2---:R-:W-:-:S03]  /*ac40*/  @!P0 IMAD.MOV R0, RZ, RZ, -R0 ;  /* 0x000000ffff008224 */ /* 0x004fc600078e0a00 */
[----:B------:R1:W-:Y:S04]  /*ac50*/  STL [R1+0x28], R5 ;  /* 0x0000280501007387 */ /* 0x0003e80000100800 */
[----:B-1----:R-:W2:Y:S04]  /*ac60*/  LDL.LU R5, [R1+0x20] ;  /* 0x0000200001057983 */ /* 0x002ea80000300800 */
[----:B------:R-:W4:Y:S04]  /*ac70*/  LDL R7, [R1+0x1098] ;  /* 0x0010980001077983 */ /* 0x000f280000100800 */
[----:B------:R1:W-:Y:S04]  /*ac80*/  STL [R1+0x24], R0 ;  /* 0x0000240001007387 */ /* 0x0003e80000100800 */
[----:B-1----:R-:W4:Y:S01]  /*ac90*/  LDL.LU R0, [R1+0x1c] ;  /* 0x00001c0001007983 */ /* 0x002f220000300800 */
[----:B---3--:R-:W-:Y:S01]  /*aca0*/  ISETP.GE.AND P0, PT, R126, RZ, PT ;  /* 0x000000ff7e00720c */ /* 0x008fe20003f06270 */
[----:B--2---:R-:W-:Y:S01]  /*acb0*/  @!P5 IMAD.MOV R5, RZ, RZ, -R5 ;  /* 0x000000ffff05d224 */ /* 0x004fe200078e0a05 */
[----:B------:R-:W-:-:S02]  /*acc0*/  ISETP.GE.AND P5, PT, R4, RZ, PT ;  /* 0x000000ff0400720c */ /* 0x000fc40003fa6270 */
[----:B------:R-:W2:Y:S04]  /*acd0*/  LDL.LU R4, [R1+0x18] ;  /* 0x0000180001047983 */ /* 0x000ea80000300800 */
[----:B------:R-:W-:Y:S01]  /*ace0*/  STL [R1+0x20], R5 ;  /* 0x0000200501007387 */ /* 0x000fe20000100800 */
[----:B----4-:R-:W-:Y:S01]  /*acf0*/  @!P2 IMAD.MOV R0, RZ, RZ, -R0 ;  /* 0x000000ffff00a224 */ /* 0x010fe200078e0a00 */
[----:B------:R-:W-:-:S04]  /*ad00*/  ISETP.GE.AND P2, PT, R249, RZ, PT ;  /* 0x000000fff900720c */ /* 0x000fc80003f46270 */
[----:B------:R1:W-:Y:S04]  /*ad10*/  STL [R1+0x1c], R0 ;  /* 0x00001c0001007387 */ /* 0x0003e80000100800 */
[----:B-1----:R-:W3:Y:S04]  /*ad20*/  LDL.LU R0, [R1+0x14] ;  /* 0x0000140001007983 */ /* 0x002ee80000300800 */
[----:B------:R-:W4:Y:S04]  /*ad30*/  LDL R249, [R1+0x10b0] ;  /* 0x0010b00001f97983 */ /* 0x000f280000100800 */
[----:B------:R-:W4:Y:S01]  /*ad40*/  LDL.LU R126, [R1+0x10] ;  /* 0x00001000017e7983 */ /* 0x000f220000300800 */
[----:B--2---:R-:W-:-:S05]  /*ad50*/  @!P3 IMAD.MOV R4, RZ, RZ, -R4 ;  /* 0x000000ffff04b224 */ /* 0x004fca00078e0a04 */
[----:B------:R1:W-:Y:S04]  /*ad60*/  STL [R1+0x18], R4 ;  /* 0x0000180401007387 */ /* 0x0003e80000100800 */
[----:B-1----:R-:W2:Y:S01]  /*ad70*/  LDL.LU R4, [R1+0xc] ;  /* 0x00000c0001047983 */ /* 0x002ea20000300800 */
[----:B---3--:R-:W-:Y:S02]  /*ad80*/  @!P4 IMAD.MOV R0, RZ, RZ, -R0 ;  /* 0x000000ffff00c224 */ /* 0x008fe400078e0a00 */
[----:B----4-:R-:W-:-:S03]  /*ad90*/  @!P0 IMAD.MOV R126, RZ, RZ, -R126 ;  /* 0x000000ffff7e8224 */ /* 0x010fc600078e0a7e */
[----:B------:R-:W-:Y:S04]  /*ada0*/  STL [R1+0x14], R0 ;  /* 0x0000140001007387 */ /* 0x000fe80000100800 */
[----:B------:R1:W-:Y:S04]  /*adb0*/  STL [R1+0x1454], R126 ;  /* 0x0014547e01007387 */ /* 0x0003e80000100800 */
[----:B-1----:R-:W3:Y:S04]  /*adc0*/  LDL R126, [R1+0x10b8] ;  /* 0x0010b800017e7983 */ /* 0x002ee80000100800 */
[----:B------:R-:W4:Y:S04]  /*add0*/  LDL.LU R5, [R1+0x8] ;  /* 0x0000080001057983 */ /* 0x000f280000300800 */
[----:B------:R-:W3:Y:S01]  /*ade0*/  LDL R0, [R1+0x10bc] ;  /* 0x0010bc0001007983 */ /* 0x000ee20000100800 */
[----:B------:R-:W-:-:S02]  /*adf0*/  ISETP.GE.AND P0, PT, R248, RZ, PT ;  /* 0x000000fff800720c */ /* 0x000fc40003f06270 */
[----:B------:R-:W-:Y:S01]  /*ae00*/  ISETP.GE.AND P3, PT, R251, RZ, PT ;  /* 0x000000fffb00720c */ /* 0x000fe20003f66270 */
[----:B--2---:R-:W-:Y:S01]  /*ae10*/  @!P5 IMAD.MOV R4, RZ, RZ, -R4 ;  /* 0x000000ffff04d224 */ /* 0x004fe200078e0a04 */
[----:B------:R-:W-:-:S04]  /*ae20*/  ISETP.GE.AND P5, PT, R3, RZ, PT ;  /* 0x000000ff0300720c */ /* 0x000fc80003fa6270 */
[----:B------:R1:W-:Y:S04]  /*ae30*/  STL [R1+0x1458], R4 ;  /* 0x0014580401007387 */ /* 0x0003e80000100800 */
[----:B-1----:R-:W2:Y:S04]  /*ae40*/  LDL R4, [R1+0x10b4] ;  /* 0x0010b40001047983 */ /* 0x002ea80000100800 */
[----:B------:R-:W2:Y:S04]  /*ae50*/  LDL.LU R3, [R1+0x4] ;  /* 0x0000040001037983 */ /* 0x000ea80000300800 */
[----:B------:R-:W2:Y:S01]  /*ae60*/  LDL R248, [R1+0x10c0] ;  /* 0x0010c00001f87983 */ /* 0x000ea20000100800 */
[----:B----4-:R-:W-:Y:S01]  /*ae70*/  @!P2 IMAD.MOV R5, RZ, RZ, -R5 ;  /* 0x000000ffff05a224 */ /* 0x010fe200078e0a05 */
[----:B------:R-:W-:-:S04]  /*ae80*/  ISETP.GE.AND P2, PT, R7, RZ, PT ;  /* 0x000000ff0700720c */ /* 0x000fc80003f46270 */
[----:B------:R1:W-:Y:S04]  /*ae90*/  STL [R1+0x145c], R5 ;  /* 0x00145c0501007387 */ /* 0x0003e80000100800 */
[----:B------:R-:W4:Y:S04]  /*aea0*/  LDL R251, [R1+0x10d0] ;  /* 0x0010d00001fb7983 */ /* 0x000f280000100800 */
[----:B-1----:R-:W4:Y:S04]  /*aeb0*/  LDL R5, [R1+0x10a0] ;  /* 0x0010a00001057983 */ /* 0x002f280000100800 */
[----:B------:R-:W4:Y:S01]  /*aec0*/  LDL.LU R7, [R1] ;  /* 0x0000000001077983 */ /* 0x000f220000300800 */
[----:B------:R-:W-:-:S03]  /*aed0*/  ISETP.GE.AND P4, PT, R250, RZ, PT ;  /* 0x000000fffa00720c */ /* 0x000fc60003f86270 */
[----:B------:R-:W4:Y:S01]  /*aee0*/  LDL R250, [R1+0x10d4] ;  /* 0x0010d40001fa7983 */ /* 0x000f220000100800 */
[----:B------:R-:W-:Y:S02]  /*aef0*/  @!P0 IMAD.MOV R2, RZ, RZ, -R2 ;  /* 0x000000ffff028224 */ /* 0x000fe400078e0a02 */
[----:B------:R-:W-:Y:S01]  /*af00*/  @!P5 IMAD.MOV R6, RZ, RZ, -R6 ;  /* 0x000000ffff06d224 */ /* 0x000fe200078e0a06 */
[----:B---3--:R-:W-:Y:S01]  /*af10*/  ISETP.GE.AND P5, PT, R126, RZ, PT ;  /* 0x000000ff7e00720c */ /* 0x008fe20003fa6270 */
[----:B------:R-:W-:Y:S01]  /*af20*/  @!P2 IMAD.MOV R8, RZ, RZ, -R8 ;  /* 0x000000ffff08a224 */ /* 0x000fe200078e0a08 */
[----:B------:R-:W-:Y:S01]  /*af30*/  ISETP.GE.AND P2, PT, R0, RZ, PT ;  /* 0x000000ff0000720c */ /* 0x000fe20003f46270 */
[----:B--2---:R-:W-:-:S05]  /*af40*/  @!P3 IMAD.MOV R3, RZ, RZ, -R3 ;  /* 0x000000ffff03b224 */ /* 0x004fca00078e0a03 */
[----:B------:R1:W-:Y:S01]  /*af50*/  STL [R1+0x1460], R3 ;  /* 0x0014600301007387 */ /* 0x0003e20000100800 */
[----:B------:R-:W-:Y:S02]  /*af60*/  ISETP.GE.AND P0, PT, R4, RZ, PT ;  /* 0x000000ff0400720c */ /* 0x000fe40003f06270 */
[----:B----4-:R-:W-:Y:S02]  /*af70*/  ISETP.GE.AND P3, PT, R5, RZ, PT ;  /* 0x000000ff0500720c */ /* 0x010fe40003f66270 */
[----:B------:R-:W2:Y:S01]  /*af80*/  LDL R5, [R1+0x10dc] ;  /* 0x0010dc0001057983 */ /* 0x000ea20000100800 */
[----:B------:R-:W-:Y:S01]  /*af90*/  @!P4 IMAD.MOV R7, RZ, RZ, -R7 ;  /* 0x000000ffff07c224 */ /* 0x000fe200078e0a07 */
[----:B------:R-:W-:-:S04]  /*afa0*/  ISETP.GE.AND P4, PT, R249, RZ, PT ;  /* 0x000000fff900720c */ /* 0x000fc80003f86270 */
[----:B------:R-:W-:Y:S04]  /*afb0*/  STL [R1+0x1464], R7 ;  /* 0x0014640701007387 */ /* 0x000fe80000100800 */
[----:B------:R-:W3:Y:S04]  /*afc0*/  LDL R249, [R1+0x10e0] ;  /* 0x0010e00001f97983 */ /* 0x000ee80000100800 */
[----:B------:R4:W-:Y:S04]  /*afd0*/  STL [R1+0x1468], R2 ;  /* 0x0014680201007387 */ /* 0x0009e80000100800 */
[----:B------:R-:W4:Y:S04]  /*afe0*/  LDL R4, [R1+0x10e8] ;  /* 0x0010e80001047983 */ /* 0x000f280000100800 */
[----:B------:R-:W4:Y:S04]  /*aff0*/  LDL R126, [R1+0x10f0] ;  /* 0x0010f000017e7983 */ /* 0x000f280000100800 */
[----:B------:R-:W4:Y:S01]  /*b000*/  LDL R0, [R1+0x10f8] ;  /* 0x0010f80001007983 */ /* 0x000f220000100800 */
[----:B------:R-:W-:Y:S01]  /*b010*/  @!P3 IMAD.MOV R9, RZ, RZ, -R9 ;  /* 0x000000ffff09b224 */ /* 0x000fe200078e0a09 */
[----:B------:R-:W-:-:S02]  /*b020*/  ISETP.GE.AND P3, PT, R248, RZ, PT ;  /* 0x000000fff800720c */ /* 0x000fc40003f66270 */
[----:B------:R-:W4:Y:S01]  /*b030*/  LDL R248, [R1+0x10fc] ;  /* 0x0010fc0001f87983 */ /* 0x000f220000100800 */
[----:B------:R-:W-:Y:S01]  /*b040*/  @!P4 IMAD.MOV R10, RZ, RZ, -R10 ;  /* 0x000000ffff0ac224 */ /* 0x000fe200078e0a0a */
[----:B------:R-:W-:Y:S01]  /*b050*/  ISETP.GE.AND P4, PT, R251, RZ, PT ;  /* 0x000000fffb00720c */ /* 0x000fe20003f86270 */
[----:B------:R-:W-:Y:S01]  /*b060*/  @!P0 IMAD.MOV R11, RZ, RZ, -R11 ;  /* 0x000000ffff0b8224 */ /* 0x000fe200078e0a0b */
[----:B------:R-:W-:Y:S01]  /*b070*/  ISETP.GE.AND P0, PT, R250, RZ, PT ;  /* 0x000000fffa00720c */ /* 0x000fe20003f06270 */
[----:B------:R-:W-:Y:S01]  /*b080*/  @!P5 IMAD.MOV R12, RZ, RZ, -R12 ;  /* 0x000000ffff0cd224 */ /* 0x000fe200078e0a0c */
[----:B------:R-:W4:Y:S04]  /*b090*/  LDL R251, [R1+0x1100] ;  /* 0x0011000001fb7983 */ /* 0x000f280000100800 */
[----:B------:R-:W4:Y:S01]  /*b0a0*/  LDL R250, [R1+0x1108] ;  /* 0x0011080001fa7983 */ /* 0x000f220000100800 */
[----:B------:R-:W-:-:S02]  /*b0b0*/  @!P2 IMAD.MOV R13, RZ, RZ, -R13 ;  /* 0x000000ffff0da224 */ /* 0x000fc400078e0a0d */
[----:B------:R-:W-:Y:S01]  /*b0c0*/  @!P3 IMAD.MOV R14, RZ, RZ, -R14 ;  /* 0x000000ffff0eb224 */ /* 0x000fe200078e0a0e */
[----:B-1----:R-:W4:Y:S01]  /*b0d0*/  LDL R3, [R1+0x10ac] ;  /* 0x0010ac0001037983 */ /* 0x002f220000100800 */
[----:B------:R-:W-:Y:S02]  /*b0e0*/  @!P4 IMAD.MOV R15, RZ, RZ, -R15 ;  /* 0x000000ffff0fc224 */ /* 0x000fe400078e0a0f */
[----:B------:R-:W-:Y:S01]  /*b0f0*/  @!P0 IMAD.MOV R16, RZ, RZ, -R16 ;  /* 0x000000ffff108224 */ /* 0x000fe200078e0a10 */
[----:B--2---:R-:W-:Y:S02]  /*b100*/  ISETP.GE.AND P5, PT, R5, RZ, PT ;  /* 0x000000ff0500720c */ /* 0x004fe40003fa6270 */
[----:B------:R-:W2:Y:S01]  /*b110*/  LDL R5, [R1+0x1118] ;  /* 0x0011180001057983 */ /* 0x000ea20000100800 */
[----:B---3--:R-:W-:-:S03]  /*b120*/  ISETP.GE.AND P2, PT, R249, RZ, PT ;  /* 0x000000fff900720c */ /* 0x008fc60003f46270 */
[----:B------:R-:W3:Y:S01]  /*b130*/  LDL R249, [R1+0x111c] ;  /* 0x00111c0001f97983 */ /* 0x000ee20000100800 */
[----:B----4-:R-:W-:-:S03]  /*b140*/  ISETP.GE.AND P3, PT, R4, RZ, PT ;  /* 0x000000ff0400720c */ /* 0x010fc60003f66270 */
[----:B------:R-:W4:Y:S01]  /*b150*/  LDL R4, [R1+0x1120] ;  /* 0x0011200001047983 */ /* 0x000f220000100800 */
[----:B------:R-:W-:-:S03]  /*b160*/  ISETP.GE.AND P4, PT, R126, RZ, PT ;  /* 0x000000ff7e00720c */ /* 0x000fc60003f86270 */
[----:B------:R-:W4:Y:S01]  /*b170*/  LDL R126, [R1+0x1124] ;  /* 0x00112400017e7983 */ /* 0x000f220000100800 */
[----:B------:R-:W-:-:S03]  /*b180*/  ISETP.GE.AND P0, PT, R0, RZ, PT ;  /* 0x000000ff0000720c */ /* 0x000fc60003f06270 */
[----:B------:R-:W4:Y:S01]  /*b190*/  LDL R0, [R1+0x1128] ;  /* 0x0011280001007983 */ /* 0x000f220000100800 */
[----:B------:R-:W-:Y:S02]  /*b1a0*/  @!P5 IADD3 R17, -R17, RZ, RZ ;  /* 0x000000ff1111d210 */ /* 0x000fe40007ffe1ff */
[----:B------:R-:W-:Y:S02]  /*b1b0*/  ISETP.GE.AND P5, PT, R248, RZ, PT ;  /* 0x000000fff800720c */ /* 0x000fe40003fa6270 */
[----:B------:R-:W4:Y:S01]  /*b1c0*/  LDL R248, [R1+0x1140] ;  /* 0x0011400001f87983 */ /* 0x000f220000100800 */
[----:B------:R-:W-:Y:S02]  /*b1d0*/  @!P2 IMAD.MOV R18, RZ, RZ, -R18 ;  /* 0x000000ffff12a224 */ /* 0x000fe400078e0a12 */
[----:B------:R-:W-:Y:S01]  /*b1e0*/  @!P3 IMAD.MOV R19, RZ, RZ, -R19 ;  /* 0x000000ffff13b224 */ /* 0x000fe200078e0a13 */
[----:B------:R-:W-:Y:S01]  /*b1f0*/  ISETP.GE.AND P2, PT, R251, RZ, PT ;  /* 0x000000fffb00720c */ /* 0x000fe20003f46270 */
[----:B------:R-:W-:Y:S01]  /*b200*/  @!P4 IMAD.MOV R20, RZ, RZ, -R20 ;  /* 0x000000ffff14c224 */ /* 0x000fe200078e0a14 */
[----:B------:R-:W4:Y:S01]  /*b210*/  LDL R251, [R1+0x1144] ;  /* 0x0011440001fb7983 */ /* 0x000f220000100800 */
[----:B------:R-:W-:-:S03]  /*b220*/  ISETP.GE.AND P3, PT, R250, RZ, PT ;  /* 0x000000fffa00720c */ /* 0x000fc60003f66270 */
[----:B------:R-:W4:Y:S01]  /*b230*/  LDL R250, [R1+0x1148] ;  /* 0x0011480001fa7983 */ /* 0x000f220000100800 */
[----:B------:R-:W-:Y:S02]  /*b240*/  @!P0 IMAD.MOV R21, RZ, RZ, -R21 ;  /* 0x000000ffff158224 */ /* 0x000fe400078e0a15 */
[----:B------:R-:W-:-:S04]  /*b250*/  @!P5 IMAD.MOV R22, RZ, RZ, -R22 ;  /* 0x000000ffff16d224 */ /* 0x000fc800078e0a16 */
[----:B------:R-:W-:-:S03]  /*b260*/  @!P2 IMAD.MOV R23, RZ, RZ, -R23 ;  /* 0x000000ffff17a224 */ /* 0x000fc600078e0a17 */
        /* <DEDUP_REMOVED lines=11> */
[----:B------:R-:W-:Y:S01]  /*b320*/  @!P4 IMAD.MOV R25, RZ, RZ, -R25 ;  /* 0x000000ffff19c224 */ /* 0x000fe200078e0a19 */
        /* <DEDUP_REMOVED lines=177> */
[----:B------:R-:W-:Y:S01]  /*be40*/  @!P4 IADD3 R85, -R85, RZ, RZ ;  /* 0x000000ff5555c210 */ /* 0x000fe20007ffe1ff */
[----:B------:R-:W-:-:S05]  /*be50*/  @!P0 IMAD.MOV R86, RZ, RZ, -R86 ;  /* 0x000000ffff568224 */ /* 0x000fca00078e0a56 */
        /* <DEDUP_REMOVED lines=432> */
[----:B------:R-:W-:Y:S01]  /*d960*/  @!P0 IMAD.MOV R233, RZ, RZ, -R233 ;  /* 0x000000ffffe98224 */ /* 0x000fe200078e0ae9 */
[----:B--2---:R-:W-:Y:S02]  /*d970*/  ISETP.GE.AND P2, PT, R5, RZ, PT ;  /* 0x000000ff0500720c */ /* 0x004fe40003f46270 */
[----:B------:R-:W2:Y:S01]  /*d980*/  LDL R5, [R1+0x1080] ;  /* 0x0010800001057983 */ /* 0x000ea20000100800 */
[----:B---3--:R-:W-:-:S03]  /*d990*/  ISETP.GE.AND P3, PT, R249, RZ, PT ;  /* 0x000000fff900720c */ /* 0x008fc60003f66270 */
[----:B------:R-:W3:Y:S07]  /*d9a0*/  LDL R249, [R1+0x1084] ;  /* 0x0010840001f97983 */ /* 0x000eee0000100800 */
[----:B------:R-:W-:Y:S01]  /*d9b0*/  @!P2 IMAD.MOV R235, RZ, RZ, -R235 ;  /* 0x000000ffffeba224 */ /* 0x000fe200078e0aeb */
[----:B----4-:R-:W-:Y:S02]  /*d9c0*/  ISETP.GE.AND P4, PT, R4, RZ, PT ;  /* 0x000000ff0400720c */ /* 0x010fe40003f86270 */
        /* <DEDUP_REMOVED lines=8> */
[----:B------:R-:W-:Y:S01]  /*da50*/  @!P5 IMAD.MOV R234, RZ, RZ, -R234 ;  /* 0x000000ffffead224 */ /* 0x000fe200078e0aea */
[----:B------:R-:W-:Y:S01]  /*da60*/  ISETP.GE.AND P5, PT, R3, RZ, PT ;  /* 0x000000ff0300720c */ /* 0x000fe20003fa6270 */
[----:B------:R-:W-:Y:S01]  /*da70*/  @!P4 IMAD.MOV R237, RZ, RZ, -R237 ;  /* 0x000000ffffedc224 */ /* 0x000fe200078e0aed */
[----:B------:R-:W-:Y:S01]  /*da80*/  ISETP.GE.AND P4, PT, R251, RZ, PT ;  /* 0x000000fffb00720c */ /* 0x000fe20003f86270 */
[----:B------:R-:W-:Y:S01]  /*da90*/  @!P0 IMAD.MOV R238, RZ, RZ, -R238 ;  /* 0x000000ffffee8224 */ /* 0x000fe200078e0aee */
[----:B------:R-:W4:Y:S01]  /*daa0*/  LDL R251, [R1+0x105c] ;  /* 0x00105c0001fb7983 */ /* 0x000f220000100800 */
[----:B------:R-:W-:-:S03]  /*dab0*/  ISETP.GE.AND P0, PT, R250, RZ, PT ;  /* 0x000000fffa00720c */ /* 0x000fc60003f06270 */
[----:B------:R-:W4:Y:S01]  /*dac0*/  LDL R250, [R1+0x1058] ;  /* 0x0010580001fa7983 */ /* 0x000f220000100800 */
[----:B------:R-:W-:-:S04]  /*dad0*/  @!P2 IMAD.MOV R240, RZ, RZ, -R240 ;  /* 0x000000fffff0a224 */ /* 0x000fc800078e0af0 */
[----:B------:R-:W-:Y:S02]  /*dae0*/  @!P5 IMAD.MOV R239, RZ, RZ, -R239 ;  /* 0x000000ffffefd224 */ /* 0x000fe400078e0aef */
[----:B------:R-:W-:Y:S02]  /*daf0*/  @!P3 IMAD.MOV R241, RZ, RZ, -R241 ;  /* 0x000000fffff1b224 */ /* 0x000fe400078e0af1 */
[----:B------:R-:W-:Y:S02]  /*db00*/  @!P4 IMAD.MOV R242, RZ, RZ, -R242 ;  /* 0x000000fffff2c224 */ /* 0x000fe400078e0af2 */
[----:B------:R-:W-:Y:S01]  /*db10*/  @!P0 IMAD.MOV R243, RZ, RZ, -R243 ;  /* 0x000000fffff38224 */ /* 0x000fe200078e0af3 */
[----:B--2---:R-:W-:Y:S02]  /*db20*/  ISETP.GE.AND P2, PT, R5, RZ, PT ;  /* 0x000000ff0500720c */ /* 0x004fe40003f46270 */
[----:B---3--:R-:W-:Y:S02]  /*db30*/  ISETP.GE.AND P5, PT, R249, RZ, PT ;  /* 0x000000fff900720c */ /* 0x008fe40003fa6270 */
[----:B------:R-:W2:Y:S04]  /*db40*/  LDL R249, [R1+0x1054] ;  /* 0x0010540001f97983 */ /* 0x000ea80000100800 */
[----:B------:R-:W3:Y:S01]  /*db50*/  LDL.LU R2, [R1+0x28] ;  /* 0x0000280001027983 */ /* 0x000ee20000300800 */
[----:B----4-:R-:W-:-:S03]  /*db60*/  ISETP.GE.AND P3, PT, R4, RZ, PT ;  /* 0x000000ff0400720c */ /* 0x010fc60003f66270 */
[----:B------:R-:W4:Y:S01]  /*db70*/  LDL.LU R7, [R1+0x24] ;  /* 0x0000240001077983 */ /* 0x000f220000300800 */
[----:B------:R-:W-:-:S03]  /*db80*/  ISETP.GE.AND P4, PT, R126, RZ, PT ;  /* 0x000000ff7e00720c */ /* 0x000fc60003f86270 */
[----:B------:R-:W4:Y:S01]  /*db90*/  LDL.LU R3, [R1+0x20] ;  /* 0x0000200001037983 */ /* 0x000f220000300800 */
[----:B------:R-:W-:-:S03]  /*dba0*/  ISETP.GE.AND P0, PT, R0, RZ, PT ;  /* 0x000000ff0000720c */ /* 0x000fc60003f06270 */
[----:B------:R-:W4:Y:S01]  /*dbb0*/  LDL.LU R5, [R1+0x1c] ;  /* 0x00001c0001057983 */ /* 0x000f220000300800 */
[----:B------:R-:W-:-:S03]  /*dbc0*/  IMAD.MOV.U32 R0, RZ, RZ, R247 ;  /* 0x000000ffff007224 */ /* 0x000fc600078e00f7 */
[----:B------:R-:W4:Y:S04]  /*dbd0*/  LDL.LU R4, [R1+0x18] ;  /* 0x0000180001047983 */ /* 0x000f280000300800 */
[----:B------:R-:W4:Y:S04]  /*dbe0*/  LDL.LU R126, [R1+0x14] ;  /* 0x00001400017e7983 */ /* 0x000f280000300800 */
[----:B------:R-:W3:Y:S01]  /*dbf0*/  LDL R247, [R1+0xd14] ;  /* 0x000d140001f77983 */ /* 0x000ee20000100800 */
[----:B------:R-:W-:Y:S01]  /*dc00*/  @!P5 IMAD.MOV R244, RZ, RZ, -R244 ;  /* 0x000000fffff4d224 */ /* 0x000fe200078e0af4 */
[----:B------:R-:W-:-:S02]  /*dc10*/  ISETP.GE.AND P5, PT, R248, RZ, PT ;  /* 0x000000fff800720c */ /* 0x000fc40003fa6270 */
[----:B------:R-:W1:Y:S01]  /*dc20*/  S2R R248, SR_TID.X ;  /* 0x0000000000f87919 */ /* 0x000e620000002100 */
[----:B------:R-:W-:Y:S01]  /*dc30*/  @!P2 IMAD.MOV R245, RZ, RZ, -R245 ;  /* 0x000000fffff5a224 */ /* 0x000fe200078e0af5 */
[----:B------:R-:W-:Y:S01]  /*dc40*/  ISETP.GE.AND P2, PT, R251, RZ, PT ;  /* 0x000000fffb00720c */ /* 0x000fe20003f46270 */
[----:B------:R-:W-:Y:S01]  /*dc50*/  @!P3 IMAD.MOV R246, RZ, RZ, -R246 ;  /* 0x000000fffff6b224 */ /* 0x000fe200078e0af6 */
[----:B------:R-:W4:Y:S01]  /*dc60*/  LDL.LU R251, [R1+0x1478] ;  /* 0x0014780001fb7983 */ /* 0x000f220000300800 */
[----:B------:R-:W-:Y:S01]  /*dc70*/  ISETP.GE.AND P3, PT, R250, RZ, PT ;  /* 0x000000fffa00720c */ /* 0x000fe20003f66270 */
[----:B------:R-:W-:Y:S02]  /*dc80*/  @!P4 IMAD.MOV R0, RZ, RZ, -R0 ;  /* 0x000000ffff00c224 */ /* 0x000fe400078e0a00 */
[----:B------:R-:W4:Y:S01]  /*dc90*/  LDL.LU R250, [R1+0x1474] ;  /* 0x0014740001fa7983 */ /* 0x000f220000300800 */
[----:B-1----:R-:W-:-:S05]  /*dca0*/  LOP3.LUT R248, R248, 0x7f, RZ, 0xc0, !PT ;  /* 0x0000007ff8f87812 */ /* 0x002fca00078ec0ff */
[----:B------:R-:W-:Y:S01]  /*dcb0*/  IMAD R127, R248, R127, RZ ;  /* 0x0000007ff87f7224 */ /* 0x000fe200078e02ff */
[----:B--2---:R-:W-:Y:S02]  /*dcc0*/  ISETP.GE.AND P4, PT, R249, RZ, PT ;  /* 0x000000fff900720c */ /* 0x004fe40003f86270 */
[----:B------:R-:W2:Y:S04]  /*dcd0*/  LDL.LU R249, [R1+0x1470] ;  /* 0x0014700001f97983 */ /* 0x000ea80000300800 */
[----:B------:R-:W2:Y:S01]  /*dce0*/  LDL.LU R248, [R1+0x146c] ;  /* 0x00146c0001f87983 */ /* 0x000ea20000300800 */
[----:B---3--:R-:W-:-:S04]  /*dcf0*/  LOP3.LUT R247, RZ, R247, RZ, 0x33, !PT ;  /* 0x000000f7fff77212 */ /* 0x008fc800078e33ff */
[C---:B------:R-:W-:Y:S02]  /*dd00*/  SEL R2, R247.reuse, R2, !P1 ;  /* 0x00000002f7027207 */ /* 0x040fe40004800000 */
[C---:B----4-:R-:W-:Y:S02]  /*dd10*/  SEL R7, R247.reuse, R7, !P1 ;  /* 0x00000007f7077207 */ /* 0x050fe40004800000 */
[C---:B------:R-:W-:Y:S01]  /*dd20*/  SEL R3, R247.reuse, R3, !P1 ;  /* 0x00000003f7037207 */ /* 0x040fe20004800000 */
[----:B------:R1:W-:Y:S01]  /*dd30*/  STL [R1+0xd4], R2 ;  /* 0x0000d40201007387 */ /* 0x0003e20000100800 */
[C---:B------:R-:W-:Y:S02]  /*dd40*/  SEL R5, R247.reuse, R5, !P1 ;  /* 0x00000005f7057207 */ /* 0x040fe40004800000 */
[C---:B------:R-:W-:Y:S02]  /*dd50*/  SEL R4, R247.reuse, R4, !P1 ;  /* 0x00000004f7047207 */ /* 0x040fe40004800000 */
[C---:B------:R-:W-:Y:S01]  /*dd60*/  SEL R126, R247.reuse, R126, !P1 ;  /* 0x0000007ef77e7207 */ /* 0x040fe20004800000 */
[----:B-1----:R-:W3:Y:S04]  /*dd70*/  LDL.LU R2, [R1+0x1468] ;  /* 0x0014680001027983 */ /* 0x002ee80000300800 */
[----:B------:R1:W-:Y:S04]  /*dd80*/  STL [R1+0x24], R7 ;  /* 0x0000240701007387 */ /* 0x0003e80000100800 */
[----:B-1----:R-:W4:Y:S04]  /*dd90*/  LDL.LU R7, [R1+0x1464] ;  /* 0x0014640001077983 */ /* 0x002f280000300800 */
[----:B------:R1:W-:Y:S04]  /*dda0*/  STL [R1+0xd0], R3 ;  /* 0x0000d00301007387 */ /* 0x0003e80000100800 */
[----:B-1----:R-:W2:Y:S04]  /*ddb0*/  LDL.LU R3, [R1+0x1460] ;  /* 0x0014600001037983 */ /* 0x002ea80000300800 */
[----:B------:R1:W-:Y:S04]  /*ddc0*/  STL [R1+0xcc], R5 ;  /* 0x0000cc0501007387 */ /* 0x0003e80000100800 */
[----:B-1----:R-:W2:Y:S04]  /*ddd0*/  LDL.LU R5, [R1+0x145c] ;  /* 0x00145c0001057983 */ /* 0x002ea80000300800 */
[----:B------:R1:W-:Y:S04]  /*dde0*/  STL [R1+0xc8], R4 ;  /* 0x0000c80401007387 */ /* 0x0003e80000100800 */
[----:B-1----:R-:W2:Y:S04]  /*ddf0*/  LDL.LU R4, [R1+0x1458] ;  /* 0x0014580001047983 */ /* 0x002ea80000300800 */
[----:B------:R1:W-:Y:S04]  /*de00*/  STL [R1+0xc4], R126 ;  /* 0x0000c47e01007387 */ /* 0x0003e80000100800 */
[----:B-1----:R-:W2:Y:S01]  /*de10*/  LDL.LU R126, [R1+0x1454] ;  /* 0x00145400017e7983 */ /* 0x002ea20000300800 */
[C---:B------:R-:W-:Y:S01]  /*de20*/  SEL R6, R247.reuse, R6, !P1 ;  /* 0x00000006f7067207 */ /* 0x040fe20004800000 */
[----:B------:R-:W-:Y:S01]  /*de30*/  @!P2 IMAD.MOV R250, RZ, RZ, -R250 ;  /* 0x000000fffffaa224 */ /* 0x000fe200078e0afa */
[C---:B------:R-:W-:Y:S01]  /*de40*/  SEL R36, R247.reuse, R36, !P1 ;  /* 0x00000024f7247207 */ /* 0x040fe20004800000 */
[----:B------:R-:W-:Y:S01]  /*de50*/  @!P3 IMAD.MOV R251, RZ, RZ, -R251 ;  /* 0x000000fffffbb224 */ /* 0x000fe200078e0afb */
[C---:B------:R-:W-:Y:S01]  /*de60*/  SEL R80, R247.reuse, R80, !P1 ;  /* 0x00000050f7507207 */ /* 0x040fe20004800000 */
[----:B------:R-:W-:Y:S01]  /*de70*/  @!P4 IMAD.MOV R252, RZ, RZ, -R252 ;  /* 0x000000fffffcc224 */ /* 0x000fe200078e0afc */
[----:B------:R-:W-:-:S02]  /*de80*/  SEL R81, R247, R81, !P1 ;  /* 0x00000051f7517207 */ /* 0x000fc40004800000 */
[C---:B------:R-:W-:Y:S02]  /*de90*/  SEL R82, R247.reuse, R82, !P1 ;  /* 0x00000052f7527207 */ /* 0x040fe40004800000 */
[C---:B------:R-:W-:Y:S02]  /*dea0*/  SEL R83, R247.reuse, R83, !P1 ;  /* 0x00000053f7537207 */ /* 0x040fe40004800000 */
[C---:B------:R-:W-:Y:S02]  /*deb0*/  SEL R84, R247.reuse, R84, !P1 ;  /* 0x00000054f7547207 */ /* 0x040fe40004800000 */
[C---:B------:R-:W-:Y:S02]  /*dec0*/  SEL R85, R247.reuse, R85, !P1 ;  /* 0x00000055f7557207 */ /* 0x040fe40004800000 */
[C---:B------:R-:W-:Y:S02]  /*ded0*/  SEL R86, R247.reuse, R86, !P1 ;  /* 0x00000056f7567207 */ /* 0x040fe40004800000 */
        /* <DEDUP_REMOVED lines=51> */
[C---:B---3--:R-:W-:Y:S02]  /*e210*/  SEL R2, R247.reuse, R2, !P1 ;  /* 0x00000002f7027207 */ /* 0x048fe40004800000 */
[C---:B----4-:R-:W-:Y:S02]  /*e220*/  SEL R7, R247.reuse, R7, !P1 ;  /* 0x00000007f7077207 */ /* 0x050fe40004800000 */
[C---:B--2---:R-:W-:Y:S02]  /*e230*/  SEL R3, R247.reuse, R3, !P1 ;  /* 0x00000003f7037207 */ /* 0x044fe40004800000 */
[----:B------:R-:W-:-:S02]  /*e240*/  SEL R5, R247, R5, !P1 ;  /* 0x00000005f7057207 */ /* 0x000fc40004800000 */
[C---:B------:R-:W-:Y:S02]  /*e250*/  SEL R4, R247.reuse, R4, !P1 ;  /* 0x00000004f7047207 */ /* 0x040fe40004800000 */
[----:B------:R-:W-:-:S05]  /*e260*/  SEL R126, R247, R126, !P1 ;  /* 0x0000007ef77e7207 */ /* 0x000fca0004800000 */
[----:B------:R1:W-:Y:S04]  /*e270*/  STL [R1+0xc0], R126 ;  /* 0x0000c07e01007387 */ /* 0x0003e80000100800 */
[----:B-1----:R-:W2:Y:S04]  /*e280*/  LDL.LU R126, [R1+0x1450] ;  /* 0x00145000017e7983 */ /* 0x002ea80000300800 */
[----:B------:R1:W-:Y:S04]  /*e290*/  STL [R1+0xbc], R4 ;  /* 0x0000bc0401007387 */ /* 0x0003e80000100800 */
[----:B-1----:R-:W3:Y:S04]  /*e2a0*/  LDL.LU R4, [R1+0x144c] ;  /* 0x00144c0001047983 */ /* 0x002ee80000300800 */
[----:B------:R1:W-:Y:S04]  /*e2b0*/  STL [R1+0xb8], R5 ;  /* 0x0000b80501007387 */ /* 0x0003e80000100800 */
[----:B-1----:R-:W4:Y:S04]  /*e2c0*/  LDL.LU R5, [R1+0x1448] ;  /* 0x0014480001057983 */ /* 0x002f280000300800 */
[----:B------:R1:W-:Y:S04]  /*e2d0*/  STL [R1+0xb4], R3 ;  /* 0x0000b40301007387 */ /* 0x0003e80000100800 */
[----:B-1----:R-:W4:Y:S04]  /*e2e0*/  LDL.LU R3, [R1+0x1444] ;  /* 0x0014440001037983 */ /* 0x002f280000300800 */
[----:B------:R1:W-:Y:S04]  /*e2f0*/  STL [R1+0xb0], R7 ;  /* 0x0000b00701007387 */ /* 0x0003e80000100800 */
[----:B-1----:R-:W4:Y:S04]  /*e300*/  LDL.LU R7, [R1+0x1440] ;  /* 0x0014400001077983 */ /* 0x002f280000300800 */
[----:B------:R1:W-:Y:S04]  /*e310*/  STL [R1+0xac], R2 ;  /* 0x0000ac0201007387 */ /* 0x0003e80000100800 */
[----:B------:R1:W-:Y:S02]  /*e320*/  STL [R1+0xa8], R6 ;  /* 0x0000a80601007387 */ /* 0x0003e40000100800 */
[----:B-1----:R-:W-:-:S02]  /*e330*/  SEL R2, R247, R8, !P1 ;  /* 0x00000008f7027207 */ /* 0x002fc40004800000 */
[C---:B------:R-:W-:Y:S02]  /*e340*/  SEL R8, R247.reuse, R9, !P1 ;  /* 0x00000009f7087207 */ /* 0x040fe40004800000 */
[C---:B------:R-:W-:Y:S01]  /*e350*/  SEL R6, R247.reuse, R10, !P1 ;  /* 0x0000000af7067207 */ /* 0x040fe20004800000 */
[----:B------:R1:W-:Y:S04]  /*e360*/  STL [R1+0xa4], R2 ;  /* 0x0000a40201007387 */ /* 0x0003e80000100800 */
[----:B------:R1:W-:Y:S02]  /*e370*/  STL [R1+0xa0], R8 ;  /* 0x0000a00801007387 */ /* 0x0003e40000100800 */
[C---:B-1----:R-:W-:Y:S02]  /*e380*/  SEL R2, R247.reuse, R11, !P1 ;  /* 0x0000000bf7027207 */ /* 0x042fe40004800000 */
[----:B------:R1:W-:Y:S01]  /*e390*/  STL [R1+0x9c], R6 ;  /* 0x00009c0601007387 */ /* 0x0003e20000100800 */
[----:B------:R-:W-:-:S03]  /*e3a0*/  SEL R8, R247, R12, !P1 ;  /* 0x0000000cf7087207 */ /* 0x000fc60004800000 */
[----:B------:R1:W-:Y:S02]  /*e3b0*/  STL [R1+0x98], R2 ;  /* 0x0000980201007387 */ /* 0x0003e40000100800 */
[C---:B-1----:R-:W-:Y:S02]  /*e3c0*/  SEL R6, R247.reuse, R13, !P1 ;  /* 0x0000000df7067207 */ /* 0x042fe40004800000 */
[----:B------:R1:W-:Y:S01]  /*e3d0*/  STL [R1+0x94], R8 ;  /* 0x0000940801007387 */ /* 0x0003e20000100800 */
[----:B------:R-:W-:-:S03]  /*e3e0*/  SEL R2, R247, R14, !P1 ;  /* 0x0000000ef7027207 */ /* 0x000fc60004800000 */
[----:B------:R1:W-:Y:S04]  /*e3f0*/  STL [R1+0x90], R6 ;  /* 0x0000900601007387 */ /* 0x0003e80000100800 */
[----:B------:R1:W-:Y:S02]  /*e400*/  STL [R1+0x8c], R2 ;  /* 0x00008c0201007387 */ /* 0x0003e40000100800 */
[C---:B-1----:R-:W-:Y:S02]  /*e410*/  SEL R8, R247.reuse, R15, !P1 ;  /* 0x0000000ff7087207 */ /* 0x042fe40004800000 */
[----:B------:R-:W-:-:S03]  /*e420*/  SEL R6, R247, R16, !P1 ;  /* 0x00000010f7067207 */ /* 0x000fc60004800000 */
        /* <DEDUP_REMOVED lines=35> */
[C---:B------:R-:W-:Y:S02]  /*e660*/  SEL R6, R247.reuse, R34, !P1 ;  /* 0x00000022f7067207 */ /* 0x040fe40004800000 */
[----:B------:R-:W-:-:S02]  /*e670*/  SEL R2, R247, R35, !P1 ;  /* 0x00000023f7027207 */ /* 0x000fc40004800000 */
[C---:B------:R-:W-:Y:S02]  /*e680*/  SEL R35, R247.reuse, R37, !P1 ;  /* 0x00000025f7237207 */ /* 0x040fe40004800000 */
[C---:B------:R-:W-:Y:S01]  /*e690*/  SEL R37, R247.reuse, R67, !P1 ;  /* 0x00000043f7257207 */ /* 0x040fe20004800000 */
[----:B------:R-:W-:Y:S01]  /*e6a0*/  STL [R1+0x40], R8 ;  /* 0x0000400801007387 */ /* 0x000fe20000100800 */
[C---:B------:R-:W-:Y:S02]  /*e6b0*/  SEL R33, R247.reuse, R39, !P1 ;  /* 0x00000027f7217207 */ /* 0x040fe40004800000 */
[C---:B------:R-:W-:Y:S01]  /*e6c0*/  SEL R34, R247.reuse, R38, !P1 ;  /* 0x00000026f7227207 */ /* 0x040fe20004800000 */
[----:B------:R-:W-:Y:S01]  /*e6d0*/  STL [R1+0x3c], R6 ;  /* 0x00003c0601007387 */ /* 0x000fe20000100800 */
[C---:B------:R-:W-:Y:S02]  /*e6e0*/  SEL R39, R247.reuse, R68, !P1 ;  /* 0x00000044f7277207 */ /* 0x040fe40004800000 */
[C---:B------:R-:W-:Y:S01]  /*e6f0*/  SEL R38, R247.reuse, R69, !P1 ;  /* 0x00000045f7267207 */ /* 0x040fe20004800000 */
[----:B------:R-:W-:Y:S04]  /*e700*/  STL [R1+0x38], R2 ;  /* 0x0000380201007387 */ /* 0x000fe80000100800 */
[----:B------:R1:W-:Y:S04]  /*e710*/  STL [R1+0x34], R37 ;  /* 0x0000342501007387 */ /* 0x0003e80000100800 */
[----:B------:R1:W-:Y:S02]  /*e720*/  STL [R1+0x30], R39 ;  /* 0x0000302701007387 */ /* 0x0003e40000100800 */
[----:B-1----:R-:W-:-:S02]  /*e730*/  SEL R37, R247, R70, !P1 ;  /* 0x00000046f7257207 */ /* 0x002fc40004800000 */
        /* <DEDUP_REMOVED lines=13> */
[----:B------:R2:W-:Y:S01]  /*e810*/  STL [R1+0xc], R37 ;  /* 0x00000c2501007387 */ /* 0x0005e20000100800 */
[C---:B-1----:R-:W-:Y:S02]  /*e820*/  SEL R39, R247.reuse, R77, !P1 ;  /* 0x0000004df7277207 */ /* 0x042fe40004800000 */
[----:B------:R-:W-:-:S03]  /*e830*/  SEL R38, R247, R78, !P1 ;  /* 0x0000004ef7267207 */ /* 0x000fc60004800000 */
[----:B------:R1:W-:Y:S01]  /*e840*/  STL [R1+0x8], R39 ;  /* 0x0000082701007387 */ /* 0x0003e20000100800 */
[----:B--2---:R-:W-:-:S03]  /*e850*/  SEL R37, R247, R79, !P1 ;  /* 0x0000004ff7257207 */ /* 0x004fc60004800000 */
[----:B------:R2:W-:Y:S04]  /*e860*/  STL [R1+0x4], R38 ;  /* 0x0000042601007387 */ /* 0x0005e80000100800 */
[----:B------:R2:W-:Y:S01]  /*e870*/  STL [R1], R37 ;  /* 0x0000002501007387 */ /* 0x0005e20000100800 */
[----:B------:R-:W-:Y:S01]  /*e880*/  @!P0 IMAD.MOV R248, RZ, RZ, -R248 ;  /* 0x000000fffff88224 */ /* 0x000fe200078e0af8 */
[C---:B------:R-:W-:Y:S01]  /*e890*/  SEL R32, R247.reuse, R40, !P1 ;  /* 0x00000028f7207207 */ /* 0x040fe20004800000 */
[----:B------:R-:W-:Y:S01]  /*e8a0*/  @!P5 IMAD.MOV R249, RZ, RZ, -R249 ;  /* 0x000000fffff9d224 */ /* 0x000fe200078e0af9 */
        /* <DEDUP_REMOVED lines=134> */
[----:B------:R-:W-:Y:S01]  /*f110*/  SEL R248, R247, R248, !P1 ;  /* 0x000000f8f7f87207 */ /* 0x000fe20004800000 */
[----:B------:R-:W-:Y:S01]  /*f120*/  STL [R1+0x1c1c], R126 ;  /* 0x001c1c7e01007387 */ /* 0x000fe20000100800 */
[----:B------:R-:W-:Y:S01]  /*f130*/  ULDC UR32, c[0x0][0x240] ;  /* 0x0000900000207ab9 */ /* 0x000fe20000000800 */
[----:B------:R-:W-:Y:S01]  /*f140*/  ULDC UR30, c[0x0][0x240] ;  /* 0x00009000001e7ab9 */ /* 0x000fe20000000800 */
[----:B------:R-:W-:Y:S01]  /*f150*/  ULDC.64 UR4, c[0x0][0x218] ;  /* 0x0000860000047ab9 */ /* 0x000fe20000000a00 */
[----:B---3--:R-:W-:Y:S01]  /*f160*/  STL [R1+0x1c18], R4 ;  /* 0x001c180401007387 */ /* 0x008fe20000100800 */
[----:B------:R-:W-:Y:S01]  /*f170*/  LEA R238, P0, R127, UR4, 0x2 ;  /* 0x000000047fee7c11 */ /* 0x000fe2000f8010ff */
[----:B------:R-:W-:Y:S01]  /*f180*/  ULDC UR20, c[0x0][0x240] ;  /* 0x0000900000147ab9 */ /* 0x000fe20000000800 */
[C---:B------:R-:W-:Y:S01]  /*f190*/  SEL R249, R247.reuse, R249, !P1 ;  /* 0x000000f9f7f97207 */ /* 0x040fe20004800000 */
[----:B----4-:R-:W-:Y:S01]  /*f1a0*/  STL [R1+0x1c14], R5 ;  /* 0x001c140501007387 */ /* 0x010fe20000100800 */
[C---:B------:R-:W-:Y:S01]  /*f1b0*/  SEL R250, R247.reuse, R250, !P1 ;  /* 0x000000faf7fa7207 */ /* 0x040fe20004800000 */
[----:B------:R-:W-:Y:S01]  /*f1c0*/  ULDC UR21, c[0x0][0x240] ;  /* 0x0000900000157ab9 */ /* 0x000fe20000000800 */
[----:B------:R-:W-:Y:S01]  /*f1d0*/  SEL R251, R247, R251, !P1 ;  /* 0x000000fbf7fb7207 */ /* 0x000fe20004800000 */
[----:B------:R-:W-:Y:S01]  /*f1e0*/  STL [R1+0x1c10], R7 ;  /* 0x001c100701007387 */ /* 0x000fe20000100800 */
[----:B------:R-:W-:Y:S01]  /*f1f0*/  LEA.HI.X.SX32 R0, R127, UR5, 0x2, P0 ;  /* 0x000000057f007c11 */ /* 0x000fe200080f16ff */
[----:B------:R-:W-:Y:S01]  /*f200*/  IMAD R183, R183, UR20, RZ ;  /* 0x00000014b7b77c24 */ /* 0x000fe2000f8e02ff */
[----:B------:R-:W-:Y:S01]  /*f210*/  SEL R247, R247, R252, !P1 ;  /* 0x000000fcf7f77207 */ /* 0x000fe20004800000 */
[----:B------:R3:W-:Y:S01]  /*f220*/  STL [R1+0x1820], R3 ;  /* 0x0018200301007387 */ /* 0x0007e20000100800 */
[----:B------:R-:W-:Y:S01]  /*f230*/  ULDC UR20, c[0x0][0x240] ;  /* 0x0000900000147ab9 */ /* 0x000fe20000000800 */
[----:B------:R-:W-:Y:S01]  /*f240*/  IMAD R184, R184, UR21, RZ ;  /* 0x00000015b8b87c24 */ /* 0x000fe2000f8e02ff */
[----:B------:R-:W-:Y:S01]  /*f250*/  ULDC UR21, c[0x0][0x240] ;  /* 0x0000900000157ab9 */ /* 0x000fe20000000800 */
[----:B-1----:R-:W4:Y:S01]  /*f260*/  LDL.LU R39, [R1+0x24] ;  /* 0x0000240001277983 */ /* 0x002f220000300800 */
[----:B------:R-:W-:Y:S01]  /*f270*/  ULDC UR18, c[0x0][0x240] ;  /* 0x0000900000127ab9 */ /* 0x000fe20000000800 */
[----:B------:R-:W-:Y:S01]  /*f280*/  ULDC UR25, c[0x0][0x240] ;  /* 0x0000900000197ab9 */ /* 0x000fe20000000800 */
[----:B------:R-:W-:Y:S01]  /*f290*/  ULDC UR27, c[0x0][0x240] ;  /* 0x00009000001b7ab9 */ /* 0x000fe20000000800 */
[----:B--2---:R-:W2:Y:S01]  /*f2a0*/  LDL.LU R38, [R1+0xd4] ;  /* 0x0000d40001267983 */ /* 0x004ea20000300800 */
[----:B------:R-:W-:Y:S01]  /*f2b0*/  IMAD R36, R36, UR32, RZ ;  /* 0x0000002024247c24 */ /* 0x000fe2000f8e02ff */
[----:B------:R-:W-:Y:S01]  /*f2c0*/  ULDC UR33, c[0x0][0x240] ;  /* 0x0000900000217ab9 */ /* 0x000fe20000000800 */
[----:B------:R-:W-:Y:S01]  /*f2d0*/  IMAD R35, R35, UR32, RZ ;  /* 0x0000002023237c24 */ /* 0x000fe2000f8e02ff */
[----:B------:R-:W2:Y:S01]  /*f2e0*/  LDL.LU R51, [R1+0xd0] ;  /* 0x0000d00001337983 */ /* 0x000ea20000300800 */
        /* <DEDUP_REMOVED lines=123> */
[----:B---3--:R-:W1:Y:S01]  /*faa0*/  LDC R3, c[0x0][0x230] ;  /* 0x00008c00ff037b82 */ /* 0x008e620000000800 */
[----:B----4-:R-:W-:Y:S01]  /*fab0*/  IMAD R78, R39, UR30, RZ ;  /* 0x0000001e274e7c24 */ /* 0x010fe2000f8e02ff */
[----:B------:R-:W-:Y:S01]  /*fac0*/  ULDC UR30, c[0x0][0x240] ;  /* 0x00009000001e7ab9 */ /* 0x000fe20000000800 */
[----:B------:R-:W3:Y:S01]  /*fad0*/  LDL.LU R39, [R1+0x9c] ;  /* 0x00009c0001277983 */ /* 0x000ee20000300800 */
[----:B--2---:R-:W-:-:S03]  /*fae0*/  IMAD R77, R38, UR32, RZ ;  /* 0x00000020264d7c24 */ /* 0x004fc6000f8e02ff */
[----:B------:R-:W2:Y:S01]  /*faf0*/  LDL.LU R38, [R1+0x98] ;  /* 0x0000980001267983 */ /* 0x000ea20000300800 */
[----:B------:R-:W-:Y:S02]  /*fb00*/  IMAD R75, R51, UR32, RZ ;  /* 0x00000020334b7c24 */ /* 0x000fe4000f8e02ff */
[----:B------:R-:W-:Y:S02]  /*fb10*/  IMAD R74, R37, UR32, RZ ;  /* 0x00000020254a7c24 */ /* 0x000fe4000f8e02ff */
[----:B------:R-:W4:Y:S01]  /*fb20*/  LDL.LU R37, [R1+0x94] ;  /* 0x0000940001257983 */ /* 0x000f220000300800 */
[----:B------:R-:W-:Y:S02]  /*fb30*/  IMAD R73, R50, UR32, RZ ;  /* 0x0000002032497c24 */ /* 0x000fe4000f8e02ff */
[----:B------:R-:W-:Y:S02]  /*fb40*/  IMAD R72, R49, UR32, RZ ;  /* 0x0000002031487c24 */ /* 0x000fe4000f8e02ff */
[----:B------:R-:W-:-:S02]  /*fb50*/  IMAD R71, R48, UR32, RZ ;  /* 0x0000002030477c24 */ /* 0x000fc4000f8e02ff */
[----:B------:R-:W-:Y:S02]  /*fb60*/  IMAD R70, R47, UR32, RZ ;  /* 0x000000202f467c24 */ /* 0x000fe4000f8e02ff */
[----:B------:R-:W-:Y:S02]  /*fb70*/  IMAD R69, R46, UR32, RZ ;  /* 0x000000202e457c24 */ /* 0x000fe4000f8e02ff */
[----:B------:R-:W-:Y:S02]  /*fb80*/  IMAD R68, R45, UR32, RZ ;  /* 0x000000202d447c24 */ /* 0x000fe4000f8e02ff */
[----:B------:R-:W-:-:S03]  /*fb90*/  IMAD R67, R44, UR32, RZ ;  /* 0x000000202c437c24 */ /* 0x000fc6000f8e02ff */
[----:B------:R-:W-:Y:S01]  /*fba0*/  STL.64 [R1+0x1c78], R68 ;  /* 0x001c784401007387 */ /* 0x000fe20000100a00 */
[----:B------:R-:W-:-:S03]  /*fbb0*/  IMAD R66, R43, UR32, RZ ;  /* 0x000000202b427c24 */ /* 0x000fc6000f8e02ff */
[----:B------:R-:W4:Y:S04]  /*fbc0*/  LDL.LU R59, [R1+0x90] ;  /* 0x00009000013b7983 */ /* 0x000f280000300800 */
[----:B------:R-:W4:Y:S01]  /*fbd0*/  LDL.LU R58, [R1+0x8c] ;  /* 0x00008c00013a7983 */ /* 0x000f220000300800 */
[----:B------:R-:W-:-:S03]  /*fbe0*/  IMAD R65, R42, UR32, RZ ;  /* 0x000000202a417c24 */ /* 0x000fc6000f8e02ff */
[----:B------:R-:W-:Y:S01]  /*fbf0*/  STL.64 [R1+0x1c70], R66 ;  /* 0x001c704201007387 */ /* 0x000fe20000100a00 */
[----:B------:R-:W-:-:S03]  /*fc00*/  IMAD R64, R41, UR32, RZ ;  /* 0x0000002029407c24 */ /* 0x000fc6000f8e02ff */
[----:B------:R-:W4:Y:S04]  /*fc10*/  LDL.LU R57, [R1+0x88] ;  /* 0x0000880001397983 */ /* 0x000f280000300800 */
[----:B------:R-:W4:Y:S04]  /*fc20*/  LDL.LU R56, [R1+0x84] ;  /* 0x0000840001387983 */ /* 0x000f280000300800 */
[----:B------:R-:W4:Y:S04]  /*fc30*/  LDL.LU R55, [R1+0x80] ;  /* 0x0000800001377983 */ /* 0x000f280000300800 */
[----:B------:R-:W4:Y:S04]  /*fc40*/  LDL.LU R54, [R1+0x7c] ;  /* 0x00007c0001367983 */ /* 0x000f280000300800 */
[----:B------:R-:W4:Y:S04]  /*fc50*/  LDL.LU R53, [R1+0x78] ;  /* 0x0000780001357983 */ /* 0x000f280000300800 */
[----:B------:R-:W4:Y:S01]  /*fc60*/  LDL.LU R52, [R1+0x74] ;  /* 0x0000740001347983 */ /* 0x000f220000300800 */
[----:B------:R-:W-:-:S03]  /*fc70*/  IMAD R63, R40, UR32, RZ ;  /* 0x00000020283f7c24 */ /* 0x000fc6000f8e02ff */
[----:B------:R-:W-:Y:S04]  /*fc80*/  STL.64 [R1+0x1c68], R64 ;  /* 0x001c684001007387 */ /* 0x000fe80000100a00 */
[----:B------:R-:W4:Y:S04]  /*fc90*/  LDL.LU R51, [R1+0x70] ;  /* 0x0000700001337983 */ /* 0x000f280000300800 */
        /* <DEDUP_REMOVED lines=10> */
[----:B------:R-:W4:Y:S01]  /*fd40*/  LDL.LU R40, [R1+0x44] ;  /* 0x0000440001287983 */ /* 0x000f220000300800 */
[----:B---3--:R-:W-:-:S03]  /*fd50*/  IMAD R62, R39, UR32, RZ ;  /* 0x00000020273e7c24 */ /* 0x008fc6000f8e02ff */
[----:B------:R-:W3:Y:S01]  /*fd60*/  LDL.LU R39, [R1+0x40] ;  /* 0x0000400001277983 */ /* 0x000ee20000300800 */
[----:B--2---:R-:W-:-:S03]  /*fd70*/  IMAD R61, R38, UR32, RZ ;  /* 0x00000020263d7c24 */ /* 0x004fc6000f8e02ff */
[----:B------:R-:W2:Y:S01]  /*fd80*/  LDL.LU R38, [R1+0x3c] ;  /* 0x00003c0001267983 */ /* 0x000ea20000300800 */
[----:B----4-:R-:W-:-:S03]  /*fd90*/  IMAD R60, R37, UR32, RZ ;  /* 0x00000020253c7c24 */ /* 0x010fc6000f8e02ff */
[----:B------:R-:W4:Y:S04]  /*fda0*/  LDL.LU R37, [R1+0x38] ;  /* 0x0000380001257983 */ /* 0x000f280000300800 */
[----:B------:R1:W-:Y:S01]  /*fdb0*/  STL.64 [R1+0x1c60], R60 ;  /* 0x001c603c01007387 */ /* 0x0003e20000100a00 */
[----:B------:R-:W-:Y:S02]  /*fdc0*/  IMAD R59, R59, UR32, RZ ;  /* 0x000000203b3b7c24 */ /* 0x000fe4000f8e02ff */
[----:B------:R-:W-:Y:S02]  /*fdd0*/  IMAD R58, R58, UR32, RZ ;  /* 0x000000203a3a7c24 */ /* 0x000fe4000f8e02ff */
[----:B------:R-:W-:Y:S02]  /*fde0*/  IMAD R57, R57, UR32, RZ ;  /* 0x0000002039397c24 */ /* 0x000fe4000f8e02ff */
[----:B------:R-:W-:Y:S01]  /*fdf0*/  IMAD R56, R56, UR32, RZ ;  /* 0x0000002038387c24 */ /* 0x000fe2000f8e02ff */
[----:B------:R-:W-:Y:S01]  /*fe00*/  STL.64 [R1+0x1c50], R58 ;  /* 0x001c503a01007387 */ /* 0x000fe20000100a00 */
[----:B------:R-:W-:-:S02]  /*fe10*/  IMAD R55, R55, UR32, RZ ;  /* 0x0000002037377c24 */ /* 0x000fc4000f8e02ff */
[----:B------:R-:W-:Y:S01]  /*fe20*/  IMAD R54, R54, UR32, RZ ;  /* 0x0000002036367c24 */ /* 0x000fe2000f8e02ff */
[----:B------:R-:W-:Y:S01]  /*fe30*/  STL.64 [R1+0x1c48], R56 ;  /* 0x001c483801007387 */ /* 0x000fe20000100a00 */
[----:B------:R-:W-:Y:S02]  /*fe40*/  IMAD R53, R53, UR32, RZ ;  /* 0x0000002035357c24 */ /* 0x000fe4000f8e02ff */
[----:B------:R-:W-:Y:S01]  /*fe50*/  IMAD R52, R52, UR32, RZ ;  /* 0x0000002034347c24 */ /* 0x000fe2000f8e02ff */
[----:B------:R-:W-:Y:S01]  /*fe60*/  STL.64 [R1+0x1c40], R54 ;  /* 0x001c403601007387 */ /* 0x000fe20000100a00 */
[----:B------:R-:W-:Y:S02]  /*fe70*/  IMAD R51, R51, UR32, RZ ;  /* 0x0000002033337c24 */ /* 0x000fe4000f8e02ff */
[----:B------:R-:W-:Y:S01]  /*fe80*/  IMAD R50, R50, UR32, RZ ;  /* 0x0000002032327c24 */ /* 0x000fe2000f8e02ff */
[----:B------:R3:W-:Y:S01]  /*fe90*/  STL.64 [R1+0x1c38], R52 ;  /* 0x001c383401007387 */ /* 0x0007e20000100a00 */
        /* <DEDUP_REMOVED lines=8> */
[----:B------:R3:W-:Y:S04]  /*ff20*/  STL.64 [R1+0x1c30], R46 ;  /* 0x001c302e01007387 */ /* 0x0007e80000100a00 */
[----:B------:R-:W-:Y:S04]  /*ff30*/  STL.64 [R1+0x1c58], R44 ;  /* 0x001c582c01007387 */ /* 0x000fe80000100a00 */
[----:B------:R-:W4:Y:S04]  /*ff40*/  LDL.LU R127, [R1+0x34] ;  /* 0x00003400017f7983 */ /* 0x000f280000300800 */
[----:B------:R-:W4:Y:S04]  /*ff50*/  LDL.LU R252, [R1+0x30] ;  /* 0x0000300001fc7983 */ /* 0x000f280000300800 */
[----:B-1----:R-:W2:Y:S04]  /*ff60*/  LDL.LU R61, [R1+0x10] ;  /* 0x00001000013d7983 */ /* 0x002ea80000300800 */
[----:B------:R-:W4:Y:S04]  /*ff70*/  LDL.LU R64, [R1+0x1c] ;  /* 0x00001c0001407983 */ /* 0x000f280000300800 */
[----:B------:R-:W4:Y:S04]  /*ff80*/  LDL.LU R65, [R1+0x2c] ;  /* 0x00002c0001417983 */ /* 0x000f280000300800 */
[----:B------:R-:W2:Y:S04]  /*ff90*/  LDL.LU R66, [R1+0x28] ;  /* 0x0000280001427983 */ /* 0x000ea80000300800 */
[----:B------:R-:W4:Y:S04]  /*ffa0*/  LDL.LU R67, [R1+0x20] ;  /* 0x0000200001437983 */ /* 0x000f280000300800 */
[----:B------:R-:W3:Y:S04]  /*ffb0*/  LDL.LU R68, [R1+0x18] ;  /* 0x0000180001447983 */ /* 0x000ee80000300800 */
[----:B------:R-:W2:Y:S04]  /*ffc0*/  LDL.LU R69, [R1+0x14] ;  /* 0x0000140001457983 */ /* 0x000ea80000300800 */
[----:B------:R-:W4:Y:S04]  /*ffd0*/  LDL.LU R7, [R1+0xc] ;  /* 0x00000c0001077983 */ /* 0x000f280000300800 */
[----:B------:R-:W4:Y:S04]  /*ffe0*/  LDL.LU R5, [R1+0x8] ;  /* 0x0000080001057983 */ /* 0x000f280000300800 */
[----:B------:R-:W4:Y:S04]  /*fff0*/  LDL R4, [R1+0x4] ;  /* 0x0000040001047983 */ /* 0x000f280000100800 */
[----:B------:R-:W4:Y:S01]  /*10000*/  LDL.LU R126, [R1] ;  /* 0x00000000017e7983 */ /* 0x000f220000300800 */
[----:B---3--:R-:W-:Y:S01]  /*10010*/  IMAD R52, R68, UR32, RZ ;  /* 0x0000002044347c24 */ /* 0x008fe2000f8e02ff */
[----:B------:R-:W-:Y:S01]  /*10020*/  LEA R68, P2, R77, R238, 0x2 ;  /* 0x000000ee4d447211 */ /* 0x000fe200078410ff */
[----:B--2---:R-:W-:-:S03]  /*10030*/  IMAD R47, R69, UR32, RZ ;  /* 0x00000020452f7c24 */ /* 0x004fc6000f8e02ff */
[----:B------:R-:W-:Y:S01]  /*10040*/  LEA.HI.X.SX32 R69, R77, R0, 0x2, P2 ;  /* 0x000000004d457211 */ /* 0x000fe200010f16ff */
[----:B----4-:R-:W-:Y:S02]  /*10050*/  IMAD R51, R5, UR32, RZ ;  /* 0x0000002005337c24 */ /* 0x010fe4000f8e02ff */
[----:B------:R-:W-:Y:S02]  /*10060*/  IMAD R50, R4, UR32, RZ ;  /* 0x0000002004327c24 */ /* 0x000fe4000f8e02ff */
[----:B------:R-:W-:Y:S01]  /*10070*/  IMAD R4, R240, UR20, RZ ;  /* 0x00000014f0047c24 */ /* 0x000fe2000f8e02ff */
[----:B------:R-:W-:Y:S01]  /*10080*/  LEA R240, P1, R78, R238, 0x2 ;  /* 0x000000ee4ef07211 */ /* 0x000fe200078210ff */
[----:B------:R-:W-:-:S03]  /*10090*/  IMAD R5, R241, UR21, RZ ;  /* 0x00000015f1057c24 */ /* 0x000fc6000f8e02ff */
[----:B------:R-:W-:-:S05]  /*100a0*/  LEA.HI.X.SX32 R241, R78, R0, 0x2, P1 ;  /* 0x000000004ef17211 */ /* 0x000fca00008f16ff */
[----:B------:R-:W-:Y:S04]  /*100b0*/  STL.64 [R1+0x1828], R240 ;  /* 0x001828f001007387 */ /* 0x000fe80000100a00 */
[----:B------:R1:W-:Y:S04]  /*100c0*/  STL.64 [R1+0x858], R68 ;  /* 0x0008584401007387 */ /* 0x0003e80000100a00 */
[----:B-1----:R-:W2:Y:S01]  /*100d0*/  LDL.LU.64 R68, [R1+0x1c78] ;  /* 0x001c780001447983 */ /* 0x002ea20000300a00 */
[-C--:B------:R-:W-:Y:S01]  /*100e0*/  LEA R60, P3, R75, R238.reuse, 0x2 ;  /* 0x000000ee4b3c7211 */ /* 0x080fe200078610ff */
[----:B------:R-:W-:Y:S01]  /*100f0*/  IMAD R55, R66, UR32, RZ ;  /* 0x0000002042377c24 */ /* 0x000fe2000f8e02ff */
[-C--:B------:R-:W-:Y:S01]  /*10100*/  LEA R66, P4, R74, R238.reuse, 0x2 ;  /* 0x000000ee4a427211 */ /* 0x080fe200078810ff */
[----:B------:R-:W-:Y:S01]  /*10110*/  IMAD R181, R181, UR18, RZ ;  /* 0x00000012b5b57c24 */ /* 0x000fe2000f8e02ff */
[----:B------:R-:W-:Y:S01]  /*10120*/  ULDC UR18, c[0x0][0x240] ;  /* 0x0000900000127ab9 */ /* 0x000fe20000000800 */
[----:B------:R-:W-:Y:S01]  /*10130*/  IMAD R48, R61, UR32, RZ ;  /* 0x000000203d307c24 */ /* 0x000fe2000f8e02ff */
[-C--:B------:R-:W-:Y:S01]  /*10140*/  LEA R78, P1, R70, R238.reuse, 0x2 ;  /* 0x000000ee464e7211 */ /* 0x080fe200078210ff */
[----:B------:R-:W-:Y:S01]  /*10150*/  IMAD R44, R126, UR32, RZ ;  /* 0x000000207e2c7c24 */ /* 0x000fe2000f8e02ff */
[----:B------:R-:W-:Y:S01]  /*10160*/  LEA R58, P5, R73, R238, 0x2 ;  /* 0x000000ee493a7211 */ /* 0x000fe200078a10ff */
[----:B------:R-:W-:Y:S01]  /*10170*/  IMAD R49, R64, UR32, RZ ;  /* 0x0000002040317c24 */ /* 0x000fe2000f8e02ff */
[----:B------:R-:W-:Y:S01]  /*10180*/  LEA.HI.X.SX32 R61, R75, R0, 0x2, P3 ;  /* 0x000000004b3d7211 */ /* 0x000fe200018f16ff */
[----:B------:R-:W-:Y:S01]  /*10190*/  IMAD R126, R76, UR18, RZ ;  /* 0x000000124c7e7c24 */ /* 0x000fe2000f8e02ff */
[----:B------:R-:W-:Y:S01]  /*101a0*/  LEA R64, P6, R72, R238, 0x2 ;  /* 0x000000ee48407211 */ /* 0x000fe200078c10ff */
[----:B------:R-:W-:Y:S01]  /*101b0*/  IMAD R53, R67, UR32, RZ ;  /* 0x0000002043357c24 */ /* 0x000fe2000f8e02ff */
[----:B------:R-:W-:Y:S01]  /*101c0*/  LEA.HI.X.SX32 R67, R74, R0, 0x2, P4 ;  /* 0x000000004a437211 */ /* 0x000fe200020f16ff */
[----:B------:R-:W-:Y:S01]  /*101d0*/  IMAD R54, R65, UR32, RZ ;  /* 0x0000002041367c24 */ /* 0x000fe2000f8e02ff */
[----:B------:R-:W-:Y:S01]  /*101e0*/  LEA R56, P0, R71, R238, 0x2 ;  /* 0x000000ee47387211 */ /* 0x000fe200078010ff */
[----:B------:R-:W-:Y:S01]  /*101f0*/  STL [R1+0x828], R78 ;  /* 0x0008284e01007387 */ /* 0x000fe20000100800 */
[----:B------:R-:W-:-:S02]  /*10200*/  LEA.HI.X.SX32 R59, R73, R0, 0x2, P5 ;  /* 0x00000000493b7211 */ /* 0x000fc400028f16ff */
[-C--:B------:R-:W-:Y:S01]  /*10210*/  LEA.HI.X.SX32 R65, R72, R0.reuse, 0x2, P6 ;  /* 0x0000000048417211 */ /* 0x080fe200030f16ff */
[----:B------:R1:W-:Y:S01]  /*10220*/  STL.64 [R1+0x850], R60 ;  /* 0x0008503c01007387 */ /* 0x0003e20000100a00 */
[----:B------:R-:W-:Y:S01]  /*10230*/  IMAD.MOV.U32 R73, RZ, RZ, R79 ;  /* 0x000000ffff497224 */ /* 0x000fe200078e004f */
[-C--:B------:R-:W-:Y:S01]  /*10240*/  LEA.HI.X.SX32 R57, R71, R0.reuse, 0x2, P0 ;  /* 0x0000000047397211 */ /* 0x080fe200000f16ff */
[----:B------:R-:W-:Y:S01]  /*10250*/  IMAD.MOV.U32 R75, RZ, RZ, R77 ;  /* 0x000000ffff4b7224 */ /* 0x000fe200078e004d */
[----:B------:R-:W-:Y:S02]  /*10260*/  LEA.HI.X.SX32 R73, R70, R0, 0x2, P1 ;  /* 0x0000000046497211 */ /* 0x000fe400008f16ff */
[-C--:B--2---:R-:W-:Y:S02]  /*10270*/  LEA R76, P2, R69, R238.reuse, 0x2 ;  /* 0x000000ee454c7211 */ /* 0x084fe400078410ff */
[----:B-1----:R-:W-:-:S03]  /*10280*/  LEA R60, P3, R68, R238, 0x2 ;  /* 0x000000ee443c7211 */ /* 0x002fc600078610ff */
[----:B------:R-:W-:Y:S01]  /*10290*/  STL [R1+0x820], R76 ;  /* 0x0008204c01007387 */ /* 0x000fe20000100800 */
[----:B------:R-:W-:-:S03]  /*102a0*/  LEA.HI.X.SX32 R75, R69, R0, 0x2, P2 ;  /* 0x00000000454b7211 */ /* 0x000fc600010f16ff */
[----:B------:R1:W-:Y:S01]  /*102b0*/  STL.64 [R1+0x848], R66 ;  /* 0x0008484201007387 */ /* 0x0003e20000100a00 */
[----:B------:R-:W-:-:S03]  /*102c0*/  LEA.HI.X.SX32 R61, R68, R0, 0x2, P3 ;  /* 0x00000000443d7211 */ /* 0x000fc600018f16ff */
[----:B-1----:R-:W2:Y:S04]  /*102d0*/  LDL.LU.64 R66, [R1+0x1c70] ;  /* 0x001c700001427983 */ /* 0x002ea80000300a00 */
[----:B------:R-:W-:Y:S04]  /*102e0*/  STL.64 [R1+0x840], R58 ;  /* 0x0008403a01007387 */ /* 0x000fe80000100a00 */
[----:B------:R1:W-:Y:S04]  /*102f0*/  STL.64 [R1+0x838], R64 ;  /* 0x0008384001007387 */ /* 0x0003e80000100a00 */
[----:B-1----:R-:W3:Y:S04]  /*10300*/  LDL.LU.64 R64, [R1+0x1c68] ;  /* 0x001c680001407983 */ /* 0x002ee80000300a00 */
[----:B------:R-:W-:Y:S04]  /*10310*/  STL.64 [R1+0x830], R56 ;  /* 0x0008303801007387 */ /* 0x000fe80000100a00 */
[----:B------:R-:W-:Y:S04]  /*10320*/  STL [R1+0x82c], R73 ;  /* 0x00082c4901007387 */ /* 0x000fe80000100800 */
[----:B------:R-:W-:Y:S04]  /*10330*/  STL [R1+0x824], R75 ;  /* 0x0008244b01007387 */ /* 0x000fe80000100800 */
[----:B------:R1:W-:Y:S04]  /*10340*/  STL.64 [R1+0x818], R60 ;  /* 0x0008183c01007387 */ /* 0x0003e80000100a00 */
[----:B-1----:R-:W4:Y:S01]  /*10350*/  LDL.LU.64 R60, [R1+0x1c60] ;  /* 0x001c6000013c7983 */ /* 0x002f220000300a00 */
[----:B------:R-:W-:-:S02]  /*10360*/  IMAD.MOV.U32 R74, RZ, RZ, R76 ;  /* 0x000000ffff4a7224 */ /* 0x000fc400078e004c */
[----:B------:R-:W-:Y:S02]  /*10370*/  IMAD.MOV.U32 R76, RZ, RZ, R44 ;  /* 0x000000ffff4c7224 */ /* 0x000fe400078e002c */
[----:B------:R-:W-:Y:S01]  /*10380*/  IMAD R188, R188, UR25, RZ ;  /* 0x00000019bcbc7c24 */ /* 0x000fe2000f8e02ff */
[----:B------:R-:W-:Y:S01]  /*10390*/  ULDC UR25, c[0x0][0x240] ;  /* 0x0000900000197ab9 */ /* 0x000fe20000000800 */
[----:B------:R-:W-:Y:S02]  /*103a0*/  IMAD.MOV.U32 R72, RZ, RZ, R78 ;  /* 0x000000ffff487224 */ /* 0x000fe400078e004e */
[----:B------:R-:W-:Y:S01]  /*103b0*/  IMAD R190, R190, UR27, RZ ;  /* 0x0000001bbebe7c24 */ /* 0x000fe2000f8e02ff */
[----:B------:R-:W-:Y:S01]  /*103c0*/  ULDC UR27, c[0x0][0x240] ;  /* 0x00009000001b7ab9 */ /* 0x000fe20000000800 */
[----:B------:R-:W-:Y:S02]  /*103d0*/  IMAD R46, R7, UR32, RZ ;  /* 0x00000020072e7c24 */ /* 0x000fe4000f8e02ff */
[----:B------:R-:W-:-:S02]  /*103e0*/  IMAD R7, R245, UR25, RZ ;  /* 0x00000019f5077c24 */ /* 0x000fc4000f8e02ff */
[----:B------:R-:W-:Y:S01]  /*103f0*/  IMAD R245, R79, UR27, RZ ;  /* 0x0000001b4ff57c24 */ /* 0x000fe2000f8e02ff */
[CC--:B--2---:R-:W-:Y:S02]  /*10400*/  LEA R44, P4, R67.reuse, R238.reuse, 0x2 ;  /* 0x000000ee432c7211 */ /* 0x0c4fe400078810ff */
[C---:B------:R-:W-:Y:S02]  /*10410*/  LEA R58, P5, R66.reuse, R238, 0x2 ;  /* 0x000000ee423a7211 */ /* 0x040fe400078a10ff */
[-C--:B------:R-:W-:Y:S02]  /*10420*/  LEA.HI.X.SX32 R45, R67, R0.reuse, 0x2, P4 ;  /* 0x00000000432d7211 */ /* 0x080fe400020f16ff */
[----:B------:R-:W-:-:S03]  /*10430*/  LEA.HI.X.SX32 R59, R66, R0, 0x2, P5 ;  /* 0x00000000423b7211 */ /* 0x000fc600028f16ff */
[----:B------:R1:W-:Y:S01]  /*10440*/  STL.64 [R1+0x810], R44 ;  /* 0x0008102c01007387 */ /* 0x0003e20000100a00 */
[----:B---3--:R-:W-:-:S03]  /*10450*/  LEA R78, P6, R65, R238, 0x2 ;  /* 0x000000ee414e7211 */ /* 0x008fc600078c10ff */
[----:B-1----:R-:W2:Y:S01]  /*10460*/  LDL.LU.64 R44, [R1+0x1c58] ;  /* 0x001c5800012c7983 */ /* 0x002ea20000300a00 */
[C---:B------:R-:W-:Y:S02]  /*10470*/  LEA R56, P0, R64.reuse, R238, 0x2 ;  /* 0x000000ee40387211 */ /* 0x040fe400078010ff */
[-C--:B------:R-:W-:Y:S02]  /*10480*/  LEA.HI.X.SX32 R79, R65, R0.reuse, 0x2, P6 ;  /* 0x00000000414f7211 */ /* 0x080fe400030f16ff */
[----:B------:R-:W-:Y:S02]  /*10490*/  LEA.HI.X.SX32 R57, R64, R0, 0x2, P0 ;  /* 0x0000000040397211 */ /* 0x000fe400000f16ff */
[----:B----4-:R-:W-:-:S05]  /*104a0*/  LEA R240, P3, R61, R238, 0x2 ;  /* 0x000000ee3df07211 */ /* 0x010fca00078610ff */
[----:B------:R-:W-:Y:S04]  /*104b0*/  STL [R1+0x7e0], R240 ;  /* 0x0007e0f001007387 */ /* 0x000fe80000100800 */
[----:B------:R1:W-:Y:S04]  /*104c0*/  STL.64 [R1+0x808], R58 ;  /* 0x0008083a01007387 */ /* 0x0003e80000100a00 */
[----:B-1----:R-:W3:Y:S04]  /*104d0*/  LDL.LU.64 R58, [R1+0x1c50] ;  /* 0x001c5000013a7983 */ /* 0x002ee80000300a00 */
[----:B------:R-:W-:Y:S04]  /*104e0*/  STL.64 [R1+0x800], R78 ;  /* 0x0008004e01007387 */ /* 0x000fe80000100a00 */
[----:B------:R1:W-:Y:S04]  /*104f0*/  STL.64 [R1+0x7f8], R56 ;  /* 0x0007f83801007387 */ /* 0x0003e80000100a00 */
[----:B-1----:R-:W4:Y:S01]  /*10500*/  LDL.LU.64 R56, [R1+0x1c48] ;  /* 0x001c480001387983 */ /* 0x002f220000300a00 */
[----:B------:R-:W-:Y:S01]  /*10510*/  IMAD.MOV.U32 R71, RZ, RZ, R48 ;  /* 0x000000ffff477224 */ /* 0x000fe200078e0030 */
[CC--:B------:R-:W-:Y:S01]  /*10520*/  LEA R48, P1, R63.reuse, R238.reuse, 0x2 ;  /* 0x000000ee3f307211 */ /* 0x0c0fe200078210ff */
[----:B------:R-:W-:Y:S01]  /*10530*/  IMAD.MOV.U32 R73, RZ, RZ, R54 ;  /* 0x000000ffff497224 */ /* 0x000fe200078e0036 */
[C---:B------:R-:W-:Y:S01]  /*10540*/  LEA R54, P2, R62.reuse, R238, 0x2 ;  /* 0x000000ee3e367211 */ /* 0x040fe200078410ff */
[----:B------:R-:W-:Y:S01]  /*10550*/  IMAD.MOV.U32 R72, RZ, RZ, R49 ;  /* 0x000000ffff487224 */ /* 0x000fe200078e0031 */
[-C--:B------:R-:W-:Y:S01]  /*10560*/  LEA.HI.X.SX32 R49, R63, R0.reuse, 0x2, P1 ;  /* 0x000000003f317211 */ /* 0x080fe200008f16ff */
[----:B------:R-:W-:Y:S01]  /*10570*/  IMAD.MOV.U32 R74, RZ, RZ, R55 ;  /* 0x000000ffff4a7224 */ /* 0x000fe200078e0037 */
[----:B------:R-:W-:Y:S01]  /*10580*/  LEA.HI.X.SX32 R55, R62, R0, 0x2, P2 ;  /* 0x000000003e377211 */ /* 0x000fe200010f16ff */
[----:B------:R-:W-:Y:S01]  /*10590*/  IMAD.MOV.U32 R77, RZ, RZ, R52 ;  /* 0x000000ffff4d7224 */ /* 0x000fe200078e0034 */
[C---:B------:R-:W-:Y:S01]  /*105a0*/  LEA R52, P4, R60.reuse, R238, 0x2 ;  /* 0x000000ee3c347211 */ /* 0x040fe200078810ff */
[----:B------:R-:W-:Y:S01]  /*105b0*/  IMAD.MOV.U32 R67, RZ, RZ, R241 ;  /* 0x000000ffff437224 */ /* 0x000fe200078e00f1 */
[-C--:B------:R-:W-:Y:S01]  /*105c0*/  LEA.HI.X.SX32 R67, R61, R0.reuse, 0x2, P3 ;  /* 0x000000003d437211 */ /* 0x080fe200018f16ff */
[----:B------:R-:W-:Y:S01]  /*105d0*/  IMAD.MOV.U32 R75, RZ, RZ, R53 ;  /* 0x000000ffff4b7224 */ /* 0x000fe200078e0035 */
[----:B------:R-:W-:Y:S01]  /*105e0*/  STL.64 [R1+0x7f0], R48 ;  /* 0x0007f03001007387 */ /* 0x000fe20000100a00 */
[----:B------:R-:W-:-:S03]  /*105f0*/  LEA.HI.X.SX32 R53, R60, R0, 0x2, P4 ;  /* 0x000000003c357211 */ /* 0x000fc600020f16ff */
[----:B------:R1:W-:Y:S04]  /*10600*/  STL.64 [R1+0x7e8], R54 ;  /* 0x0007e83601007387 */ /* 0x0003e80000100a00 */
[----:B-1----:R-:W2:Y:S01]  /*10610*/  LDL.LU.64 R54, [R1+0x1c40] ;  /* 0x001c400001367983 */ /* 0x002ea20000300a00 */
[----:B----4-:R-:W-:-:S05]  /*10620*/  LEA R68, P0, R57, R238, 0x2 ;  /* 0x000000ee39447211 */ /* 0x010fca00078010ff */
[----:B------:R-:W-:Y:S04]  /*10630*/  STL [R1+0x7c0], R68 ;  /* 0x0007c04401007387 */ /* 0x000fe80000100800 */
[----:B------:R-:W-:Y:S04]  /*10640*/  STL [R1+0x7e4], R67 ;  /* 0x0007e44301007387 */ /* 0x000fe80000100800 */
[----:B------:R1:W-:Y:S04]  /*10650*/  STL.64 [R1+0x7d8], R52 ;  /* 0x0007d83401007387 */ /* 0x0003e80000100a00 */
[----:B-1----:R-:W4:Y:S01]  /*10660*/  LDL.LU.64 R52, [R1+0x1c38] ;  /* 0x001c380001347983 */ /* 0x002f220000300a00 */
[----:B------:R-:W-:Y:S01]  /*10670*/  IMAD.MOV.U32 R241, RZ, RZ, R46 ;  /* 0x000000fffff17224 */ /* 0x000fe200078e002e */
[----:B---3--:R-:W-:Y:S01]  /*10680*/  LEA R46, P5, R59, R238, 0x2 ;  /* 0x000000ee3b2e7211 */ /* 0x008fe200078a10ff */
[----:B------:R-:W-:-:S02]  /*10690*/  IMAD.MOV.U32 R66, RZ, RZ, R240 ;  /* 0x000000ffff427224 */ /* 0x000fc400078e00f0 */
[----:B------:R-:W-:Y:S01]  /*106a0*/  IMAD.MOV.U32 R79, RZ, RZ, R50 ;  /* 0x000000ffff4f7224 */ /* 0x000fe200078e0032 */
[----:B------:R-:W-:Y:S01]  /*106b0*/  LEA R50, P6, R58, R238, 0x2 ;  /* 0x000000ee3a327211 */ /* 0x000fe200078c10ff */
[----:B------:R-:W-:Y:S01]  /*106c0*/  IMAD.MOV.U32 R240, RZ, RZ, R47 ;  /* 0x000000fffff07224 */ /* 0x000fe200078e002f */
[----:B------:R-:W-:Y:S01]  /*106d0*/  LEA.HI.X.SX32 R47, R59, R0, 0x2, P5 ;  /* 0x000000003b2f7211 */ /* 0x000fe200028f16ff */
[----:B------:R-:W-:Y:S01]  /*106e0*/  IMAD.MOV.U32 R78, RZ, RZ, R51 ;  /* 0x000000ffff4e7224 */ /* 0x000fe200078e0033 */
[----:B------:R-:W-:Y:S02]  /*106f0*/  LEA R48, P1, R56, R238, 0x2 ;  /* 0x000000ee38307211 */ /* 0x000fe400078210ff */
[-C--:B------:R-:W-:Y:S01]  /*10700*/  LEA.HI.X.SX32 R51, R58, R0.reuse, 0x2, P6 ;  /* 0x000000003a337211 */ /* 0x080fe200030f16ff */
[----:B------:R-:W-:Y:S01]  /*10710*/  IMAD.MOV.U32 R63, RZ, RZ, R69 ;  /* 0x000000ffff3f7224 */ /* 0x000fe200078e0045 */
[----:B------:R1:W-:Y:S01]  /*10720*/  STL.64 [R1+0x7d0], R46 ;  /* 0x0007d02e01007387 */ /* 0x0003e20000100a00 */
[----:B------:R-:W-:-:S02]  /*10730*/  LEA.HI.X.SX32 R63, R57, R0, 0x2, P0 ;  /* 0x00000000393f7211 */ /* 0x000fc400000f16ff */
[----:B------:R-:W-:Y:S01]  /*10740*/  LEA.HI.X.SX32 R49, R56, R0, 0x2, P1 ;  /* 0x0000000038317211 */ /* 0x000fe200008f16ff */
[----:B-1----:R-:W3:Y:S01]  /*10750*/  LDL.LU.64 R46, [R1+0x1c30] ;  /* 0x001c3000012e7983 */ /* 0x002ee20000300a00 */
[-C--:B----4-:R-:W-:Y:S02]  /*10760*/  LEA R64, P4, R53, R238.reuse, 0x2 ;  /* 0x000000ee35407211 */ /* 0x090fe400078810ff */
[----:B------:R-:W-:-:S03]  /*10770*/  LEA R60, P5, R52, R238, 0x2 ;  /* 0x000000ee343c7211 */ /* 0x000fc600078a10ff */
[----:B------:R-:W-:Y:S04]  /*10780*/  STL [R1+0x7a0], R64 ;  /* 0x0007a04001007387 */ /* 0x000fe80000100800 */
[----:B------:R1:W-:Y:S04]  /*10790*/  STL.64 [R1+0x7c8], R50 ;  /* 0x0007c83201007387 */ /* 0x0003e80000100a00 */
[----:B-1----:R-:W4:Y:S04]  /*107a0*/  LDL.LU.64 R50, [R1+0x1c28] ;  /* 0x001c280001327983 */ /* 0x002f280000300a00 */
[----:B------:R-:W-:Y:S04]  /*107b0*/  STL [R1+0x798], R60 ;  /* 0x0007983c01007387 */ /* 0x000fe80000100800 */
[----:B------:R-:W-:Y:S04]  /*107c0*/  STL [R1+0x7c4], R63 ;  /* 0x0007c43f01007387 */ /* 0x000fe80000100800 */
[----:B------:R1:W-:Y:S04]  /*107d0*/  STL.64 [R1+0x7b8], R48 ;  /* 0x0007b83001007387 */ /* 0x0003e80000100a00 */
[----:B-1----:R-:W4:Y:S01]  /*107e0*/  LDL.LU.64 R48, [R1+0x1c20] ;  /* 0x001c200001307983 */ /* 0x002f220000300a00 */
[----:B------:R-:W-:Y:S01]  /*107f0*/  IMAD.MOV.U32 R62, RZ, RZ, R68 ;  /* 0x000000ffff3e7224 */ /* 0x000fe200078e0044 */
[----:B--2---:R-:W-:-:S02]  /*10800*/  LEA R68, P2, R55, R238, 0x2 ;  /* 0x000000ee37447211 */ /* 0x004fc400078410ff */
[C---:B------:R-:W-:Y:S01]  /*10810*/  LEA R66, P3, R54.reuse, R238, 0x2 ;  /* 0x000000ee36427211 */ /* 0x040fe200078610ff */
[----:B------:R-:W-:Y:S01]  /*10820*/  IMAD.MOV.U32 R58, RZ, RZ, R64 ;  /* 0x000000ffff3a7224 */ /* 0x000fe200078e0040 */
[-C--:B------:R-:W-:Y:S02]  /*10830*/  LEA.HI.X.SX32 R69, R55, R0.reuse, 0x2, P2 ;  /* 0x0000000037457211 */ /* 0x080fe400010f16ff */
[-C--:B------:R-:W-:Y:S01]  /*10840*/  LEA.HI.X.SX32 R67, R54, R0.reuse, 0x2, P3 ;  /* 0x0000000036437211 */ /* 0x080fe200018f16ff */
[----:B------:R-:W-:Y:S01]  /*10850*/  IMAD.MOV.U32 R59, RZ, RZ, R65 ;  /* 0x000000ffff3b7224 */ /* 0x000fe200078e0041 */
[-C--:B------:R-:W-:Y:S01]  /*10860*/  LEA.HI.X.SX32 R59, R53, R0.reuse, 0x2, P4 ;  /* 0x00000000353b7211 */ /* 0x080fe200020f16ff */
[----:B------:R-:W-:Y:S01]  /*10870*/  IMAD.MOV.U32 R56, RZ, RZ, R60 ;  /* 0x000000ffff387224 */ /* 0x000fe200078e003c */
[----:B------:R-:W-:Y:S01]  /*10880*/  STL.64 [R1+0x7b0], R68 ;  /* 0x0007b04401007387 */ /* 0x000fe20000100a00 */
[----:B------:R-:W-:Y:S01]  /*10890*/  IMAD.MOV.U32 R57, RZ, RZ, R61 ;  /* 0x000000ffff397224 */ /* 0x000fe200078e003d */
[----:B------:R-:W-:-:S02]  /*108a0*/  LEA.HI.X.SX32 R57, R52, R0, 0x2, P5 ;  /* 0x0000000034397211 */ /* 0x000fc400028f16ff */
[----:B------:R1:W-:Y:S01]  /*108b0*/  STL.64 [R1+0x7a8], R66 ;  /* 0x0007a84201007387 */ /* 0x0003e20000100a00 */
[----:B------:R-:W-:Y:S01]  /*108c0*/  IMAD R43, R43, UR32, RZ ;  /* 0x000000202b2b7c24 */ /* 0x000fe2000f8e02ff */
[-C--:B---3--:R-:W-:Y:S01]  /*108d0*/  LEA R58, P4, R46, R238.reuse, 0x2 ;  /* 0x000000ee2e3a7211 */ /* 0x088fe200078810ff */
[----:B------:R-:W-:Y:S01]  /*108e0*/  IMAD R41, R41, UR32, RZ ;  /* 0x0000002029297c24 */ /* 0x000fe2000f8e02ff */
[----:B------:R2:W-:Y:S01]  /*108f0*/  STL [R1+0x7a4], R59 ;  /* 0x0007a43b01007387 */ /* 0x0005e20000100800 */
[-C--:B------:R-:W-:Y:S01]  /*10900*/  LEA R56, P5, R45, R238.reuse, 0x2 ;  /* 0x000000ee2d387211 */ /* 0x080fe200078a10ff */
[----:B------:R-:W-:Y:S02]  /*10910*/  IMAD R42, R42, UR32, RZ ;  /* 0x000000202a2a7c24 */ /* 0x000fe4000f8e02ff */
[----:B------:R3:W-:Y:S01]  /*10920*/  STL [R1+0x79c], R57 ;  /* 0x00079c3901007387 */ /* 0x0007e20000100800 */
[----:B-1----:R-:W-:Y:S01]  /*10930*/  LEA R66, P3, R47, R238, 0x2 ;  /* 0x000000ee2f427211 */ /* 0x002fe200078610ff */
[----:B------:R-:W-:Y:S01]  /*10940*/  IMAD R40, R40, UR32, RZ ;  /* 0x0000002028287c24 */ /* 0x000fe2000f8e02ff */
[----:B--2---:R-:W-:-:S02]  /*10950*/  LEA.HI.X.SX32 R59, R46, R0, 0x2, P4 ;  /* 0x000000002e3b7211 */ /* 0x004fc400020f16ff */
[-C--:B------:R-:W-:Y:S01]  /*10960*/  LEA.HI.X.SX32 R67, R47, R0.reuse, 0x2, P3 ;  /* 0x000000002f437211 */ /* 0x080fe200018f16ff */
[----:B------:R-:W-:Y:S01]  /*10970*/  IMAD R39, R39, UR32, RZ ;  /* 0x0000002027277c24 */ /* 0x000fe2000f8e02ff */
[----:B---3--:R-:W-:Y:S01]  /*10980*/  LEA.HI.X.SX32 R57, R45, R0, 0x2, P5 ;  /* 0x000000002d397211 */ /* 0x008fe200028f16ff */
[----:B------:R-:W-:Y:S01]  /*10990*/  IMAD R38, R38, UR32, RZ ;  /* 0x0000002026267c24 */ /* 0x000fe2000f8e02ff */
[----:B------:R-:W-:Y:S01]  /*109a0*/  LEA R52, P3, R40, R238, 0x2 ;  /* 0x000000ee28347211 */ /* 0x000fe200078610ff */
[----:B------:R-:W-:-:S03]  /*109b0*/  IMAD R37, R37, UR32, RZ ;  /* 0x0000002025257c24 */ /* 0x000fc6000f8e02ff */
[----:B------:R-:W-:Y:S01]  /*109c0*/  LEA.HI.X.SX32 R53, R40, R0, 0x2, P3 ;  /* 0x0000000028357211 */ /* 0x000fe200018f16ff */
[----:B------:R-:W-:Y:S02]  /*109d0*/  IMAD R127, R127, UR32, RZ ;  /* 0x000000207f7f7c24 */ /* 0x000fe4000f8e02ff */
[----:B------:R-:W-:Y:S02]  /*109e0*/  IMAD R252, R252, UR32, RZ ;  /* 0x00000020fcfc7c24 */ /* 0x000fe4000f8e02ff */
[----:B------:R-:W-:Y:S02]  /*109f0*/  IMAD R113, R113, UR32, RZ ;  /* 0x0000002071717c24 */ /* 0x000fe4000f8e02ff */
[----:B------:R-:W-:Y:S02]  /*10a00*/  IMAD R114, R114, UR32, RZ ;  /* 0x0000002072727c24 */ /* 0x000fe4000f8e02ff */
[----:B------:R-:W-:Y:S02]  /*10a10*/  IMAD R115, R115, UR32, RZ ;  /* 0x0000002073737c24 */ /* 0x000fe4000f8e02ff */
[----:B------:R-:W-:-:S02]  /*10a20*/  IMAD R117, R117, UR32, RZ ;  /* 0x0000002075757c24 */ /* 0x000fc4000f8e02ff */
        /* <DEDUP_REMOVED lines=8> */
[----:B------:R-:W-:Y:S01]  /*10ab0*/  IMAD R132, R132, UR32, RZ ;  /* 0x0000002084847c24 */ /* 0x000fe2000f8e02ff */
[CC--:B----4-:R-:W-:Y:S02]  /*10ac0*/  LEA R64, P6, R51.reuse, R238.reuse, 0x2 ;  /* 0x000000ee33407211 */ /* 0x0d0fe400078c10ff */
[C---:B------:R-:W-:Y:S02]  /*10ad0*/  LEA R62, P0, R50.reuse, R238, 0x2 ;  /* 0x000000ee323e7211 */ /* 0x040fe400078010ff */
[-C--:B------:R-:W-:Y:S02]  /*10ae0*/  LEA.HI.X.SX32 R65, R51, R0.reuse, 0x2, P6 ;  /* 0x0000000033417211 */ /* 0x080fe400030f16ff */
[----:B------:R-:W-:-:S03]  /*10af0*/  LEA.HI.X.SX32 R63, R50, R0, 0x2, P0 ;  /* 0x00000000323f7211 */ /* 0x000fc600000f16ff */
[----:B------:R1:W-:Y:S04]  /*10b00*/  STL.64 [R1+0x790], R64 ;  /* 0x0007904001007387 */ /* 0x0003e80000100a00 */
[----:B------:R2:W-:Y:S01]  /*10b10*/  STL.64 [R1+0x788], R62 ;  /* 0x0007883e01007387 */ /* 0x0005e20000100a00 */
[CC--:B------:R-:W-:Y:S02]  /*10b20*/  LEA R60, P1, R49.reuse, R238.reuse, 0x2 ;  /* 0x000000ee313c7211 */ /* 0x0c0fe400078210ff */
[C---:B------:R-:W-:Y:S02]  /*10b30*/  LEA R68, P2, R48.reuse, R238, 0x2 ;  /* 0x000000ee30447211 */ /* 0x040fe400078410ff */
[-C--:B------:R-:W-:Y:S02]  /*10b40*/  LEA.HI.X.SX32 R61, R49, R0.reuse, 0x2, P1 ;  /* 0x00000000313d7211 */ /* 0x080fe400008f16ff */
[----:B------:R-:W-:-:S02]  /*10b50*/  LEA.HI.X.SX32 R69, R48, R0, 0x2, P2 ;  /* 0x0000000030457211 */ /* 0x000fc400010f16ff */
[CC--:B-1----:R-:W-:Y:S01]  /*10b60*/  LEA R64, P6, R44.reuse, R238.reuse, 0x2 ;  /* 0x000000ee2c407211 */ /* 0x0c2fe200078c10ff */
[----:B------:R1:W-:Y:S01]  /*10b70*/  STL.64 [R1+0x780], R60 ;  /* 0x0007803c01007387 */ /* 0x0003e20000100a00 */
[-C--:B--2---:R-:W-:Y:S02]  /*10b80*/  LEA R62, P0, R43, R238.reuse, 0x2 ;  /* 0x000000ee2b3e7211 */ /* 0x084fe400078010ff */
[----:B------:R-:W-:Y:S01]  /*10b90*/  LEA R54, P2, R41, R238, 0x2 ;  /* 0x000000ee29367211 */ /* 0x000fe200078410ff */
[----:B------:R-:W-:Y:S01]  /*10ba0*/  STL.64 [R1+0x778], R68 ;  /* 0x0007784401007387 */ /* 0x000fe20000100a00 */
[-C--:B------:R-:W-:Y:S02]  /*10bb0*/  LEA.HI.X.SX32 R65, R44, R0.reuse, 0x2, P6 ;  /* 0x000000002c417211 */ /* 0x080fe400030f16ff */
[-C--:B------:R-:W-:Y:S01]  /*10bc0*/  LEA.HI.X.SX32 R63, R43, R0.reuse, 0x2, P0 ;  /* 0x000000002b3f7211 */ /* 0x080fe200000f16ff */
[----:B------:R-:W-:Y:S01]  /*10bd0*/  STL.64 [R1+0x770], R66 ;  /* 0x0007704201007387 */ /* 0x000fe20000100a00 */
[----:B------:R-:W-:-:S02]  /*10be0*/  LEA.HI.X.SX32 R55, R41, R0, 0x2, P2 ;  /* 0x0000000029377211 */ /* 0x000fc400010f16ff */
[CC--:B-1----:R-:W-:Y:S01]  /*10bf0*/  LEA R60, P1, R42.reuse, R238.reuse, 0x2 ;  /* 0x000000ee2a3c7211 */ /* 0x0c2fe200078210ff */
[----:B------:R1:W-:Y:S01]  /*10c00*/  STL.64 [R1+0x768], R58 ;  /* 0x0007683a01007387 */ /* 0x0003e20000100a00 */
[----:B------:R-:W-:Y:S02]  /*10c10*/  LEA R50, P6, R37, R238, 0x2 ;  /* 0x000000ee25327211 */ /* 0x000fe400078c10ff */
[----:B------:R-:W-:Y:S01]  /*10c20*/  LEA.HI.X.SX32 R61, R42, R0, 0x2, P1 ;  /* 0x000000002a3d7211 */ /* 0x000fe200008f16ff */
[----:B------:R2:W-:Y:S01]  /*10c30*/  STL.64 [R1+0x760], R56 ;  /* 0x0007603801007387 */ /* 0x0005e20000100a00 */
[-C--:B------:R-:W-:Y:S02]  /*10c40*/  LEA R48, P0, R36, R238.reuse, 0x2 ;  /* 0x000000ee24307211 */ /* 0x080fe400078010ff */
[-C--:B------:R-:W-:Y:S01]  /*10c50*/  LEA R46, P1, R35, R238.reuse, 0x2 ;  /* 0x000000ee232e7211 */ /* 0x080fe200078210ff */
[----:B------:R-:W-:Y:S01]  /*10c60*/  STL.64 [R1+0x758], R64 ;  /* 0x0007584001007387 */ /* 0x000fe20000100a00 */
[----:B-1----:R-:W-:-:S03]  /*10c70*/  LEA R58, P4, R39, R238, 0x2 ;  /* 0x000000ee273a7211 */ /* 0x002fc600078810ff */
[----:B------:R-:W-:Y:S01]  /*10c80*/  STL.64 [R1+0x750], R62 ;  /* 0x0007503e01007387 */ /* 0x000fe20000100a00 */
[----:B--2---:R-:W-:-:S03]  /*10c90*/  LEA R56, P5, R38, R238, 0x2 ;  /* 0x000000ee26387211 */ /* 0x004fc600078a10ff */
[----:B------:R1:W-:Y:S01]  /*10ca0*/  STL.64 [R1+0x740], R54 ;  /* 0x0007403601007387 */ /* 0x0003e20000100a00 */
[-C--:B------:R-:W-:Y:S02]  /*10cb0*/  LEA.HI.X.SX32 R59, R39, R0.reuse, 0x2, P4 ;  /* 0x00000000273b7211 */ /* 0x080fe400020f16ff */
[-C--:B------:R-:W-:Y:S01]  /*10cc0*/  LEA.HI.X.SX32 R57, R38, R0.reuse, 0x2, P5 ;  /* 0x0000000026397211 */ /* 0x080fe200028f16ff */
[----:B------:R-:W-:Y:S01]  /*10cd0*/  STL.64 [R1+0x748], R60 ;  /* 0x0007483c01007387 */ /* 0x000fe20000100a00 */
[----:B------:R-:W-:Y:S02]  /*10ce0*/  LEA.HI.X.SX32 R51, R37, R0, 0x2, P6 ;  /* 0x0000000025337211 */ /* 0x000fe400030f16ff */
[----:B------:R-:W-:Y:S01]  /*10cf0*/  LEA R44, P4, R32, R238, 0x2 ;  /* 0x000000ee202c7211 */ /* 0x000fe200078810ff */
[----:B------:R2:W-:Y:S01]  /*10d00*/  STL.64 [R1+0x738], R52 ;  /* 0x0007383401007387 */ /* 0x0005e20000100a00 */
[----:B------:R-:W-:Y:S02]  /*10d10*/  LEA.HI.X.SX32 R49, R36, R0, 0x2, P0 ;  /* 0x0000000024317211 */ /* 0x000fe400000f16ff */
[----:B-1----:R-:W-:Y:S01]  /*10d20*/  LEA R54, P2, R34, R238, 0x2 ;  /* 0x000000ee22367211 */ /* 0x002fe200078410ff */
[----:B------:R-:W-:Y:S01]  /*10d30*/  STL.64 [R1+0x730], R58 ;  /* 0x0007303a01007387 */ /* 0x000fe20000100a00 */
[----:B------:R-:W-:-:S02]  /*10d40*/  LEA.HI.X.SX32 R47, R35, R0, 0x2, P1 ;  /* 0x00000000232f7211 */ /* 0x000fc400008f16ff */
[----:B------:R-:W-:Y:S01]  /*10d50*/  LEA R42, P5, R31, R238, 0x2 ;  /* 0x000000ee1f2a7211 */ /* 0x000fe200078a10ff */
[----:B------:R-:W-:Y:S01]  /*10d60*/  STL.64 [R1+0x728], R56 ;  /* 0x0007283801007387 */ /* 0x000fe20000100a00 */
[----:B------:R-:W-:Y:S02]  /*10d70*/  LEA.HI.X.SX32 R55, R34, R0, 0x2, P2 ;  /* 0x0000000022377211 */ /* 0x000fe400010f16ff */
[C---:B--2---:R-:W-:Y:S01]  /*10d80*/  LEA R52, P3, R33.reuse, R238, 0x2 ;  /* 0x000000ee21347211 */ /* 0x044fe200078610ff */
[----:B------:R1:W-:Y:S01]  /*10d90*/  STL.64 [R1+0x720], R50 ;  /* 0x0007203201007387 */ /* 0x0003e20000100a00 */
[-C--:B------:R-:W-:Y:S02]  /*10da0*/  LEA.HI.X.SX32 R45, R32, R0.reuse, 0x2, P4 ;  /* 0x00000000202d7211 */ /* 0x080fe400020f16ff */
[-C--:B------:R-:W-:Y:S01]  /*10db0*/  LEA.HI.X.SX32 R53, R33, R0.reuse, 0x2, P3 ;  /* 0x0000000021357211 */ /* 0x080fe200018f16ff */
[----:B------:R2:W-:Y:S01]  /*10dc0*/  STL.64 [R1+0x718], R48 ;  /* 0x0007183001007387 */ /* 0x0005e20000100a00 */
[----:B------:R-:W-:-:S03]  /*10dd0*/  LEA.HI.X.SX32 R43, R31, R0, 0x2, P5 ;  /* 0x000000001f2b7211 */ /* 0x000fc600028f16ff */
[----:B------:R3:W-:Y:S01]  /*10de0*/  STL.64 [R1+0x710], R46 ;  /* 0x0007102e01007387 */ /* 0x0007e20000100a00 */
[-C--:B------:R-:W-:Y:S02]  /*10df0*/  LEA R40, P2, R27, R238.reuse, 0x2 ;  /* 0x000000ee1b287211 */ /* 0x080fe400078410ff */
[-C--:B-1----:R-:W-:Y:S01]  /*10e00*/  LEA R50, P6, R30, R238.reuse, 0x2 ;  /* 0x000000ee1e327211 */ /* 0x082fe200078c10ff */
[----:B------:R-:W-:Y:S01]  /*10e10*/  STL.64 [R1+0x708], R54 ;  /* 0x0007083601007387 */ /* 0x000fe20000100a00 */
[----:B--2---:R-:W-:-:S03]  /*10e20*/  LEA R48, P0, R29, R238, 0x2 ;  /* 0x000000ee1d307211 */ /* 0x004fc600078010ff */
[----:B------:R1:W-:Y:S01]  /*10e30*/  STL.64 [R1+0x6f8], R44 ;  /* 0x0006f82c01007387 */ /* 0x0003e20000100a00 */
[-C--:B------:R-:W-:Y:S02]  /*10e40*/  LEA R38, P3, R26, R238.reuse, 0x2 ;  /* 0x000000ee1a267211 */ /* 0x080fe400078610ff */
[----:B---3--:R-:W-:Y:S01]  /*10e50*/  LEA R46, P1, R28, R238, 0x2 ;  /* 0x000000ee1c2e7211 */ /* 0x008fe200078210ff */
[----:B------:R-:W-:Y:S01]  /*10e60*/  STL.64 [R1+0x700], R52 ;  /* 0x0007003401007387 */ /* 0x000fe20000100a00 */
[-C--:B------:R-:W-:Y:S02]  /*10e70*/  LEA.HI.X.SX32 R51, R30, R0.reuse, 0x2, P6 ;  /* 0x000000001e337211 */ /* 0x080fe400030f16ff */
[----:B------:R-:W-:Y:S01]  /*10e80*/  LEA.HI.X.SX32 R49, R29, R0, 0x2, P0 ;  /* 0x000000001d317211 */ /* 0x000fe200000f16ff */
[----:B------:R2:W-:Y:S01]  /*10e90*/  STL.64 [R1+0x6f0], R42 ;  /* 0x0006f02a01007387 */ /* 0x0005e20000100a00 */
[----:B------:R-:W-:Y:S02]  /*10ea0*/  LEA R36, P6, R23, R238, 0x2 ;  /* 0x000000ee17247211 */ /* 0x000fe400078c10ff */
[----:B------:R-:W-:-:S02]  /*10eb0*/  LEA.HI.X.SX32 R47, R28, R0, 0x2, P1 ;  /* 0x000000001c2f7211 */ /* 0x000fc400008f16ff */
[----:B-1----:R-:W-:Y:S02]  /*10ec0*/  LEA R44, P4, R25, R238, 0x2 ;  /* 0x000000ee192c7211 */ /* 0x002fe400078810ff */
[----:B------:R-:W-:Y:S01]  /*10ed0*/  LEA.HI.X.SX32 R41, R27, R0, 0x2, P2 ;  /* 0x000000001b297211 */ /* 0x000fe200010f16ff */
[----:B------:R-:W-:Y:S01]  /*10ee0*/  STL.64 [R1+0x6e8], R50 ;  /* 0x0006e83201007387 */ /* 0x000fe20000100a00 */
[----:B------:R-:W-:Y:S02]  /*10ef0*/  LEA R34, P0, R22, R238, 0x2 ;  /* 0x000000ee16227211 */ /* 0x000fe400078010ff */
[----:B------:R-:W-:Y:S02]  /*10f00*/  LEA.HI.X.SX32 R39, R26, R0, 0x2, P3 ;  /* 0x000000001a277211 */ /* 0x000fe400018f16ff */
[----:B--2---:R-:W-:Y:S01]  /*10f10*/  LEA R42, P5, R24, R238, 0x2 ;  /* 0x000000ee182a7211 */ /* 0x004fe200078a10ff */
[----:B------:R-:W-:Y:S01]  /*10f20*/  STL.64 [R1+0x6e0], R48 ;  /* 0x0006e03001007387 */ /* 0x000fe20000100a00 */
[----:B------:R-:W-:-:S02]  /*10f30*/  LEA.HI.X.SX32 R45, R25, R0, 0x2, P4 ;  /* 0x00000000192d7211 */ /* 0x000fc400020f16ff */
[----:B------:R-:W-:Y:S01]  /*10f40*/  LEA R32, P1, R21, R238, 0x2 ;  /* 0x000000ee15207211 */ /* 0x000fe200078210ff */
[----:B------:R-:W-:Y:S01]  /*10f50*/  STL.64 [R1+0x6d8], R46 ;  /* 0x0006d82e01007387 */ /* 0x000fe20000100a00 */
[-C--:B------:R-:W-:Y:S02]  /*10f60*/  LEA.HI.X.SX32 R37, R23, R0.reuse, 0x2, P6 ;  /* 0x0000000017257211 */ /* 0x080fe400030f16ff */
[-C--:B------:R-:W-:Y:S01]  /*10f70*/  LEA.HI.X.SX32 R43, R24, R0.reuse, 0x2, P5 ;  /* 0x00000000182b7211 */ /* 0x080fe200028f16ff */
[----:B------:R1:W-:Y:S01]  /*10f80*/  STL.64 [R1+0x6d0], R40 ;  /* 0x0006d02801007387 */ /* 0x0003e20000100a00 */
[-C--:B------:R-:W-:Y:S02]  /*10f90*/  LEA.HI.X.SX32 R35, R22, R0.reuse, 0x2, P0 ;  /* 0x0000000016237211 */ /* 0x080fe400000f16ff */
[----:B------:R-:W-:Y:S01]  /*10fa0*/  LEA.HI.X.SX32 R33, R21, R0, 0x2, P1 ;  /* 0x0000000015217211 */ /* 0x000fe200008f16ff */
[----:B------:R2:W-:Y:S01]  /*10fb0*/  STL.64 [R1+0x6c8], R38 ;  /* 0x0006c82601007387 */ /* 0x0005e20000100a00 */
[----:B------:R-:W-:-:S03]  /*10fc0*/  LEA R30, P4, R18, R238, 0x2 ;  /* 0x000000ee121e7211 */ /* 0x000fc600078810ff */
[----:B------:R-:W-:Y:S01]  /*10fd0*/  STL.64 [R1+0x6c0], R44 ;  /* 0x0006c02c01007387 */ /* 0x000fe20000100a00 */
[-C--:B------:R-:W-:Y:S02]  /*10fe0*/  LEA R28, P5, R17, R238.reuse, 0x2 ;  /* 0x000000ee111c7211 */ /* 0x080fe400078a10ff */
[-C--:B-1----:R-:W-:Y:S01]  /*10ff0*/  LEA R40, P2, R20, R238.reuse, 0x2 ;  /* 0x000000ee14287211 */ /* 0x082fe200078410ff */
[----:B------:R1:W-:Y:S01]  /*11000*/  STL.64 [R1+0x6b0], R36 ;  /* 0x0006b02401007387 */ /* 0x0003e20000100a00 */
[----:B--2---:R-:W-:-:S03]  /*11010*/  LEA R38, P3, R19, R238, 0x2 ;  /* 0x000000ee13267211 */ /* 0x004fc600078610ff */
[----:B------:R-:W-:Y:S01]  /*11020*/  STL.64 [R1+0x6b8], R42 ;  /* 0x0006b82a01007387 */ /* 0x000fe20000100a00 */
[-C--:B------:R-:W-:Y:S02]  /*11030*/  LEA.HI.X.SX32 R41, R20, R0.reuse, 0x2, P2 ;  /* 0x0000000014297211 */ /* 0x080fe400010f16ff */
[----:B------:R-:W-:Y:S01]  /*11040*/  LEA.HI.X.SX32 R39, R19, R0, 0x2, P3 ;  /* 0x0000000013277211 */ /* 0x000fe200018f16ff */
[----:B------:R2:W-:Y:S01]  /*11050*/  STL.64 [R1+0x6a8], R34 ;  /* 0x0006a82201007387 */ /* 0x0005e20000100a00 */
[-C--:B------:R-:W-:Y:S02]  /*11060*/  LEA R26, P2, R13, R238.reuse, 0x2 ;  /* 0x000000ee0d1a7211 */ /* 0x080fe400078410ff */
[----:B-1----:R-:W-:Y:S01]  /*11070*/  LEA R36, P6, R16, R238, 0x2 ;  /* 0x000000ee10247211 */ /* 0x002fe200078c10ff */
[----:B------:R1:W-:Y:S01]  /*11080*/  STL.64 [R1+0x6a0], R32 ;  /* 0x0006a02001007387 */ /* 0x0003e20000100a00 */
[-C--:B------:R-:W-:Y:S02]  /*11090*/  LEA.HI.X.SX32 R31, R18, R0.reuse, 0x2, P4 ;  /* 0x00000000121f7211 */ /* 0x080fe400020f16ff */
[----:B------:R-:W-:-:S02]  /*110a0*/  LEA.HI.X.SX32 R29, R17, R0, 0x2, P5 ;  /* 0x00000000111d7211 */ /* 0x000fc400028f16ff */
[CC--:B--2---:R-:W-:Y:S01]  /*110b0*/  LEA R34, P0, R15.reuse, R238.reuse, 0x2 ;  /* 0x000000ee0f227211 */ /* 0x0c4fe200078010ff */
[----:B------:R-:W-:Y:S01]  /*110c0*/  STL.64 [R1+0x698], R40 ;  /* 0x0006982801007387 */ /* 0x000fe20000100a00 */
[----:B------:R-:W-:Y:S02]  /*110d0*/  LEA R24, P3, R12, R238, 0x2 ;  /* 0x000000ee0c187211 */ /* 0x000fe400078610ff */
[----:B------:R-:W-:Y:S02]  /*110e0*/  LEA.HI.X.SX32 R37, R16, R0, 0x2, P6 ;  /* 0x0000000010257211 */ /* 0x000fe400030f16ff */
[C---:B-1----:R-:W-:Y:S01]  /*110f0*/  LEA R32, P1, R14.reuse, R238, 0x2 ;  /* 0x000000ee0e207211 */ /* 0x042fe200078210ff */
[----:B------:R-:W-:Y:S01]  /*11100*/  STL.64 [R1+0x690], R38 ;  /* 0x0006902601007387 */ /* 0x000fe20000100a00 */
[-C--:B------:R-:W-:Y:S02]  /*11110*/  LEA.HI.X.SX32 R35, R15, R0.reuse, 0x2, P0 ;  /* 0x000000000f237211 */ /* 0x080fe400000f16ff */
[-C--:B------:R-:W-:Y:S01]  /*11120*/  LEA.HI.X.SX32 R27, R13, R0.reuse, 0x2, P2 ;  /* 0x000000000d1b7211 */ /* 0x080fe200010f16ff */
[----:B------:R1:W-:Y:S01]  /*11130*/  STL.64 [R1+0x688], R30 ;  /* 0x0006881e01007387 */ /* 0x0003e20000100a00 */
[----:B------:R-:W-:-:S02]  /*11140*/  LEA.HI.X.SX32 R33, R14, R0, 0x2, P1 ;  /* 0x000000000e217211 */ /* 0x000fc400008f16ff */
[----:B------:R-:W-:Y:S01]  /*11150*/  LEA.HI.X.SX32 R25, R12, R0, 0x2, P3 ;  /* 0x000000000c197211 */ /* 0x000fe200018f16ff */
[----:B------:R2:W-:Y:S01]  /*11160*/  STL.64 [R1+0x680], R28 ;  /* 0x0006801c01007387 */ /* 0x0005e20000100a00 */
[----:B------:R-:W-:-:S03]  /*11170*/  LEA R16, P6, R9, R238, 0x2 ;  /* 0x000000ee09107211 */ /* 0x000fc600078c10ff */
[----:B------:R-:W-:Y:S01]  /*11180*/  STL.64 [R1+0x678], R36 ;  /* 0x0006782401007387 */ /* 0x000fe20000100a00 */
[-C--:B------:R-:W-:Y:S02]  /*11190*/  LEA R18, P0, R8, R238.reuse, 0x2 ;  /* 0x000000ee08127211 */ /* 0x080fe400078010ff */
[CC--:B-1----:R-:W-:Y:S01]  /*111a0*/  LEA R30, P4, R11.reuse, R238.reuse, 0x2 ;  /* 0x000000ee0b1e7211 */ /* 0x0c2fe200078810ff */
[----:B------:R-:W-:Y:S01]  /*111b0*/  STL.64 [R1+0x670], R34 ;  /* 0x0006702201007387 */ /* 0x000fe20000100a00 */
[-C--:B------:R-:W-:Y:S02]  /*111c0*/  LEA R20, P1, R6, R238.reuse, 0x2 ;  /* 0x000000ee06147211 */ /* 0x080fe400078210ff */
[----:B--2---:R-:W-:Y:S01]  /*111d0*/  LEA R28, P5, R10, R238, 0x2 ;  /* 0x000000ee0a1c7211 */ /* 0x004fe200078a10ff */
[----:B------:R1:W-:Y:S01]  /*111e0*/  STL.64 [R1+0x660], R26 ;  /* 0x0006601a01007387 */ /* 0x0003e20000100a00 */
[----:B------:R-:W-:-:S03]  /*111f0*/  LEA.HI.X.SX32 R31, R11, R0, 0x2, P4 ;  /* 0x000000000b1f7211 */ /* 0x000fc600020f16ff */
[----:B------:R-:W-:Y:S01]  /*11200*/  STL.64 [R1+0x668], R32 ;  /* 0x0006682001007387 */ /* 0x000fe20000100a00 */
[-C--:B------:R-:W-:Y:S02]  /*11210*/  LEA.HI.X.SX32 R17, R9, R0.reuse, 0x2, P6 ;  /* 0x0000000009117211 */ /* 0x080fe400030f16ff */
[----:B------:R-:W-:Y:S01]  /*11220*/  LEA.HI.X.SX32 R29, R10, R0, 0x2, P5 ;  /* 0x000000000a1d7211 */ /* 0x000fe200028f16ff */
[----:B------:R2:W-:Y:S01]  /*11230*/  STL.64 [R1+0x658], R24 ;  /* 0x0006581801007387 */ /* 0x0005e20000100a00 */
[----:B------:R-:W-:Y:S01]  /*11240*/  LEA R12, P4, R252, R238, 0x2 ;  /* 0x000000eefc0c7211 */ /* 0x000fe200078810ff */
[----:B------:R-:W-:Y:S01]  /*11250*/  IMAD R125, R125, UR32, RZ ;  /* 0x000000207d7d7c24 */ /* 0x000fe2000f8e02ff */
[----:B------:R-:W-:Y:S02]  /*11260*/  LEA.HI.X.SX32 R19, R8, R0, 0x2, P0 ;  /* 0x0000000008137211 */ /* 0x000fe400000f16ff */
[----:B-1----:R-:W-:Y:S01]  /*11270*/  LEA R26, P2, R2, R238, 0x2 ;  /* 0x000000ee021a7211 */ /* 0x002fe200078410ff */
[----:B------:R-:W-:Y:S01]  /*11280*/  STL.64 [R1+0x650], R30 ;  /* 0x0006501e01007387 */ /* 0x000fe20000100a00 */
[----:B------:R-:W-:Y:S01]  /*11290*/  LEA.HI.X.SX32 R21, R6, R0, 0x2, P1 ;  /* 0x0000000006157211 */ /* 0x000fe200008f16ff */
[----:B------:R-:W-:Y:S01]  /*112a0*/  IMAD R128, R128, UR32, RZ ;  /* 0x0000002080807c24 */ /* 0x000fe2000f8e02ff */
[----:B------:R-:W1:Y:S01]  /*112b0*/  LDC R9, c[0x0][0x230] ;  /* 0x00008c00ff097b82 */ /* 0x000e620000000800 */
[----:B--2---:R-:W-:Y:S01]  /*112c0*/  LEA R24, P3, R127, R238, 0x2 ;  /* 0x000000ee7f187211 */ /* 0x004fe200078610ff */
[----:B------:R2:W-:Y:S01]  /*112d0*/  STL.64 [R1+0x640], R16 ;  /* 0x0006401001007387 */ /* 0x0005e20000100a00 */
[----:B------:R-:W-:-:S02]  /*112e0*/  LEA.HI.X.SX32 R27, R2, R0, 0x2, P2 ;  /* 0x00000000021b7211 */ /* 0x000fc400010f16ff */
[----:B------:R-:W-:Y:S01]  /*112f0*/  LEA.HI.X.SX32 R25, R127, R0, 0x2, P3 ;  /* 0x000000007f197211 */ /* 0x000fe200018f16ff */
[----:B------:R-:W-:Y:S01]  /*11300*/  STL.64 [R1+0x648], R28 ;  /* 0x0006481c01007387 */ /* 0x000fe20000100a00 */
[----:B------:R-:W-:Y:S02]  /*11310*/  LEA R14, P5, R71, R238, 0x2 ;  /* 0x000000ee470e7211 */ /* 0x000fe400078a10ff */
[----:B------:R-:W-:Y:S01]  /*11320*/  LEA.HI.X.SX32 R13, R252, R0, 0x2, P4 ;  /* 0x00000000fc0d7211 */ /* 0x000fe200020f16ff */
[----:B------:R3:W-:Y:S01]  /*11330*/  STL.64 [R1+0x638], R18 ;  /* 0x0006381201007387 */ /* 0x0007e20000100a00 */
[-C--:B------:R-:W-:Y:S02]  /*11340*/  LEA R10, P2, R75, R238.reuse, 0x2 ;  /* 0x000000ee4b0a7211 */ /* 0x080fe400078410ff */
[----:B--2---:R-:W-:Y:S01]  /*11350*/  LEA R16, P6, R72, R238, 0x2 ;  /* 0x000000ee48107211 */ /* 0x004fe200078c10ff */
[----:B------:R2:W-:Y:S01]  /*11360*/  STL.64 [R1+0x630], R20 ;  /* 0x0006301401007387 */ /* 0x0005e20000100a00 */
[----:B------:R-:W-:-:S03]  /*11370*/  LEA.HI.X.SX32 R15, R71, R0, 0x2, P5 ;  /* 0x00000000470f7211 */ /* 0x000fc600028f16ff */
[----:B------:R4:W-:Y:S01]  /*11380*/  STL.64 [R1+0x620], R24 ;  /* 0x0006201801007387 */ /* 0x0009e20000100a00 */
[----:B---3--:R-:W-:-:S03]  /*11390*/  LEA R18, P0, R73, R238, 0x2 ;  /* 0x000000ee49127211 */ /* 0x008fc600078010ff */
[----:B------:R-:W-:Y:S01]  /*113a0*/  STL.64 [R1+0x628], R26 ;  /* 0x0006281a01007387 */ /* 0x000fe20000100a00 */
[----:B------:R-:W-:Y:S02]  /*113b0*/  LEA.HI.X.SX32 R17, R72, R0, 0x2, P6 ;  /* 0x0000000048117211 */ /* 0x000fe400030f16ff */
[C---:B--2---:R-:W-:Y:S01]  /*113c0*/  LEA R20, P1, R74.reuse, R238, 0x2 ;  /* 0x000000ee4a147211 */ /* 0x044fe200078210ff */
[----:B------:R2:W-:Y:S01]  /*113d0*/  STL.64 [R1+0x618], R12 ;  /* 0x0006180c01007387 */ /* 0x0005e20000100a00 */
[----:B------:R-:W-:Y:S02]  /*113e0*/  LEA.HI.X.SX32 R19, R73, R0, 0x2, P0 ;  /* 0x0000000049137211 */ /* 0x000fe400000f16ff */
[----:B----4-:R-:W-:Y:S02]  /*113f0*/  LEA R24, P3, R77, R238, 0x2 ;  /* 0x000000ee4d187211 */ /* 0x010fe400078610ff */
[-C--:B------:R-:W-:Y:S01]  /*11400*/  LEA.HI.X.SX32 R21, R74, R0.reuse, 0x2, P1 ;  /* 0x000000004a157211 */ /* 0x080fe200008f16ff */
[----:B------:R3:W-:Y:S01]  /*11410*/  STL.64 [R1+0x610], R14 ;  /* 0x0006100e01007387 */ /* 0x0007e20000100a00 */
[----:B------:R-:W-:-:S02]  /*11420*/  LEA.HI.X.SX32 R11, R75, R0, 0x2, P2 ;  /* 0x000000004b0b7211 */ /* 0x000fc400010f16ff */
[----:B------:R-:W-:Y:S02]  /*11430*/  LEA.HI.X.SX32 R25, R77, R0, 0x2, P3 ;  /* 0x000000004d197211 */ /* 0x000fe400018f16ff */
[C---:B--2---:R-:W-:Y:S01]  /*11440*/  LEA R12, P4, R240.reuse, R238, 0x2 ;  /* 0x000000eef00c7211 */ /* 0x044fe200078810ff */
[----:B------:R2:W-:Y:S03]  /*11450*/  STL.64 [R1+0x608], R16 ;  /* 0x0006081001007387 */ /* 0x0005e60000100a00 */
[----:B------:R-:W-:Y:S01]  /*11460*/  LEA.HI.X.SX32 R13, R240, R0, 0x2, P4 ;  /* 0x00000000f00d7211 */ /* 0x000fe200020f16ff */
[----:B------:R4:W-:Y:S01]  /*11470*/  STL.64 [R1+0x600], R18 ;  /* 0x0006001201007387 */ /* 0x0009e20000100a00 */
[----:B---3--:R-:W-:-:S03]  /*11480*/  LEA R14, P5, R241, R238, 0x2 ;  /* 0x000000eef10e7211 */ /* 0x008fc600078a10ff */
[----:B------:R3:W-:Y:S01]  /*11490*/  STL.64 [R1+0x5f8], R20 ;  /* 0x0005f81401007387 */ /* 0x0007e20000100a00 */
[----:B------:R-:W-:Y:S02]  /*114a0*/  LEA.HI.X.SX32 R15, R241, R0, 0x2, P5 ;  /* 0x00000000f10f7211 */ /* 0x000fe400028f16ff */
[-C--:B--2---:R-:W-:Y:S01]  /*114b0*/  LEA R16, P6, R78, R238.reuse, 0x2 ;  /* 0x000000ee4e107211 */ /* 0x084fe200078c10ff */
[----:B------:R2:W-:Y:S01]  /*114c0*/  STL.64 [R1+0x5f0], R10 ;  /* 0x0005f00a01007387 */ /* 0x0005e20000100a00 */
[----:B----4-:R-:W-:-:S03]  /*114d0*/  LEA R18, P0, R79, R238, 0x2 ;  /* 0x000000ee4f127211 */ /* 0x010fc600078010ff */
[----:B------:R4:W-:Y:S01]  /*114e0*/  STL.64 [R1+0x5e8], R24 ;  /* 0x0005e81801007387 */ /* 0x0009e20000100a00 */
[----:B------:R-:W-:Y:S02]  /*114f0*/  LEA.HI.X.SX32 R17, R78, R0, 0x2, P6 ;  /* 0x000000004e117211 */ /* 0x000fe400030f16ff */
[----:B---3--:R-:W-:Y:S01]  /*11500*/  LEA R20, P1, R76, R238, 0x2 ;  /* 0x000000ee4c147211 */ /* 0x008fe200078210ff */
[----:B------:R3:W-:Y:S01]  /*11510*/  STL.64 [R1+0x5e0], R12 ;  /* 0x0005e00c01007387 */ /* 0x0007e20000100a00 */
[----:B------:R-:W-:Y:S02]  /*11520*/  LEA.HI.X.SX32 R19, R79, R0, 0x2, P0 ;  /* 0x000000004f137211 */ /* 0x000fe400000f16ff */
[----:B--2---:R-:W-:Y:S02]  /*11530*/  LEA R10, P2, R80, R238, 0x2 ;  /* 0x000000ee500a7211 */ /* 0x004fe400078410ff */
[----:B------:R-:W-:Y:S02]  /*11540*/  LEA.HI.X.SX32 R21, R76, R0, 0x2, P1 ;  /* 0x000000004c157211 */ /* 0x000fe400008f16ff */
[----:B----4-:R-:W-:Y:S01]  /*11550*/  LEA R24, P3, R81, R238, 0x2 ;  /* 0x000000ee51187211 */ /* 0x010fe200078610ff */
[----:B------:R2:W-:Y:S01]  /*11560*/  STL.64 [R1+0x5d8], R14 ;  /* 0x0005d80e01007387 */ /* 0x0005e20000100a00 */
[----:B------:R-:W-:-:S02]  /*11570*/  LEA.HI.X.SX32 R11, R80, R0, 0x2, P2 ;  /* 0x00000000500b7211 */ /* 0x000fc400010f16ff */
[C---:B---3--:R-:W-:Y:S01]  /*11580*/  LEA R12, P4, R82.reuse, R238, 0x2 ;  /* 0x000000ee520c7211 */ /* 0x048fe200078810ff */
[----:B------:R3:W-:Y:S01]  /*11590*/  STL.64 [R1+0x5d0], R16 ;  /* 0x0005d01001007387 */ /* 0x0007e20000100a00 */
[-C--:B------:R-:W-:Y:S02]  /*115a0*/  LEA.HI.X.SX32 R25, R81, R0.reuse, 0x2, P3 ;  /* 0x0000000051197211 */ /* 0x080fe400018f16ff */
[----:B------:R-:W-:Y:S01]  /*115b0*/  LEA.HI.X.SX32 R13, R82, R0, 0x2, P4 ;  /* 0x00000000520d7211 */ /* 0x000fe200020f16ff */
[----:B------:R4:W-:Y:S01]  /*115c0*/  STL.64 [R1+0x5c8], R18 ;  /* 0x0005c81201007387 */ /* 0x0009e20000100a00 */
[----:B--2---:R-:W-:-:S03]  /*115d0*/  LEA R14, P5, R83, R238, 0x2 ;  /* 0x000000ee530e7211 */ /* 0x004fc600078a10ff */
[----:B------:R2:W-:Y:S01]  /*115e0*/  STL.64 [R1+0x5c0], R20 ;  /* 0x0005c01401007387 */ /* 0x0005e20000100a00 */
[----:B---3--:R-:W-:-:S03]  /*115f0*/  LEA R16, P6, R84, R238, 0x2 ;  /* 0x000000ee54107211 */ /* 0x008fc600078c10ff */
[----:B------:R3:W-:Y:S01]  /*11600*/  STL.64 [R1+0x5b8], R10 ;  /* 0x0005b80a01007387 */ /* 0x0007e20000100a00 */
[----:B------:R-:W-:Y:S02]  /*11610*/  LEA.HI.X.SX32 R15, R83, R0, 0x2, P5 ;  /* 0x00000000530f7211 */ /* 0x000fe400028f16ff */
[C---:B----4-:R-:W-:Y:S01]  /*11620*/  LEA R18, P0, R85.reuse, R238, 0x2 ;  /* 0x000000ee55127211 */ /* 0x050fe200078010ff */
[----:B------:R4:W-:Y:S01]  /*11630*/  STL.64 [R1+0x5b0], R24 ;  /* 0x0005b01801007387 */ /* 0x0009e20000100a00 */
[----:B------:R-:W-:Y:S02]  /*11640*/  LEA.HI.X.SX32 R17, R84, R0, 0x2, P6 ;  /* 0x0000000054117211 */ /* 0x000fe400030f16ff */
[----:B--2---:R-:W-:Y:S01]  /*11650*/  LEA R20, P1, R86, R238, 0x2 ;  /* 0x000000ee56147211 */ /* 0x004fe200078210ff */
[----:B------:R2:W-:Y:S01]  /*11660*/  STL.64 [R1+0x5a8], R12 ;  /* 0x0005a80c01007387 */ /* 0x0005e20000100a00 */
[----:B------:R-:W-:Y:S02]  /*11670*/  LEA.HI.X.SX32 R19, R85, R0, 0x2, P0 ;  /* 0x0000000055137211 */ /* 0x000fe400000f16ff */
[----:B---3--:R-:W-:-:S02]  /*11680*/  LEA R10, P2, R87, R238, 0x2 ;  /* 0x000000ee570a7211 */ /* 0x008fc400078410ff */
[----:B------:R-:W-:Y:S02]  /*11690*/  LEA.HI.X.SX32 R21, R86, R0, 0x2, P1 ;  /* 0x0000000056157211 */ /* 0x000fe400008f16ff */
[C---:B----4-:R-:W-:Y:S01]  /*116a0*/  LEA R24, P3, R88.reuse, R238, 0x2 ;  /* 0x000000ee58187211 */ /* 0x050fe200078610ff */
[----:B------:R3:W-:Y:S01]  /*116b0*/  STL.64 [R1+0x5a0], R14 ;  /* 0x0005a00e01007387 */ /* 0x0007e20000100a00 */
[----:B------:R-:W-:Y:S02]  /*116c0*/  LEA.HI.X.SX32 R11, R87, R0, 0x2, P2 ;  /* 0x00000000570b7211 */ /* 0x000fe400010f16ff */
[C---:B--2---:R-:W-:Y:S01]  /*116d0*/  LEA R12, P4, R89.reuse, R238, 0x2 ;  /* 0x000000ee590c7211 */ /* 0x044fe200078810ff */
[----:B------:R2:W-:Y:S01]  /*116e0*/  STL.64 [R1+0x598], R16 ;  /* 0x0005981001007387 */ /* 0x0005e20000100a00 */
[-C--:B------:R-:W-:Y:S02]  /*116f0*/  LEA.HI.X.SX32 R25, R88, R0.reuse, 0x2, P3 ;  /* 0x0000000058197211 */ /* 0x080fe400018f16ff */
[----:B------:R-:W-:Y:S01]  /*11700*/  LEA.HI.X.SX32 R13, R89, R0, 0x2, P4 ;  /* 0x00000000590d7211 */ /* 0x000fe200020f16ff */
[----:B------:R4:W-:Y:S01]  /*11710*/  STL.64 [R1+0x590], R18 ;  /* 0x0005901201007387 */ /* 0x0009e20000100a00 */
[----:B---3--:R-:W-:-:S03]  /*11720*/  LEA R14, P5, R90, R238, 0x2 ;  /* 0x000000ee5a0e7211 */ /* 0x008fc600078a10ff */
[----:B------:R3:W-:Y:S01]  /*11730*/  STL.64 [R1+0x588], R20 ;  /* 0x0005881401007387 */ /* 0x0007e20000100a00 */
[----:B--2---:R-:W-:-:S03]  /*11740*/  LEA R16, P6, R91, R238, 0x2 ;  /* 0x000000ee5b107211 */ /* 0x004fc600078c10ff */
[----:B------:R2:W-:Y:S01]  /*11750*/  STL.64 [R1+0x580], R10 ;  /* 0x0005800a01007387 */ /* 0x0005e20000100a00 */
[----:B------:R-:W-:Y:S02]  /*11760*/  LEA.HI.X.SX32 R15, R90, R0, 0x2, P5 ;  /* 0x000000005a0f7211 */ /* 0x000fe400028f16ff */
[C---:B----4-:R-:W-:Y:S01]  /*11770*/  LEA R18, P0, R92.reuse, R238, 0x2 ;  /* 0x000000ee5c127211 */ /* 0x050fe200078010ff */
[----:B------:R4:W-:Y:S01]  /*11780*/  STL.64 [R1+0x578], R24 ;  /* 0x0005781801007387 */ /* 0x0009e20000100a00 */
[----:B------:R-:W-:Y:S02]  /*11790*/  LEA.HI.X.SX32 R17, R91, R0, 0x2, P6 ;  /* 0x000000005b117211 */ /* 0x000fe400030f16ff */
[----:B---3--:R-:W-:Y:S01]  /*117a0*/  LEA R20, P1, R93, R238, 0x2 ;  /* 0x000000ee5d147211 */ /* 0x008fe200078210ff */
[----:B------:R3:W-:Y:S01]  /*117b0*/  STL.64 [R1+0x570], R12 ;  /* 0x0005700c01007387 */ /* 0x0007e20000100a00 */
[----:B------:R-:W-:Y:S02]  /*117c0*/  LEA.HI.X.SX32 R19, R92, R0, 0x2, P0 ;  /* 0x000000005c137211 */ /* 0x000fe400000f16ff */
[----:B--2---:R-:W-:-:S02]  /*117d0*/  LEA R10, P2, R94, R238, 0x2 ;  /* 0x000000ee5e0a7211 */ /* 0x004fc400078410ff */
[----:B------:R-:W-:Y:S02]  /*117e0*/  LEA.HI.X.SX32 R21, R93, R0, 0x2, P1 ;  /* 0x000000005d157211 */ /* 0x000fe400008f16ff */
[C---:B----4-:R-:W-:Y:S01]  /*117f0*/  LEA R24, P3, R95.reuse, R238, 0x2 ;  /* 0x000000ee5f187211 */ /* 0x050fe200078610ff */
[----:B------:R2:W-:Y:S01]  /*11800*/  STL.64 [R1+0x568], R14 ;  /* 0x0005680e01007387 */ /* 0x0005e20000100a00 */
[----:B------:R-:W-:Y:S02]  /*11810*/  LEA.HI.X.SX32 R11, R94, R0, 0x2, P2 ;  /* 0x000000005e0b7211 */ /* 0x000fe400010f16ff */
        /* <DEDUP_REMOVED lines=53> */
[----:B------:R-:W-:Y:S01]  /*11b70*/  STL.64 [R1+0x4d0], R24 ;  /* 0x0004d01801007387 */ /* 0x000fe20000100a00 */
[----:B------:R-:W-:Y:S02]  /*11b80*/  LEA.HI.X.SX32 R17, R112, R0, 0x2, P6 ;  /* 0x0000000070117211 */ /* 0x000fe400030f16ff */
[----:B--2---:R-:W-:Y:S01]  /*11b90*/  LEA R20, P1, R114, R238, 0x2 ;  /* 0x000000ee72147211 */ /* 0x004fe200078210ff */
[----:B------:R2:W-:Y:S01]  /*11ba0*/  STL.64 [R1+0x4c8], R12 ;  /* 0x0004c80c01007387 */ /* 0x0005e20000100a00 */
[----:B------:R-:W-:Y:S02]  /*11bb0*/  LEA.HI.X.SX32 R19, R113, R0, 0x2, P0 ;  /* 0x0000000071137211 */ /* 0x000fe400000f16ff */
[----:B---3--:R-:W-:-:S02]  /*11bc0*/  LEA R10, P2, R115, R238, 0x2 ;  /* 0x000000ee730a7211 */ /* 0x008fc400078410ff */
[-C--:B------:R-:W-:Y:S01]  /*11bd0*/  LEA.HI.X.SX32 R21, R114, R0.reuse, 0x2, P1 ;  /* 0x0000000072157211 */ /* 0x080fe200008f16ff */
[----:B------:R3:W-:Y:S01]  /*11be0*/  STL.64 [R1+0x4c0], R14 ;  /* 0x0004c00e01007387 */ /* 0x0007e20000100a00 */
[----:B------:R-:W-:Y:S02]  /*11bf0*/  LEA.HI.X.SX32 R11, R115, R0, 0x2, P2 ;  /* 0x00000000730b7211 */ /* 0x000fe400010f16ff */
[CC--:B--2---:R-:W-:Y:S01]  /*11c00*/  LEA R12, P4, R117.reuse, R238.reuse, 0x2 ;  /* 0x000000ee750c7211 */ /* 0x0c4fe200078810ff */
[----:B------:R2:W-:Y:S01]  /*11c10*/  STL.64 [R1+0x4b8], R16 ;  /* 0x0004b81001007387 */ /* 0x0005e20000100a00 */
[----:B------:R-:W-:Y:S02]  /*11c20*/  LEA R24, P3, R116, R238, 0x2 ;  /* 0x000000ee74187211 */ /* 0x000fe400078610ff */
[----:B------:R-:W-:Y:S01]  /*11c30*/  LEA.HI.X.SX32 R13, R117, R0, 0x2, P4 ;  /* 0x00000000750d7211 */ /* 0x000fe200020f16ff */
[----:B------:R4:W-:Y:S01]  /*11c40*/  STL.64 [R1+0x4b0], R18 ;  /* 0x0004b01201007387 */ /* 0x0009e20000100a00 */
[----:B---3--:R-:W-:-:S02]  /*11c50*/  LEA R14, P5, R118, R238, 0x2 ;  /* 0x000000ee760e7211 */ /* 0x008fc400078a10ff */
[-C--:B------:R-:W-:Y:S01]  /*11c60*/  LEA.HI.X.SX32 R25, R116, R0.reuse, 0x2, P3 ;  /* 0x0000000074197211 */ /* 0x080fe200018f16ff */
[----:B------:R3:W-:Y:S01]  /*11c70*/  STL.64 [R1+0x4a8], R20 ;  /* 0x0004a81401007387 */ /* 0x0007e20000100a00 */
[----:B------:R-:W-:Y:S02]  /*11c80*/  LEA.HI.X.SX32 R15, R118, R0, 0x2, P5 ;  /* 0x00000000760f7211 */ /* 0x000fe400028f16ff */
[-C--:B--2---:R-:W-:Y:S01]  /*11c90*/  LEA R16, P6, R119, R238.reuse, 0x2 ;  /* 0x000000ee77107211 */ /* 0x084fe200078c10ff */
[----:B------:R2:W-:Y:S01]  /*11ca0*/  STL.64 [R1+0x4a0], R10 ;  /* 0x0004a00a01007387 */ /* 0x0005e20000100a00 */
[----:B----4-:R-:W-:-:S03]  /*11cb0*/  LEA R18, P0, R120, R238, 0x2 ;  /* 0x000000ee78127211 */ /* 0x010fc600078010ff */
[----:B------:R4:W-:Y:S01]  /*11cc0*/  STL.64 [R1+0x490], R12 ;  /* 0x0004900c01007387 */ /* 0x0009e20000100a00 */
[----:B------:R-:W-:Y:S02]  /*11cd0*/  LEA.HI.X.SX32 R17, R119, R0, 0x2, P6 ;  /* 0x0000000077117211 */ /* 0x000fe400030f16ff */
[-C--:B---3--:R-:W-:Y:S02]  /*11ce0*/  LEA R20, P1, R121, R238.reuse, 0x2 ;  /* 0x000000ee79147211 */ /* 0x088fe400078210ff */
[-C--:B------:R-:W-:Y:S02]  /*11cf0*/  LEA R240, P3, R123, R238.reuse, 0x2 ;  /* 0x000000ee7bf07211 */ /* 0x080fe400078610ff */
[----:B--2---:R-:W-:Y:S02]  /*11d00*/  LEA R10, P2, R122, R238, 0x2 ;  /* 0x000000ee7a0a7211 */ /* 0x004fe400078410ff */
[----:B------:R-:W-:Y:S02]  /*11d10*/  LEA.HI.X.SX32 R19, R120, R0, 0x2, P0 ;  /* 0x0000000078137211 */ /* 0x000fe400000f16ff */
[----:B----4-:R-:W-:Y:S01]  /*11d20*/  LEA R12, P4, R124, R238, 0x2 ;  /* 0x000000ee7c0c7211 */ /* 0x010fe200078810ff */
[----:B------:R-:W-:Y:S01]  /*11d30*/  STL.64 [R1+0x498], R24 ;  /* 0x0004981801007387 */ /* 0x000fe20000100a00 */
[----:B------:R-:W-:-:S02]  /*11d40*/  LEA.HI.X.SX32 R21, R121, R0, 0x2, P1 ;  /* 0x0000000079157211 */ /* 0x000fc400008f16ff */
[-C--:B------:R-:W-:Y:S01]  /*11d50*/  LEA.HI.X.SX32 R11, R122, R0.reuse, 0x2, P2 ;  /* 0x000000007a0b7211 */ /* 0x080fe200010f16ff */
[----:B------:R-:W-:Y:S01]  /*11d60*/  STL.64 [R1+0x488], R14 ;  /* 0x0004880e01007387 */ /* 0x000fe20000100a00 */
[-C--:B------:R-:W-:Y:S02]  /*11d70*/  LEA.HI.X.SX32 R13, R124, R0.reuse, 0x2, P4 ;  /* 0x000000007c0d7211 */ /* 0x080fe400020f16ff */
[----:B------:R-:W-:Y:S01]  /*11d80*/  LEA.HI.X.SX32 R241, R123, R0, 0x2, P3 ;  /* 0x000000007bf17211 */ /* 0x000fe200018f16ff */
[----:B------:R-:W-:Y:S01]  /*11d90*/  STL.64 [R1+0x480], R16 ;  /* 0x0004801001007387 */ /* 0x000fe20000100a00 */
[----:B------:R-:W-:-:S03]  /*11da0*/  LEA R22, P3, R132, R238, 0x2 ;  /* 0x000000ee84167211 */ /* 0x000fc600078610ff */
[----:B------:R-:W-:Y:S04]  /*11db0*/  STL.64 [R1+0x478], R18 ;  /* 0x0004781201007387 */ /* 0x000fe80000100a00 */
[----:B------:R-:W-:Y:S04]  /*11dc0*/  STL.64 [R1+0x470], R20 ;  /* 0x0004701401007387 */ /* 0x000fe80000100a00 */
[----:B------:R-:W-:Y:S04]  /*11dd0*/  STL.64 [R1+0x468], R10 ;  /* 0x0004680a01007387 */ /* 0x000fe80000100a00 */
[----:B------:R-:W-:Y:S04]  /*11de0*/  STL.64 [R1+0x458], R12 ;  /* 0x0004580c01007387 */ /* 0x000fe80000100a00 */
[----:B------:R-:W-:Y:S04]  /*11df0*/  STL.64 [R1+0x460], R240 ;  /* 0x000460f001007387 */ /* 0x000fe80000100a00 */
[----:B------:R-:W-:Y:S04]  /*11e00*/  STL [R1+0x428], R22 ;  /* 0x0004281601007387 */ /* 0x000fe80000100800 */
[----:B------:R2:W-:Y:S04]  /*11e10*/  STL.64 [R1+0x1830], R240 ;  /* 0x001830f001007387 */ /* 0x0005e80000100a00 */
[----:B--2---:R-:W2:Y:S01]  /*11e20*/  LDL.64 R240, [R1+0x428] ;  /* 0x0004280001f07983 */ /* 0x004ea20000100a00 */
[----:B------:R-:W-:-:S02]  /*11e30*/  IMAD R129, R129, UR32, RZ ;  /* 0x0000002081817c24 */ /* 0x000fc4000f8e02ff */
[----:B------:R-:W-:Y:S01]  /*11e40*/  IMAD R130, R130, UR32, RZ ;  /* 0x0000002082827c24 */ /* 0x000fe2000f8e02ff */
[-C--:B------:R-:W-:Y:S01]  /*11e50*/  LEA R14, P5, R125, R238.reuse, 0x2 ;  /* 0x000000ee7d0e7211 */ /* 0x080fe200078a10ff */
[----:B------:R-:W-:Y:S01]  /*11e60*/  IMAD R131, R131, UR32, RZ ;  /* 0x0000002083837c24 */ /* 0x000fe2000f8e02ff */
[-C--:B------:R-:W-:Y:S01]  /*11e70*/  LEA R16, P6, R128, R238.reuse, 0x2 ;  /* 0x000000ee80107211 */ /* 0x080fe200078c10ff */
[----:B------:R-:W-:Y:S01]  /*11e80*/  IMAD R133, R133, UR32, RZ ;  /* 0x0000002085857c24 */ /* 0x000fe2000f8e02ff */
[-C--:B------:R-:W-:Y:S02]  /*11e90*/  LEA R18, P0, R129, R238.reuse, 0x2 ;  /* 0x000000ee81127211 */ /* 0x080fe400078010ff */
[-C--:B------:R-:W-:Y:S02]  /*11ea0*/  LEA R20, P1, R130, R238.reuse, 0x2 ;  /* 0x000000ee82147211 */ /* 0x080fe400078210ff */
[----:B------:R-:W-:Y:S02]  /*11eb0*/  LEA R10, P2, R131, R238, 0x2 ;  /* 0x000000ee830a7211 */ /* 0x000fe400078410ff */
[----:B------:R-:W-:Y:S01]  /*11ec0*/  LEA.HI.X.SX32 R15, R125, R0, 0x2, P5 ;  /* 0x000000007d0f7211 */ /* 0x000fe200028f16ff */
[----:B------:R-:W-:Y:S01]  /*11ed0*/  IMAD R139, R139, UR33, RZ ;  /* 0x000000218b8b7c24 */ /* 0x000fe2000f8e02ff */
[----:B------:R-:W-:Y:S01]  /*11ee0*/  LEA R12, P4, R133, R238, 0x2 ;  /* 0x000000ee850c7211 */ /* 0x000fe200078810ff */
[----:B------:R-:W-:Y:S01]  /*11ef0*/  IMAD R134, R134, UR32, RZ ;  /* 0x0000002086867c24 */ /* 0x000fe2000f8e02ff */
[----:B------:R-:W-:-:S02]  /*11f00*/  LEA.HI.X.SX32 R17, R128, R0, 0x2, P6 ;  /* 0x0000000080117211 */ /* 0x000fc400030f16ff */
[-C--:B------:R-:W-:Y:S02]  /*11f10*/  LEA.HI.X.SX32 R19, R129, R0.reuse, 0x2, P0 ;  /* 0x0000000081137211 */ /* 0x080fe400000f16ff */
[-C--:B------:R-:W-:Y:S01]  /*11f20*/  LEA.HI.X.SX32 R21, R130, R0.reuse, 0x2, P1 ;  /* 0x0000000082157211 */ /* 0x080fe200008f16ff */
[----:B------:R-:W-:Y:S01]  /*11f30*/  STL.64 [R1+0x450], R14 ;  /* 0x0004500e01007387 */ /* 0x000fe20000100a00 */
[-C--:B------:R-:W-:Y:S01]  /*11f40*/  LEA.HI.X.SX32 R11, R131, R0.reuse, 0x2, P2 ;  /* 0x00000000830b7211 */ /* 0x080fe200010f16ff */
[----:B------:R-:W-:Y:S01]  /*11f50*/  IMAD R135, R135, UR32, RZ ;  /* 0x0000002087877c24 */ /* 0x000fe2000f8e02ff */
[-C--:B------:R-:W-:Y:S01]  /*11f60*/  LEA.HI.X.SX32 R13, R133, R0.reuse, 0x2, P4 ;  /* 0x00000000850d7211 */ /* 0x080fe200020f16ff */
[----:B------:R-:W-:Y:S01]  /*11f70*/  STL.64 [R1+0x448], R16 ;  /* 0x0004481001007387 */ /* 0x000fe20000100a00 */
[----:B------:R-:W-:Y:S01]  /*11f80*/  IMAD R136, R136, UR32, RZ ;  /* 0x0000002088887c24 */ /* 0x000fe2000f8e02ff */
[----:B------:R-:W-:Y:S02]  /*11f90*/  ULDC UR33, c[0x0][0x240] ;  /* 0x0000900000217ab9 */ /* 0x000fe40000000800 */
[----:B------:R-:W-:Y:S04]  /*11fa0*/  STL.64 [R1+0x440], R18 ;  /* 0x0004401201007387 */ /* 0x000fe80000100a00 */
[----:B------:R-:W-:Y:S04]  /*11fb0*/  STL.64 [R1+0x438], R20 ;  /* 0x0004381401007387 */ /* 0x000fe80000100a00 */
[----:B------:R-:W-:Y:S04]  /*11fc0*/  STL.64 [R1+0x430], R10 ;  /* 0x0004300a01007387 */ /* 0x000fe80000100a00 */
[----:B------:R-:W-:Y:S01]  /*11fd0*/  STL.64 [R1+0x420], R12 ;  /* 0x0004200c01007387 */ /* 0x000fe20000100a00 */
[----:B--2---:R-:W-:Y:S01]  /*11fe0*/  LEA.HI.X.SX32 R241, R132, R0, 0x2, P3 ;  /* 0x0000000084f17211 */ /* 0x004fe200018f16ff */
[----:B------:R-:W-:Y:S01]  /*11ff0*/  IMAD.MOV.U32 R240, RZ, RZ, R22 ;  /* 0x000000fffff07224 */ /* 0x000fe200078e0016 */
[----:B------:R-:W-:-:S03]  /*12000*/  LEA R8, P3, R139, R238, 0x2 ;  /* 0x000000ee8b087211 */ /* 0x000fc600078610ff */
[----:B------:R-:W-:Y:S04]  /*12010*/  STL [R1+0x42c], R241 ;  /* 0x00042cf101007387 */ /* 0x000fe80000100800 */
[----:B------:R-:W-:Y:S04]  /*12020*/  STL [R1], R8 ;  /* 0x0000000801007387 */ /* 0x000fe80000100800 */
[----:B------:R2:W-:Y:S04]  /*12030*/  STL.64 [R1+0x1838], R240 ;  /* 0x001838f001007387 */ /* 0x0005e80000100a00 */
[----:B--2---:R-:W2:Y:S01]  /*12040*/  LDL.64 R240, [R1] ;  /* 0x0000000001f07983 */ /* 0x004ea20000100a00 */
[----:B------:R-:W-:Y:S01]  /*12050*/  IMAD R137, R137, UR32, RZ ;  /* 0x0000002089897c24 */ /* 0x000fe2000f8e02ff */
[-C--:B------:R-:W-:Y:S01]  /*12060*/  LEA R14, P5, R134, R238.reuse, 0x2 ;  /* 0x000000ee860e7211 */ /* 0x080fe200078a10ff */
[----:B------:R-:W-:Y:S01]  /*12070*/  IMAD R138, R138, UR32, RZ ;  /* 0x000000208a8a7c24 */ /* 0x000fe2000f8e02ff */
[-C--:B------:R-:W-:Y:S01]  /*12080*/  LEA R16, P6, R135, R238.reuse, 0x2 ;  /* 0x000000ee87107211 */ /* 0x080fe200078c10ff */
[----:B------:R-:W-:Y:S01]  /*12090*/  IMAD R140, R140, UR34, RZ ;  /* 0x000000228c8c7c24 */ /* 0x000fe2000f8e02ff */
[-C--:B------:R-:W-:Y:S01]  /*120a0*/  LEA R18, P0, R136, R238.reuse, 0x2 ;  /* 0x000000ee88127211 */ /* 0x080fe200078010ff */
[----:B------:R-:W-:Y:S01]  /*120b0*/  IMAD R141, R141, UR35, RZ ;  /* 0x000000238d8d7c24 */ /* 0x000fe2000f8e02ff */
[----:B------:R-:W-:Y:S01]  /*120c0*/  LEA R20, P1, R137, R238, 0x2 ;  /* 0x000000ee89147211 */ /* 0x000fe200078210ff */
[----:B------:R-:W-:Y:S01]  /*120d0*/  IMAD R142, R142, UR36, RZ ;  /* 0x000000248e8e7c24 */ /* 0x000fe2000f8e02ff */
[-C--:B------:R-:W-:Y:S01]  /*120e0*/  LEA.HI.X.SX32 R15, R134, R0.reuse, 0x2, P5 ;  /* 0x00000000860f7211 */ /* 0x080fe200028f16ff */
        /* <DEDUP_REMOVED lines=8> */
[----:B------:R-:W-:Y:S01]  /*12170*/  IMAD R147, R147, UR41, RZ ;  /* 0x0000002993937c24 */ /* 0x000fe2000f8e02ff */
[-C--:B------:R-:W-:Y:S01]  /*12180*/  LEA.HI.X.SX32 R21, R137, R0.reuse, 0x2, P1 ;  /* 0x0000000089157211 */ /* 0x080fe200008f16ff */
[----:B------:R3:W-:Y:S01]  /*12190*/  STL.64 [R1+0x418], R14 ;  /* 0x0004180e01007387 */ /* 0x0007e20000100a00 */
[-C--:B------:R-:W-:Y:S01]  /*121a0*/  LEA.HI.X.SX32 R11, R138, R0.reuse, 0x2, P2 ;  /* 0x000000008a0b7211 */ /* 0x080fe200010f16ff */
[----:B------:R-:W-:Y:S01]  /*121b0*/  IMAD R148, R148, UR42, RZ ;  /* 0x0000002a94947c24 */ /* 0x000fe2000f8e02ff */
[----:B------:R-:W-:Y:S01]  /*121c0*/  LEA.HI.X.SX32 R13, R140, R0, 0x2, P4 ;  /* 0x000000008c0d7211 */ /* 0x000fe200020f16ff */
[----:B------:R4:W-:Y:S01]  /*121d0*/  STL.64 [R1+0x20], R16 ;  /* 0x0000201001007387 */ /* 0x0009e20000100a00 */
[----:B------:R-:W-:Y:S01]  /*121e0*/  IMAD R149, R149, UR43, RZ ;  /* 0x0000002b95957c24 */ /* 0x000fe2000f8e02ff */
[-C--:B------:R-:W-:Y:S01]  /*121f0*/  LEA R22, P2, R145, R238.reuse, 0x2 ;  /* 0x000000ee91167211 */ /* 0x080fe200078410ff */
[----:B------:R-:W-:Y:S01]  /*12200*/  IMAD R150, R150, UR44, RZ ;  /* 0x0000002c96967c24 */ /* 0x000fe2000f8e02ff */
[----:B------:R1:W-:Y:S01]  /*12210*/  STL.64 [R1+0x18], R18 ;  /* 0x0000181201007387 */ /* 0x0003e20000100a00 */
[----:B------:R-:W-:Y:S01]  /*12220*/  IMAD R151, R151, UR45, RZ ;  /* 0x0000002d97977c24 */ /* 0x000fe2000f8e02ff */
[----:B------:R-:W-:Y:S01]  /*12230*/  ULDC UR32, c[0x0][0x240] ;  /* 0x0000900000207ab9 */ /* 0x000fe20000000800 */
[----:B------:R-:W-:Y:S01]  /*12240*/  IMAD R152, R152, UR46, RZ ;  /* 0x0000002e98987c24 */ /* 0x000fe2000f8e02ff */
[-C--:B---3--:R-:W-:Y:S01]  /*12250*/  LEA R14, P5, R141, R238.reuse, 0x2 ;  /* 0x000000ee8d0e7211 */ /* 0x088fe200078a10ff */
[----:B------:R3:W-:Y:S01]  /*12260*/  STL.64 [R1+0x10], R20 ;  /* 0x0000101401007387 */ /* 0x0007e20000100a00 */
[----:B------:R-:W-:Y:S01]  /*12270*/  IMAD R153, R153, UR47, RZ ;  /* 0x0000002f99997c24 */ /* 0x000fe2000f8e02ff */
[----:B------:R-:W-:Y:S01]  /*12280*/  ULDC UR34, c[0x0][0x240] ;  /* 0x0000900000227ab9 */ /* 0x000fe20000000800 */
[----:B----4-:R-:W-:Y:S01]  /*12290*/  LEA R16, P6, R142, R238, 0x2 ;  /* 0x000000ee8e107211 */ /* 0x010fe200078c10ff */
[----:B------:R4:W-:Y:S01]  /*122a0*/  STL.64 [R1+0x8], R10 ;  /* 0x0000080a01007387 */ /* 0x0009e20000100a00 */
[----:B------:R-:W-:Y:S01]  /*122b0*/  LEA.HI.X.SX32 R15, R141, R0, 0x2, P5 ;  /* 0x000000008d0f7211 */ /* 0x000fe200028f16ff */
[----:B------:R-:W-:Y:S01]  /*122c0*/  IMAD R154, R154, UR48, RZ ;  /* 0x000000309a9a7c24 */ /* 0x000fe2000f8e02ff */
[----:B-1----:R-:W-:Y:S01]  /*122d0*/  LEA R18, P0, R143, R238, 0x2 ;  /* 0x000000ee8f127211 */ /* 0x002fe200078010ff */
[----:B------:R1:W-:Y:S01]  /*122e0*/  STL.64 [R1+0x1840], R12 ;  /* 0x0018400c01007387 */ /* 0x0003e20000100a00 */
[----:B------:R-:W-:Y:S01]  /*122f0*/  LEA.HI.X.SX32 R17, R142, R0, 0x2, P6 ;  /* 0x000000008e117211 */ /* 0x000fe200030f16ff */
[----:B------:R-:W-:Y:S01]  /*12300*/  IMAD R155, R155, UR49, RZ ;  /* 0x000000319b9b7c24 */ /* 0x000fe2000f8e02ff */
[-C--:B------:R-:W-:Y:S01]  /*12310*/  LEA R26, P4, R147, R238.reuse, 0x2 ;  /* 0x000000ee931a7211 */ /* 0x080fe200078810ff */
[----:B------:R-:W-:Y:S01]  /*12320*/  IMAD R156, R156, UR50, RZ ;  /* 0x000000329c9c7c24 */ /* 0x000fe2000f8e02ff */
[----:B---3--:R-:W-:Y:S01]  /*12330*/  LEA R20, P1, R144, R238, 0x2 ;  /* 0x000000ee90147211 */ /* 0x008fe200078210ff */
        /* <DEDUP_REMOVED lines=68> */
[----:B------:R-:W-:Y:S01]  /*12780*/  ULDC UR35, c[0x0][0x240] ;  /* 0x0000900000237ab9 */ /* 0x000fe20000000800 */
[----:B------:R-:W-:Y:S01]  /*12790*/  LEA.HI.X.SX32 R59, R163, R0, 0x2, P6 ;  /* 0x00000000a33b7211 */ /* 0x000fe200030f16ff */
[----:B------:R-:W-:Y:S01]  /*127a0*/  IMAD R196, R196, UR33, RZ ;  /* 0x00000021c4c47c24 */ /* 0x000fe2000f8e02ff */
[----:B------:R-:W-:Y:S01]  /*127b0*/  LEA R68, P4, R168, R238, 0x2 ;  /* 0x000000eea8447211 */ /* 0x000fe200078810ff */
[----:B------:R-:W-:Y:S01]  /*127c0*/  ULDC UR36, c[0x0][0x240] ;  /* 0x0000900000247ab9 */ /* 0x000fe20000000800 */
[----:B------:R-:W-:Y:S01]  /*127d0*/  LEA.HI.X.SX32 R61, R164, R0, 0x2, P0 ;  /* 0x00000000a43d7211 */ /* 0x000fe200000f16ff */
[----:B------:R-:W-:Y:S01]  /*127e0*/  IMAD R197, R197, UR34, RZ ;  /* 0x00000022c5c57c24 */ /* 0x000fe2000f8e02ff */
[----:B------:R-:W-:Y:S01]  /*127f0*/  LEA R70, P5, R169, R238, 0x2 ;  /* 0x000000eea9467211 */ /* 0x000fe200078a10ff */
[----:B------:R-:W-:Y:S01]  /*12800*/  ULDC UR37, c[0x0][0x240] ;  /* 0x0000900000257ab9 */ /* 0x000fe20000000800 */
[----:B------:R-:W-:Y:S01]  /*12810*/  LEA.HI.X.SX32 R63, R165, R0, 0x2, P1 ;  /* 0x00000000a53f7211 */ /* 0x000fe200008f16ff */
[----:B------:R-:W-:Y:S01]  /*12820*/  ULDC UR38, c[0x0][0x240] ;  /* 0x0000900000267ab9 */ /* 0x000fe20000000800 */
[----:B------:R-:W-:Y:S01]  /*12830*/  LEA R72, P6, R170, R238, 0x2 ;  /* 0x000000eeaa487211 */ /* 0x000fe200078c10ff */
[----:B------:R-:W-:Y:S01]  /*12840*/  ULDC UR39, c[0x0][0x240] ;  /* 0x0000900000277ab9 */ /* 0x000fe20000000800 */
[----:B------:R-:W-:Y:S01]  /*12850*/  LEA.HI.X.SX32 R65, R166, R0, 0x2, P2 ;  /* 0x00000000a6417211 */ /* 0x000fe200010f16ff */
[----:B------:R-:W-:Y:S01]  /*12860*/  ULDC UR40, c[0x0][0x240] ;  /* 0x0000900000287ab9 */ /* 0x000fe20000000800 */
[-C--:B------:R-:W-:Y:S01]  /*12870*/  LEA R74, P0, R171, R238.reuse, 0x2 ;  /* 0x000000eeab4a7211 */ /* 0x080fe200078010ff */
[----:B------:R-:W-:Y:S01]  /*12880*/  ULDC UR41, c[0x0][0x240] ;  /* 0x0000900000297ab9 */ /* 0x000fe20000000800 */
[----:B------:R-:W-:Y:S01]  /*12890*/  LEA R76, P1, R172, R238, 0x2 ;  /* 0x000000eeac4c7211 */ /* 0x000fe200078210ff */
[----:B------:R-:W-:Y:S01]  /*128a0*/  ULDC UR42, c[0x0][0x240] ;  /* 0x00009000002a7ab9 */ /* 0x000fe20000000800 */
[----:B------:R-:W-:Y:S01]  /*128b0*/  LEA.HI.X.SX32 R69, R168, R0, 0x2, P4 ;  /* 0x00000000a8457211 */ /* 0x000fe200020f16ff */
[----:B------:R-:W-:Y:S01]  /*128c0*/  ULDC UR43, c[0x0][0x240] ;  /* 0x00009000002b7ab9 */ /* 0x000fe20000000800 */
[----:B------:R-:W-:Y:S01]  /*128d0*/  LEA R78, P2, R173, R238, 0x2 ;  /* 0x000000eead4e7211 */ /* 0x000fe200078410ff */
[----:B------:R-:W-:Y:S01]  /*128e0*/  ULDC UR44, c[0x0][0x240] ;  /* 0x00009000002c7ab9 */ /* 0x000fe20000000800 */
[-C--:B------:R-:W-:Y:S01]  /*128f0*/  LEA.HI.X.SX32 R71, R169, R0.reuse, 0x2, P5 ;  /* 0x00000000a9477211 */ /* 0x080fe200028f16ff */
[----:B------:R-:W-:Y:S01]  /*12900*/  ULDC UR45, c[0x0][0x240] ;  /* 0x00009000002d7ab9 */ /* 0x000fe20000000800 */
[----:B------:R-:W-:Y:S01]  /*12910*/  LEA.HI.X.SX32 R73, R170, R0, 0x2, P6 ;  /* 0x00000000aa497211 */ /* 0x000fe200030f16ff */
[----:B------:R-:W-:Y:S01]  /*12920*/  ULDC UR46, c[0x0][0x240] ;  /* 0x00009000002e7ab9 */ /* 0x000fe20000000800 */
        /* <DEDUP_REMOVED lines=59> */
[----:B------:R-:W-:Y:S01]  /*12ce0*/  IMAD R198, R198, UR35, RZ ;  /* 0x00000023c6c67c24 */ /* 0x000fe2000f8e02ff */
[-C--:B------:R-:W-:Y:S01]  /*12cf0*/  LEA R116, P0, R192, R238.reuse, 0x2 ;  /* 0x000000eec0747211 */ /* 0x080fe200078010ff */
[----:B------:R-:W-:Y:S01]  /*12d00*/  IMAD R199, R199, UR36, RZ ;  /* 0x00000024c7c77c24 */ /* 0x000fe2000f8e02ff */
[----:B------:R-:W-:Y:S01]  /*12d10*/  LEA R118, P1, R193, R238, 0x2 ;  /* 0x000000eec1767211 */ /* 0x000fe200078210ff */
[----:B----4-:R-:W3:Y:S01]  /*12d20*/  LDC R11, c[0x0][0x230] ;  /* 0x00008c00ff0b7b82 */ /* 0x010ee20000000800 */
[----:B------:R-:W-:Y:S01]  /*12d30*/  LEA.HI.X.SX32 R111, R189, R0, 0x2, P4 ;  /* 0x00000000bd6f7211 */ /* 0x000fe200020f16ff */
[----:B------:R-:W-:Y:S01]  /*12d40*/  IMAD R200, R200, UR37, RZ ;  /* 0x00000025c8c87c24 */ /* 0x000fe2000f8e02ff */
[----:B------:R-:W-:Y:S01]  /*12d50*/  LEA R120, P2, R194, R238, 0x2 ;  /* 0x000000eec2787211 */ /* 0x000fe200078410ff */
[----:B------:R-:W-:Y:S01]  /*12d60*/  ULDC UR22, c[0x0][0x240] ;  /* 0x0000900000167ab9 */ /* 0x000fe20000000800 */
[-C--:B------:R-:W-:Y:S01]  /*12d70*/  LEA.HI.X.SX32 R113, R190, R0.reuse, 0x2, P5 ;  /* 0x00000000be717211 */ /* 0x080fe200028f16ff */
[----:B------:R-:W-:Y:S01]  /*12d80*/  IMAD R201, R201, UR38, RZ ;  /* 0x00000026c9c97c24 */ /* 0x000fe2000f8e02ff */
[----:B------:R-:W-:Y:S01]  /*12d90*/  LEA.HI.X.SX32 R115, R191, R0, 0x2, P6 ;  /* 0x00000000bf737211 */ /* 0x000fe200030f16ff */
[----:B------:R-:W-:Y:S01]  /*12da0*/  IMAD R202, R202, UR39, RZ ;  /* 0x00000027caca7c24 */ /* 0x000fe2000f8e02ff */
[----:B------:R-:W-:Y:S01]  /*12db0*/  LEA R124, P4, R196, R238, 0x2 ;  /* 0x000000eec47c7211 */ /* 0x000fe200078810ff */
[----:B------:R-:W4:Y:S01]  /*12dc0*/  LDC R10, c[0x0][0x230] ;  /* 0x00008c00ff0a7b82 */ /* 0x000f220000000800 */
        /* <DEDUP_REMOVED lines=9> */
[----:B------:R-:W-:Y:S01]  /*12e60*/  IMAD R205, R205, UR42, RZ ;  /* 0x0000002acdcd7c24 */ /* 0x000fe2000f8e02ff */
[-C--:B------:R-:W-:Y:S01]  /*12e70*/  LEA R132, P0, R199, R238.reuse, 0x2 ;  /* 0x000000eec7847211 */ /* 0x080fe200078010ff */
[----:B------:R-:W-:Y:S01]  /*12e80*/  IMAD R206, R206, UR43, RZ ;  /* 0x0000002bcece7c24 */ /* 0x000fe2000f8e02ff */
[----:B------:R-:W-:Y:S01]  /*12e90*/  LEA R134, P1, R200, R238, 0x2 ;  /* 0x000000eec8867211 */ /* 0x000fe200078210ff */
[----:B------:R-:W-:Y:S01]  /*12ea0*/  ULDC UR26, c[0x0][0x240] ;  /* 0x00009000001a7ab9 */ /* 0x000fe20000000800 */
        /* <DEDUP_REMOVED lines=9> */
[----:B------:R-:W-:Y:S01]  /*12f40*/  ULDC UR29, c[0x0][0x240] ;  /* 0x00009000001d7ab9 */ /* 0x000fe20000000800 */
[----:B--2---:R-:W-:Y:S01]  /*12f50*/  LEA.HI.X.SX32 R241, R139, R0, 0x2, P3 ;  /* 0x000000008bf17211 */ /* 0x004fe200018f16ff */
[----:B------:R-:W-:Y:S01]  /*12f60*/  IMAD.MOV.U32 R240, RZ, RZ, R8 ;  /* 0x000000fffff07224 */ /* 0x000fe200078e0008 */
[C---:B------:R-:W-:Y:S01]  /*12f70*/  LEA R24, P3, R146.reuse, R238, 0x2 ;  /* 0x000000ee92187211 */ /* 0x040fe200078610ff */
[----:B------:R-:W-:Y:S01]  /*12f80*/  ULDC UR30, c[0x0][0x240] ;  /* 0x00009000001e7ab9 */ /* 0x000fe20000000800 */
[----:B------:R-:W-:Y:S01]  /*12f90*/  ULDC UR31, c[0x0][0x240] ;  /* 0x00009000001f7ab9 */ /* 0x000fe20000000800 */
[----:B------:R-:W-:Y:S01]  /*12fa0*/  STL [R1+0x4], R241 ;  /* 0x000004f101007387 */ /* 0x000fe20000100800 */
[----:B------:R-:W-:Y:S01]  /*12fb0*/  LEA.HI.X.SX32 R25, R146, R0, 0x2, P3 ;  /* 0x0000000092197211 */ /* 0x000fe200018f16ff */
[----:B------:R-:W-:Y:S01]  /*12fc0*/  ULDC UR32, c[0x0][0x240] ;  /* 0x0000900000207ab9 */ /* 0x000fe20000000800 */
[----:B-1----:R-:W1:Y:S01]  /*12fd0*/  LDC R13, c[0x0][0x230] ;  /* 0x00008c00ff0d7b82 */ /* 0x002e620000000800 */
[----:B------:R-:W-:Y:S01]  /*12fe0*/  STL.64 [R1+0x1848], R240 ;  /* 0x001848f001007387 */ /* 0x000fe20000100a00 */
[----:B------:R-:W-:-:S03]  /*12ff0*/  LEA R38, P3, R153, R238, 0x2 ;  /* 0x000000ee99267211 */ /* 0x000fc600078610ff */
[----:B------:R-:W-:Y:S04]  /*13000*/  STL.64 [R1+0x1850], R14 ;  /* 0x0018500e01007387 */ /* 0x000fe80000100a00 */
[----:B------:R2:W-:Y:S04]  /*13010*/  STL.64 [R1+0x1878], R16 ;  /* 0x0018781001007387 */ /* 0x0005e80000100a00 */
[----:B------:R-:W-:Y:S04]  /*13020*/  STL.64 [R1+0x1858], R18 ;  /* 0x0018581201007387 */ /* 0x000fe80000100a00 */
[----:B------:R-:W-:Y:S01]  /*13030*/  STL.64 [R1+0x1860], R20 ;  /* 0x0018601401007387 */ /* 0x000fe20000100a00 */
[----:B------:R-:W-:-:S03]  /*13040*/  LEA.HI.X.SX32 R39, R153, R0, 0x2, P3 ;  /* 0x0000000099277211 */ /* 0x000fc600018f16ff */
[----:B------:R-:W-:Y:S04]  /*13050*/  STL.64 [R1+0x1868], R22 ;  /* 0x0018681601007387 */ /* 0x000fe80000100a00 */
[----:B------:R-:W-:Y:S04]  /*13060*/  STL.64 [R1+0x1870], R24 ;  /* 0x0018701801007387 */ /* 0x000fe80000100a00 */
[----:B------:R-:W-:Y:S01]  /*13070*/  STL.64 [R1+0x1880], R26 ;  /* 0x0018801a01007387 */ /* 0x000fe20000100a00 */
[----:B------:R-:W-:-:S03]  /*13080*/  LEA R52, P3, R160, R238, 0x2 ;  /* 0x000000eea0347211 */ /* 0x000fc600078610ff */
[----:B------:R-:W-:Y:S04]  /*13090*/  STL.64 [R1+0x1888], R28 ;  /* 0x0018881c01007387 */ /* 0x000fe80000100a00 */
[----:B------:R-:W-:Y:S04]  /*130a0*/  STL.64 [R1+0x1890], R30 ;  /* 0x0018901e01007387 */ /* 0x000fe80000100a00 */
        /* <DEDUP_REMOVED lines=21> */
[----:B------:R1:W-:Y:S04]  /*13200*/  STL.64 [R1+0x1918], R64 ;  /* 0x0019184001007387 */ /* 0x0003e80000100a00 */
        /* <DEDUP_REMOVED lines=30> */
[----:B------:R-:W-:Y:S01]  /*133f0*/  STL.64 [R1+0x19d8], R112 ;  /* 0x0019d87001007387 */ /* 0x000fe20000100a00 */
[----:B------:R-:W-:-:S03]  /*13400*/  LEA.HI.X.SX32 R133, R199, R0, 0x2, P0 ;  /* 0x00000000c7857211 */ /* 0x000fc600000f16ff */
[----:B------:R-:W-:Y:S01]  /*13410*/  STL.64 [R1+0x19e0], R114 ;  /* 0x0019e07201007387 */ /* 0x000fe20000100a00 */
[----:B------:R-:W-:-:S03]  /*13420*/  LEA R142, P5, R204, R238, 0x2 ;  /* 0x000000eecc8e7211 */ /* 0x000fc600078a10ff */
[----:B------:R-:W-:Y:S01]  /*13430*/  STL.64 [R1+0x19e8], R116 ;  /* 0x0019e87401007387 */ /* 0x000fe20000100a00 */
[----:B------:R-:W-:-:S03]  /*13440*/  LEA.HI.X.SX32 R135, R200, R0, 0x2, P1 ;  /* 0x00000000c8877211 */ /* 0x000fc600008f16ff */
[----:B------:R-:W-:Y:S01]  /*13450*/  STL.64 [R1+0x19f0], R118 ;  /* 0x0019f07601007387 */ /* 0x000fe20000100a00 */
[----:B------:R-:W-:Y:S01]  /*13460*/  IMAD R210, R210, UR47, RZ ;  /* 0x0000002fd2d27c24 */ /* 0x000fe2000f8e02ff */
[----:B------:R-:W-:Y:S02]  /*13470*/  LEA R144, P6, R205, R238, 0x2 ;  /* 0x000000eecd907211 */ /* 0x000fe400078c10ff */
[----:B------:R-:W-:Y:S01]  /*13480*/  STL.64 [R1+0x19f8], R120 ;  /* 0x0019f87801007387 */ /* 0x000fe20000100a00 */
[----:B------:R-:W-:Y:S01]  /*13490*/  LEA.HI.X.SX32 R137, R201, R0, 0x2, P2 ;  /* 0x00000000c9897211 */ /* 0x000fe200010f16ff */
[----:B------:R-:W-:Y:S02]  /*134a0*/  IMAD R211, R211, UR48, RZ ;  /* 0x00000030d3d37c24 */ /* 0x000fe4000f8e02ff */
[----:B------:R-:W-:Y:S01]  /*134b0*/  STL.64 [R1+0x1a00], R122 ;  /* 0x001a007a01007387 */ /* 0x000fe20000100a00 */
[----:B------:R-:W-:Y:S01]  /*134c0*/  LEA R146, P0, R206, R238, 0x2 ;  /* 0x000000eece927211 */ /* 0x000fe200078010ff */
[----:B------:R-:W-:Y:S01]  /*134d0*/  IMAD R212, R212, UR49, RZ ;  /* 0x00000031d4d47c24 */ /* 0x000fe2000f8e02ff */
[----:B------:R-:W-:Y:S01]  /*134e0*/  LEA.HI.X.SX32 R139, R202, R0, 0x2, P3 ;  /* 0x00000000ca8b7211 */ /* 0x000fe200018f16ff */
        /* <DEDUP_REMOVED lines=123> */
[-C--:B------:R-:W-:Y:S01]  /*13ca0*/  LEA.HI.X.SX32 R201, R233, R0.reuse, 0x2, P6 ;  /* 0x00000000e9c97211 */ /* 0x080fe200030f16ff */
[----:B------:R-:W-:Y:S01]  /*13cb0*/  STL.64 [R1+0x1b00], R188 ;  /* 0x001b00bc01007387 */ /* 0x000fe20000100a00 */
[----:B------:R-:W-:Y:S01]  /*13cc0*/  LEA.HI.X.SX32 R203, R234, R0, 0x2, P0 ;  /* 0x00000000eacb7211 */ /* 0x000fe200000f16ff */
[----:B------:R-:W-:-:S02]  /*13cd0*/  IMAD R249, R249, UR29, RZ ;  /* 0x0000001df9f97c24 */ /* 0x000fc4000f8e02ff */
[----:B------:R-:W-:Y:S01]  /*13ce0*/  IMAD R250, R250, UR30, RZ ;  /* 0x0000001efafa7c24 */ /* 0x000fe2000f8e02ff */
[----:B------:R-:W-:Y:S01]  /*13cf0*/  STL.64 [R1+0x1b08], R190 ;  /* 0x001b08be01007387 */ /* 0x000fe20000100a00 */
[-C--:B------:R-:W-:Y:S01]  /*13d00*/  LEA.HI.X.SX32 R205, R235, R0.reuse, 0x2, P1 ;  /* 0x00000000ebcd7211 */ /* 0x080fe200008f16ff */
[----:B------:R-:W-:Y:S02]  /*13d10*/  IMAD R251, R251, UR31, RZ ;  /* 0x0000001ffbfb7c24 */ /* 0x000fe4000f8e02ff */
[----:B------:R-:W-:Y:S01]  /*13d20*/  IMAD R247, R247, UR32, RZ ;  /* 0x00000020f7f77c24 */ /* 0x000fe2000f8e02ff */
[----:B------:R-:W-:Y:S01]  /*13d30*/  STL.64 [R1+0x1b10], R192 ;  /* 0x001b10c001007387 */ /* 0x000fe20000100a00 */
[----:B------:R-:W-:Y:S01]  /*13d40*/  LEA.HI.X.SX32 R207, R236, R0, 0x2, P2 ;  /* 0x00000000eccf7211 */ /* 0x000fe200010f16ff */
[----:B---3--:R-:W-:Y:S02]  /*13d50*/  VIADD R2, R11, 0xfffffffd ;  /* 0xfffffffd0b027836 */ /* 0x008fe40000000000 */
[----:B----4-:R-:W-:Y:S01]  /*13d60*/  VIADD R6, R10, 0xfffffffe ;  /* 0xfffffffe0a067836 */ /* 0x010fe20000000000 */
[----:B------:R-:W-:Y:S01]  /*13d70*/  STL.64 [R1+0x1b18], R194 ;  /* 0x001b18c201007387 */ /* 0x000fe20000100a00 */
[C---:B------:R-:W-:Y:S01]  /*13d80*/  LEA R210, P4, R126.reuse, R238, 0x2 ;  /* 0x000000ee7ed27211 */ /* 0x040fe200078810ff */
[----:B------:R-:W-:Y:S01]  /*13d90*/  VIADD R8, R9, 0xffffffff ;  /* 0xffffffff09087836 */ /* 0x000fe20000000000 */
[----:B------:R-:W-:Y:S01]  /*13da0*/  LEA.HI.X.SX32 R209, R237, R0, 0x2, P3 ;  /* 0x00000000edd17211 */ /* 0x000fe200018f16ff */
[----:B------:R-:W-:Y:S01]  /*13db0*/  STL.64 [R1+0x1b20], R196 ;  /* 0x001b20c401007387 */ /* 0x000fe20000100a00 */
[----:B------:R-:W-:Y:S01]  /*13dc0*/  LEA R212, P5, R239, R238, 0x2 ;  /* 0x000000eeefd47211 */ /* 0x000fe200078a10ff */
[----:B------:R-:W-:Y:S01]  /*13dd0*/  UMOV UR4, 0x400 ;  /* 0x0000040000047882 */ /* 0x000fe20000000000 */
[----:B------:R-:W-:Y:S01]  /*13de0*/  ULDC.64 UR52, c[0x0][0x208] ;  /* 0x0000820000347ab9 */ /* 0x000fe20000000a00 */
[----:B------:R-:W-:Y:S01]  /*13df0*/  STL.64 [R1+0x1b28], R198 ;  /* 0x001b28c601007387 */ /* 0x000fe20000100a00 */
[----:B------:R-:W-:Y:S01]  /*13e00*/  LEA.HI.X.SX32 R211, R126, R0, 0x2, P4 ;  /* 0x000000007ed37211 */ /* 0x000fe200020f16ff */
[----:B------:R-:W-:-:S02]  /*13e10*/  ULDC.64 UR6, c[0x0][0x238] ;  /* 0x00008e0000067ab9 */ /* 0x000fc40000000a00 */
[----:B------:R-:W-:Y:S01]  /*13e20*/  STL.64 [R1+0x1b30], R200 ;  /* 0x001b30c801007387 */ /* 0x000fe20000100a00 */
[----:B------:R-:W-:-:S03]  /*13e30*/  LEA R214, P6, R4, R238, 0x2 ;  /* 0x000000ee04d67211 */ /* 0x000fc600078c10ff */
[----:B------:R-:W-:Y:S01]  /*13e40*/  STL.64 [R1+0x1b38], R202 ;  /* 0x001b38ca01007387 */ /* 0x000fe20000100a00 */
[----:B------:R-:W-:-:S03]  /*13e50*/  LEA.HI.X.SX32 R213, R239, R0, 0x2, P5 ;  /* 0x00000000efd57211 */ /* 0x000fc600028f16ff */
[----:B------:R-:W-:Y:S04]  /*13e60*/  STL.64 [R1+0x1b40], R204 ;  /* 0x001b40cc01007387 */ /* 0x000fe80000100a00 */
[----:B------:R-:W-:Y:S04]  /*13e70*/  STL.64 [R1+0x1b48], R206 ;  /* 0x001b48ce01007387 */ /* 0x000fe80000100a00 */
[----:B------:R-:W-:Y:S01]  /*13e80*/  STL.64 [R1+0x1b50], R208 ;  /* 0x001b50d001007387 */ /* 0x000fe20000100a00 */
[----:B------:R-:W-:-:S03]  /*13e90*/  LEA.HI.X.SX32 R215, R4, R0, 0x2, P6 ;  /* 0x0000000004d77211 */ /* 0x000fc600030f16ff */
[----:B------:R-:W3:Y:S01]  /*13ea0*/  LDL.LU R126, [R1+0x1c1c] ;  /* 0x001c1c00017e7983 */ /* 0x000ee20000300800 */
[----:B------:R-:W-:-:S03]  /*13eb0*/  LEA R216, P0, R5, R238, 0x2 ;  /* 0x000000ee05d87211 */ /* 0x000fc600078010ff */
[----:B------:R-:W-:Y:S04]  /*13ec0*/  STL.64 [R1+0x1b58], R210 ;  /* 0x001b58d201007387 */ /* 0x000fe80000100a00 */
[----:B------:R-:W-:Y:S01]  /*13ed0*/  STL.64 [R1+0x1b60], R212 ;  /* 0x001b60d401007387 */ /* 0x000fe20000100a00 */
[----:B------:R-:W-:-:S03]  /*13ee0*/  LEA.HI.X.SX32 R217, R5, R0, 0x2, P0 ;  /* 0x0000000005d97211 */ /* 0x000fc600000f16ff */
[----:B------:R-:W2:Y:S04]  /*13ef0*/  LDL.LU R4, [R1+0x1c18] ;  /* 0x001c180001047983 */ /* 0x000ea80000300800 */
[----:B------:R-:W-:Y:S04]  /*13f00*/  STL.64 [R1+0x1b68], R214 ;  /* 0x001b68d601007387 */ /* 0x000fe80000100a00 */
[----:B------:R-:W4:Y:S01]  /*13f10*/  LDL.LU R5, [R1+0x1c14] ;  /* 0x001c140001057983 */ /* 0x000f220000300800 */
[-C--:B------:R-:W-:Y:S02]  /*13f20*/  LEA R218, P1, R242, R238.reuse, 0x2 ;  /* 0x000000eef2da7211 */ /* 0x080fe400078210ff */
[----:B------:R-:W-:-:S02]  /*13f30*/  LEA R220, P2, R243, R238, 0x2 ;  /* 0x000000eef3dc7211 */ /* 0x000fc400078410ff */
[-C--:B------:R-:W-:Y:S02]  /*13f40*/  LEA R222, P3, R244, R238.reuse, 0x2 ;  /* 0x000000eef4de7211 */ /* 0x080fe400078610ff */
[----:B------:R-:W-:Y:S02]  /*13f50*/  LEA R224, P4, R7, R238, 0x2 ;  /* 0x000000ee07e07211 */ /* 0x000fe400078810ff */
[-C--:B------:R-:W-:Y:S02]  /*13f60*/  LEA.HI.X.SX32 R219, R242, R0.reuse, 0x2, P1 ;  /* 0x00000000f2db7211 */ /* 0x080fe400008f16ff */
[-C--:B------:R-:W-:Y:S02]  /*13f70*/  LEA.HI.X.SX32 R221, R243, R0.reuse, 0x2, P2 ;  /* 0x00000000f3dd7211 */ /* 0x080fe400010f16ff */
[----:B------:R-:W-:Y:S02]  /*13f80*/  LEA.HI.X.SX32 R223, R244, R0, 0x2, P3 ;  /* 0x00000000f4df7211 */ /* 0x000fe400018f16ff */
[----:B------:R-:W-:-:S02]  /*13f90*/  LEA R226, P5, R246, R238, 0x2 ;  /* 0x000000eef6e27211 */ /* 0x000fc400078a10ff */
[-C--:B------:R-:W-:Y:S02]  /*13fa0*/  LEA R228, P6, R245, R238.reuse, 0x2 ;  /* 0x000000eef5e47211 */ /* 0x080fe400078c10ff */
[-C--:B------:R-:W-:Y:S02]  /*13fb0*/  LEA R230, P0, R248, R238.reuse, 0x2 ;  /* 0x000000eef8e67211 */ /* 0x080fe400078010ff */
[-C--:B------:R-:W-:Y:S02]  /*13fc0*/  LEA R232, P1, R249, R238.reuse, 0x2 ;  /* 0x000000eef9e87211 */ /* 0x080fe400078210ff */
[-C--:B------:R-:W-:Y:S02]  /*13fd0*/  LEA R234, P2, R250, R238.reuse, 0x2 ;  /* 0x000000eefaea7211 */ /* 0x080fe400078410ff */
[----:B------:R-:W-:Y:S02]  /*13fe0*/  LEA R236, P3, R251, R238, 0x2 ;  /* 0x000000eefbec7211 */ /* 0x000fe400078610ff */
[----:B------:R-:W-:-:S02]  /*13ff0*/  LEA.HI.X.SX32 R225, R7, R0, 0x2, P4 ;  /* 0x0000000007e17211 */ /* 0x000fc400020f16ff */
[----:B------:R-:W-:Y:S02]  /*14000*/  LEA R238, P4, R247, R238, 0x2 ;  /* 0x000000eef7ee7211 */ /* 0x000fe400078810ff */
[-C--:B------:R-:W-:Y:S02]  /*14010*/  LEA.HI.X.SX32 R227, R246, R0.reuse, 0x2, P5 ;  /* 0x00000000f6e37211 */ /* 0x080fe400028f16ff */
[-C--:B------:R-:W-:Y:S02]  /*14020*/  LEA.HI.X.SX32 R229, R245, R0.reuse, 0x2, P6 ;  /* 0x00000000f5e57211 */ /* 0x080fe400030f16ff */
[-C--:B------:R-:W-:Y:S02]  /*14030*/  LEA.HI.X.SX32 R231, R248, R0.reuse, 0x2, P0 ;  /* 0x00000000f8e77211 */ /* 0x080fe400000f16ff */
[-C--:B------:R-:W-:Y:S02]  /*14040*/  LEA.HI.X.SX32 R233, R249, R0.reuse, 0x2, P1 ;  /* 0x00000000f9e97211 */ /* 0x080fe400008f16ff */
[----:B------:R-:W-:-:S02]  /*14050*/  LEA.HI.X.SX32 R235, R250, R0, 0x2, P2 ;  /* 0x00000000faeb7211 */ /* 0x000fc400010f16ff */
[-C--:B------:R-:W-:Y:S02]  /*14060*/  LEA.HI.X.SX32 R237, R251, R0.reuse, 0x2, P3 ;  /* 0x00000000fbed7211 */ /* 0x080fe400018f16ff */
[----:B------:R-:W-:Y:S01]  /*14070*/  LEA.HI.X.SX32 R239, R247, R0, 0x2, P4 ;  /* 0x00000000f7ef7211 */ /* 0x000fe200020f16ff */
[----:B------:R-:W-:Y:S01]  /*14080*/  VIADD R0, R3, 0xfffffffc ;  /* 0xfffffffc03007836 */ /* 0x000fe20000000000 */
[----:B------:R-:W-:Y:S01]  /*14090*/  ISETP.GE.U32.AND P6, PT, R2, 0x7fffff7e, PT ;  /* 0x7fffff7e0200780c */ /* 0x000fe20003fc6070 */
[----:B------:R-:W-:Y:S01]  /*140a0*/  STL.64 [R1+0x1b70], R216 ;  /* 0x001b70d801007387 */ /* 0x000fe20000100a00 */
[----:B------:R-:W-:Y:S02]  /*140b0*/  ISETP.GE.U32.AND P5, PT, R6, 0x7fffff7f, PT ;  /* 0x7fffff7f0600780c */ /* 0x000fe40003fa6070 */
[----:B------:R-:W-:Y:S01]  /*140c0*/  ISETP.GE.U32.AND P4, PT, R0, 0x7fffff7d, PT ;  /* 0x7fffff7d0000780c */ /* 0x000fe20003f86070 */
[----:B------:R-:W-:Y:S04]  /*140d0*/  STL.64 [R1+0x1b78], R218 ;  /* 0x001b78da01007387 */ /* 0x000fe80000100a00 */
[----:B------:R-:W-:Y:S01]  /*140e0*/  STL.64 [R1+0x1b80], R220 ;  /* 0x001b80dc01007387 */ /* 0x000fe20000100a00 */
[----:B------:R-:W-:-:S03]  /*140f0*/  ISETP.GE.U32.AND P2, PT, R8, 0x7fffff80, PT ;  /* 0x7fffff800800780c */ /* 0x000fc60003f46070 */
[----:B------:R-:W-:Y:S04]  /*14100*/  STL.64 [R1+0x1b88], R222 ;  /* 0x001b88de01007387 */ /* 0x000fe80000100a00 */
[----:B------:R-:W4:Y:S04]  /*14110*/  LDL.LU R7, [R1+0x1c10] ;  /* 0x001c100001077983 */ /* 0x000f280000300800 */
[----:B------:R-:W-:Y:S04]  /*14120*/  STL.64 [R1+0x1b90], R224 ;  /* 0x001b90e001007387 */ /* 0x000fe80000100a00 */
[----:B------:R-:W-:Y:S04]  /*14130*/  STL.64 [R1+0x1b98], R226 ;  /* 0x001b98e201007387 */ /* 0x000fe80000100a00 */
[----:B------:R4:W-:Y:S04]  /*14140*/  STL.64 [R1+0x1ba0], R228 ;  /* 0x001ba0e401007387 */ /* 0x0009e80000100a00 */
[----:B------:R-:W-:Y:S04]  /*14150*/  STL.64 [R1+0x1ba8], R230 ;  /* 0x001ba8e601007387 */ /* 0x000fe80000100a00 */
[----:B------:R-:W-:Y:S04]  /*14160*/  STL.64 [R1+0x1bb0], R232 ;  /* 0x001bb0e801007387 */ /* 0x000fe80000100a00 */
[----:B------:R-:W-:Y:S04]  /*14170*/  STL.64 [R1+0x1bb8], R234 ;  /* 0x001bb8ea01007387 */ /* 0x000fe80000100a00 */
[----:B------:R-:W-:Y:S04]  /*14180*/  STL.64 [R1+0x1bc0], R236 ;  /* 0x001bc0ec01007387 */ /* 0x000fe80000100a00 */
[----:B------:R-:W-:Y:S01]  /*14190*/  STL.64 [R1+0x1bc8], R238 ;  /* 0x001bc8ee01007387 */ /* 0x000fe20000100a00 */
[----:B---3--:R-:W-:-:S02]  /*141a0*/  IMAD R2, R126, 0xc, RZ ;  /* 0x0000000c7e027824 */ /* 0x008fc400078e02ff */
[C---:B------:R-:W-:Y:S02]  /*141b0*/  IMAD.SHL.U32 R0, R126.reuse, 0x2, RZ ;  /* 0x000000027e007824 */ /* 0x040fe400078e00ff */
[C---:B------:R-:W-:Y:S02]  /*141c0*/  IMAD R6, R126.reuse, 0x3, RZ ;  /* 0x000000037e067824 */ /* 0x040fe400078e02ff */
[C---:B------:R-:W-:Y:S02]  /*141d0*/  IMAD R244, R126.reuse, 0x14, RZ ;  /* 0x000000147ef47824 */ /* 0x040fe400078e02ff */
[C---:B------:R-:W-:Y:S01]  /*141e0*/  IMAD R247, R126.reuse, 0x18, RZ ;  /* 0x000000187ef77824 */ /* 0x040fe200078e02ff */
[-C--:B--2---:R-:W-:Y:S02]  /*141f0*/  LEA R16, P0, R126, R4.reuse, 0x3 ;  /* 0x000000047e107211 */ /* 0x084fe400078018ff */
[----:B-1----:R-:W-:Y:S01]  /*14200*/  IADD3 R64, P1, R2, R4, RZ ;  /* 0x0000000402407210 */ /* 0x002fe20007f3e0ff */
[----:B------:R-:W-:-:S02]  /*14210*/  IMAD R8, R126, 0x5, RZ ;  /* 0x000000057e087824 */ /* 0x000fc400078e02ff */
[C---:B------:R-:W-:Y:S02]  /*14220*/  IMAD R9, R126.reuse, 0x6, RZ ;  /* 0x000000067e097824 */ /* 0x040fe400078e02ff */
[----:B------:R-:W-:Y:S01]  /*14230*/  IMAD R252, R126, 0x1c, RZ ;  /* 0x0000001c7efc7824 */ /* 0x000fe200078e02ff */
[-C--:B----4-:R-:W-:Y:S02]  /*14240*/  LEA.HI.X.SX32 R17, R0, R5.reuse, 0x2, P0 ;  /* 0x0000000500117211 */ /* 0x090fe400000f16ff */
[-C--:B------:R-:W-:Y:S02]  /*14250*/  LEA.HI.X.SX32 R65, R6, R5.reuse, 0x2, P1 ;  /* 0x0000000506417211 */ /* 0x080fe400008f16ff */
[-C--:B------:R-:W-:Y:S02]  /*14260*/  IADD3 R228, P0, R244, R4.reuse, RZ ;  /* 0x00000004f4e47210 */ /* 0x080fe40007f1e0ff */
[-C--:B------:R-:W-:Y:S01]  /*14270*/  IADD3 R226, P1, R247, R4.reuse, RZ ;  /* 0x00000004f7e27210 */ /* 0x080fe20007f3e0ff */
[----:B------:R-:W-:Y:S01]  /*14280*/  IMAD R10, R126, 0x7, RZ ;  /* 0x000000077e0a7824 */ /* 0x000fe200078e02ff */
[-C--:B------:R-:W-:Y:S01]  /*14290*/  LEA.HI.X.SX32 R229, R8, R5.reuse, 0x2, P0 ;  /* 0x0000000508e57211 */ /* 0x080fe200000f16ff */
[C---:B------:R-:W-:Y:S01]  /*142a0*/  IMAD.SHL.U32 R11, R126.reuse, 0x8, RZ ;  /* 0x000000087e0b7824 */ /* 0x040fe200078e00ff */
[-C--:B------:R-:W-:Y:S01]  /*142b0*/  LEA.HI.X.SX32 R227, R9, R5.reuse, 0x2, P1 ;  /* 0x0000000509e37211 */ /* 0x080fe200008f16ff */
[----:B------:R-:W-:Y:S01]  /*142c0*/  IMAD R183, R126, 0x24, RZ ;  /* 0x000000247eb77824 */ /* 0x000fe200078e02ff */
[-C--:B------:R-:W-:Y:S01]  /*142d0*/  IADD3 R224, P0, R252, R4.reuse, RZ ;  /* 0x00000004fce07210 */ /* 0x080fe20007f1e0ff */
[C---:B------:R-:W-:Y:S01]  /*142e0*/  IMAD R177, R126.reuse, 0x28, RZ ;  /* 0x000000287eb17824 */ /* 0x040fe200078e02ff */
[CC--:B------:R-:W-:Y:S01]  /*142f0*/  LEA R198, P1, R126.reuse, R4.reuse, 0x5 ;  /* 0x000000047ec67211 */ /* 0x0c0fe200078228ff */
[----:B------:R-:W-:Y:S01]  /*14300*/  IMAD R127, R126, 0x9, RZ ;  /* 0x000000097e7f7824 */ /* 0x000fe200078e02ff */
[-C--:B------:R-:W-:Y:S01]  /*14310*/  LEA.HI.X.SX32 R225, R10, R5.reuse, 0x2, P0 ;  /* 0x000000050ae17211 */ /* 0x080fe200000f16ff */
[C---:B------:R-:W-:Y:S01]  /*14320*/  IMAD R242, R126.reuse, 0xa, RZ ;  /* 0x0000000a7ef27824 */ /* 0x040fe200078e02ff */
[-C--:B------:R-:W-:Y:S01]  /*14330*/  LEA.HI.X.SX32 R199, R11, R5.reuse, 0x2, P1 ;  /* 0x000000050bc77211 */ /* 0x080fe200008f16ff */
[C---:B------:R-:W-:Y:S01]  /*14340*/  IMAD R155, R126.reuse, 0x2c, RZ ;  /* 0x0000002c7e9b7824 */ /* 0x040fe200078e02ff */
[-C--:B------:R-:W-:Y:S01]  /*14350*/  IADD3 R196, P0, R183, R4.reuse, RZ ;  /* 0x00000004b7c47210 */ /* 0x080fe20007f1e0ff */
[C---:B------:R-:W-:Y:S01]  /*14360*/  IMAD R123, R126.reuse, 0x30, RZ ;  /* 0x000000307e7b7824 */ /* 0x040fe200078e02ff */
[-C--:B------:R-:W-:Y:S01]  /*14370*/  IADD3 R194, P1, R177, R4.reuse, RZ ;  /* 0x00000004b1c27210 */ /* 0x080fe20007f3e0ff */
[C---:B------:R-:W-:Y:S01]  /*14380*/  IMAD R243, R126.reuse, 0xb, RZ ;  /* 0x0000000b7ef37824 */ /* 0x040fe200078e02ff */
[-C--:B------:R-:W-:Y:S01]  /*14390*/  LEA.HI.X.SX32 R197, R127, R5.reuse, 0x2, P0 ;  /* 0x000000057fc57211 */ /* 0x080fe200000f16ff */
[----:B------:R-:W-:Y:S01]  /*143a0*/  IMAD R91, R126, 0x34, RZ ;  /* 0x000000347e5b7824 */ /* 0x000fe200078e02ff */
[----:B------:R-:W-:Y:S01]  /*143b0*/  LEA.HI.X.SX32 R195, R242, R5, 0x2, P1 ;  /* 0x00000005f2c37211 */ /* 0x000fe200008f16ff */
[----:B------:R-:W-:Y:S01]  /*143c0*/  IMAD R59, R126, 0x38, RZ ;  /* 0x000000387e3b7824 */ /* 0x000fe200078e02ff */
[----:B------:R-:W-:-:S02]  /*143d0*/  IADD3 R192, P0, R155, R4, RZ ;  /* 0x000000049bc07210 */ /* 0x000fc40007f1e0ff */
[-C--:B------:R-:W-:Y:S01]  /*143e0*/  IADD3 R166, P1, R123, R4.reuse, RZ ;  /* 0x000000047ba67210 */ /* 0x080fe20007f3e0ff */
[C---:B------:R-:W-:Y:S01]  /*143f0*/  IMAD R245, R126.reuse, 0xd, RZ ;  /* 0x0000000d7ef57824 */ /* 0x040fe200078e02ff */
[-C--:B------:R-:W-:Y:S01]  /*14400*/  LEA.HI.X.SX32 R193, R243, R5.reuse, 0x2, P0 ;  /* 0x00000005f3c17211 */ /* 0x080fe200000f16ff */
[----:B------:R-:W-:Y:S01]  /*14410*/  IMAD R246, R126, 0xe, RZ ;  /* 0x0000000e7ef67824 */ /* 0x000fe200078e02ff */
[-C--:B------:R-:W-:Y:S01]  /*14420*/  LEA.HI.X.SX32 R167, R2, R5.reuse, 0x2, P1 ;  /* 0x0000000502a77211 */ /* 0x080fe200008f16ff */
[C---:B------:R-:W-:Y:S01]  /*14430*/  IMAD R25, R126.reuse, 0x3c, RZ ;  /* 0x0000003c7e197824 */ /* 0x040fe200078e02ff */
[-C--:B------:R-:W-:Y:S02]  /*14440*/  IADD3 R164, P0, R91, R4.reuse, RZ ;  /* 0x000000045ba47210 */ /* 0x080fe40007f1e0ff */
[-C--:B------:R-:W-:Y:S01]  /*14450*/  IADD3 R162, P1, R59, R4.reuse, RZ ;  /* 0x000000043ba27210 */ /* 0x080fe20007f3e0ff */
[C---:B------:R-:W-:Y:S01]  /*14460*/  IMAD R248, R126.reuse, 0xf, RZ ;  /* 0x0000000f7ef87824 */ /* 0x040fe200078e02ff */
[-C--:B------:R-:W-:Y:S01]  /*14470*/  LEA.HI.X.SX32 R165, R245, R5.reuse, 0x2, P0 ;  /* 0x00000005f5a57211 */ /* 0x080fe200000f16ff */
[----:B------:R-:W-:Y:S01]  /*14480*/  IMAD.SHL.U32 R249, R126, 0x10, RZ ;  /* 0x000000107ef97824 */ /* 0x000fe200078e00ff */
[-C--:B------:R-:W-:Y:S01]  /*14490*/  LEA.HI.X.SX32 R163, R246, R5.reuse, 0x2, P1 ;  /* 0x00000005f6a37211 */ /* 0x080fe200008f16ff */
[C---:B------:R-:W-:Y:S01]  /*144a0*/  IMAD R148, R126.reuse, 0x44, RZ ;  /* 0x000000447e947824 */ /* 0x040fe200078e02ff */
[-C--:B------:R-:W-:Y:S01]  /*144b0*/  IADD3 R160, P0, R25, R4.reuse, RZ ;  /* 0x0000000419a07210 */ /* 0x080fe20007f1e0ff */
[C---:B------:R-:W-:Y:S01]  /*144c0*/  IMAD R117, R126.reuse, 0x48, RZ ;  /* 0x000000487e757824 */ /* 0x040fe200078e02ff */
[CC--:B------:R-:W-:Y:S01]  /*144d0*/  LEA R136, P1, R126.reuse, R4.reuse, 0x6 ;  /* 0x000000047e887211 */ /* 0x0c0fe200078230ff */
[----:B------:R-:W-:Y:S01]  /*144e0*/  IMAD R250, R126, 0x11, RZ ;  /* 0x000000117efa7824 */ /* 0x000fe200078e02ff */
[-C--:B------:R-:W-:Y:S01]  /*144f0*/  LEA.HI.X.SX32 R161, R248, R5.reuse, 0x2, P0 ;  /* 0x00000005f8a17211 */ /* 0x080fe200000f16ff */
[C---:B------:R-:W-:Y:S01]  /*14500*/  IMAD R251, R126.reuse, 0x12, RZ ;  /* 0x000000127efb7824 */ /* 0x040fe200078e02ff */
[-C--:B------:R-:W-:Y:S01]  /*14510*/  LEA.HI.X.SX32 R137, R249, R5.reuse, 0x2, P1 ;  /* 0x00000005f9897211 */ /* 0x080fe200008f16ff */
[----:B------:R-:W-:Y:S01]  /*14520*/  IMAD R113, R126, 0x4c, RZ ;  /* 0x0000004c7e717824 */ /* 0x000fe200078e02ff */
[-C--:B------:R-:W-:Y:S01]  /*14530*/  IADD3 R134, P0, R148, R4.reuse, RZ ;  /* 0x0000000494867210 */ /* 0x080fe20007f1e0ff */
[C---:B------:R-:W-:Y:S01]  /*14540*/  IMAD R82, R126.reuse, 0x50, RZ ;  /* 0x000000507e527824 */ /* 0x040fe200078e02ff */
[-C--:B------:R-:W-:Y:S01]  /*14550*/  IADD3 R132, P1, R117, R4.reuse, RZ ;  /* 0x0000000475847210 */ /* 0x080fe20007f3e0ff */
[----:B------:R-:W-:Y:S01]  /*14560*/  IMAD R41, R126, 0x13, RZ ;  /* 0x000000137e297824 */ /* 0x000fe200078e02ff */
[-C--:B------:R-:W-:Y:S01]  /*14570*/  LEA.HI.X.SX32 R135, R250, R5.reuse, 0x2, P0 ;  /* 0x00000005fa877211 */ /* 0x080fe200000f16ff */
[C---:B------:R-:W-:Y:S01]  /*14580*/  IMAD R53, R126.reuse, 0x54, RZ ;  /* 0x000000547e357824 */ /* 0x040fe200078e02ff */
        /* <DEDUP_REMOVED lines=20> */
[----:B------:R-:W-:Y:S01]  /*146d0*/  STL.64 [R1+0x408], R16 ;  /* 0x0004081001007387 */ /* 0x000fe20000100a00 */
[----:B------:R-:W-:Y:S01]  /*146e0*/  IMAD R36, R126, 0x1a, RZ ;  /* 0x0000001a7e247824 */ /* 0x000fe200078e02ff */
[-C--:B------:R-:W-:Y:S01]  /*146f0*/  LEA.HI.X.SX32 R97, R38, R5.reuse, 0x2, P0 ;  /* 0x0000000526617211 */ /* 0x080fe200000f16ff */
[C---:B------:R-:W-:Y:S01]  /*14700*/  IMAD R77, R126.reuse, 0x6c, RZ ;  /* 0x0000006c7e4d7824 */ /* 0x040fe200078e02ff */
[-C--:B------:R-:W-:Y:S01]  /*14710*/  LEA.HI.X.SX32 R71, R247, R5.reuse, 0x2, P1 ;  /* 0x00000005f7477211 */ /* 0x080fe200008f16ff */
[C---:B------:R-:W-:Y:S01]  /*14720*/  IMAD R72, R126.reuse, 0x70, RZ ;  /* 0x000000707e487824 */ /* 0x040fe200078e02ff */
[----:B------:R1:W-:Y:S01]  /*14730*/  STL.64 [R1+0x400], R64 ;  /* 0x0004004001007387 */ /* 0x0003e20000100a00 */
[-C--:B------:R-:W-:Y:S02]  /*14740*/  IADD3 R68, P0, R111, R4.reuse, RZ ;  /* 0x000000046f447210 */ /* 0x080fe40007f1e0ff */
[----:B------:R-:W-:Y:S01]  /*14750*/  IADD3 R66, P1, R107, R4, RZ ;  /* 0x000000046b427210 */ /* 0x000fe20007f3e0ff */
[----:B------:R-:W-:Y:S01]  /*14760*/  STL.64 [R1+0x3f0], R228 ;  /* 0x0003f0e401007387 */ /* 0x000fe20000100a00 */
[----:B------:R-:W-:Y:S01]  /*14770*/  IMAD R35, R126, 0x1b, RZ ;  /* 0x0000001b7e237824 */ /* 0x000fe200078e02ff */
[----:B------:R-:W-:-:S02]  /*14780*/  LEA.HI.X.SX32 R69, R37, R5, 0x2, P0 ;  /* 0x0000000525457211 */ /* 0x000fc400000f16ff */
[----:B------:R-:W-:Y:S01]  /*14790*/  STL.64 [R1+0x1bd0], R228 ;  /* 0x001bd0e401007387 */ /* 0x000fe20000100a00 */
[----:B------:R-:W-:Y:S01]  /*147a0*/  LEA.HI.X.SX32 R67, R36, R5, 0x2, P1 ;  /* 0x0000000524437211 */ /* 0x000fe200008f16ff */
[C---:B------:R-:W-:Y:S02]  /*147b0*/  IMAD R46, R126.reuse, 0x74, RZ ;  /* 0x000000747e2e7824 */ /* 0x040fe400078e02ff */
[----:B------:R-:W-:Y:S01]  /*147c0*/  STL.64 [R1+0x3e8], R226 ;  /* 0x0003e8e201007387 */ /* 0x000fe20000100a00 */
[----:B------:R-:W-:Y:S01]  /*147d0*/  IMAD R42, R126, 0x78, RZ ;  /* 0x000000787e2a7824 */ /* 0x000fe200078e02ff */
[-C--:B-1----:R-:W-:Y:S02]  /*147e0*/  IADD3 R64, P0, R77, R4.reuse, RZ ;  /* 0x000000044d407210 */ /* 0x082fe40007f1e0ff */
[----:B------:R-:W-:Y:S01]  /*147f0*/  STL.64 [R1+0x1bd8], R226 ;  /* 0x001bd8e201007387 */ /* 0x000fe20000100a00 */
[----:B------:R-:W-:-:S03]  /*14800*/  IADD3 R40, P1, R72, R4, RZ ;  /* 0x0000000448287210 */ /* 0x000fc60007f3e0ff */
[----:B------:R-:W-:Y:S01]  /*14810*/  STL.64 [R1+0x3e0], R224 ;  /* 0x0003e0e001007387 */ /* 0x000fe20000100a00 */
[----:B------:R-:W-:-:S03]  /*14820*/  IMAD R34, R126, 0x1d, RZ ;  /* 0x0000001d7e227824 */ /* 0x000fc600078e02ff */
[----:B------:R-:W-:Y:S01]  /*14830*/  STL.64 [R1+0x1be0], R224 ;  /* 0x001be0e001007387 */ /* 0x000fe20000100a00 */
[----:B------:R-:W-:Y:S01]  /*14840*/  IMAD R200, R126, 0x1e, RZ ;  /* 0x0000001e7ec87824 */ /* 0x000fe200078e02ff */
[-C--:B------:R-:W-:Y:S02]  /*14850*/  LEA.HI.X.SX32 R65, R35, R5.reuse, 0x2, P0 ;  /* 0x0000000523417211 */ /* 0x080fe400000f16ff */
[----:B------:R-:W-:Y:S01]  /*14860*/  STL.64 [R1+0x3d8], R198 ;  /* 0x0003d8c601007387 */ /* 0x000fe20000100a00 */
[----:B------:R-:W-:Y:S01]  /*14870*/  LEA.HI.X.SX32 R41, R252, R5, 0x2, P1 ;  /* 0x00000005fc297211 */ /* 0x000fe200008f16ff */
[----:B------:R-:W-:Y:S02]  /*14880*/  IMAD R14, R126, 0x7c, RZ ;  /* 0x0000007c7e0e7824 */ /* 0x000fe400078e02ff */
[----:B------:R-:W-:Y:S01]  /*14890*/  STL.64 [R1+0x1be8], R198 ;  /* 0x001be8c601007387 */ /* 0x000fe20000100a00 */
[-C--:B------:R-:W-:Y:S02]  /*148a0*/  IADD3 R38, P0, R46, R4.reuse, RZ ;  /* 0x000000042e267210 */ /* 0x080fe40007f1e0ff */
[----:B------:R-:W-:Y:S01]  /*148b0*/  IADD3 R36, P1, R42, R4, RZ ;  /* 0x000000042a247210 */ /* 0x000fe20007f3e0ff */
[----:B------:R-:W-:Y:S04]  /*148c0*/  STL.64 [R1+0x3d0], R196 ;  /* 0x0003d0c401007387 */ /* 0x000fe80000100a00 */
[----:B------:R-:W-:Y:S01]  /*148d0*/  STL.64 [R1+0x1bf0], R196 ;  /* 0x001bf0c401007387 */ /* 0x000fe20000100a00 */
[----:B------:R-:W-:-:S03]  /*148e0*/  IMAD R191, R126, 0x1f, RZ ;  /* 0x0000001f7ebf7824 */ /* 0x000fc600078e02ff */
[----:B------:R-:W-:Y:S01]  /*148f0*/  STL.64 [R1+0x3c8], R194 ;  /* 0x0003c8c201007387 */ /* 0x000fe20000100a00 */
[----:B------:R-:W-:Y:S01]  /*14900*/  IMAD.SHL.U32 R190, R126, 0x20, RZ ;  /* 0x000000207ebe7824 */ /* 0x000fe200078e00ff */
[-C--:B------:R-:W-:Y:S02]  /*14910*/  LEA.HI.X.SX32 R39, R34, R5.reuse, 0x2, P0 ;  /* 0x0000000522277211 */ /* 0x080fe400000f16ff */
[----:B------:R1:W-:Y:S01]  /*14920*/  STL.64 [R1+0x1bf8], R194 ;  /* 0x001bf8c201007387 */ /* 0x0003e20000100a00 */
[----:B------:R-:W-:Y:S01]  /*14930*/  LEA.HI.X.SX32 R37, R200, R5, 0x2, P1 ;  /* 0x00000005c8257211 */ /* 0x000fe200008f16ff */
[C---:B------:R-:W-:Y:S02]  /*14940*/  IMAD R83, R126.reuse, 0x84, RZ ;  /* 0x000000847e537824 */ /* 0x040fe400078e02ff */
[----:B------:R-:W-:Y:S01]  /*14950*/  STL.64 [R1+0x3c0], R192 ;  /* 0x0003c0c001007387 */ /* 0x000fe20000100a00 */
[----:B------:R-:W-:Y:S01]  /*14960*/  IMAD R189, R126, 0x88, RZ ;  /* 0x000000887ebd7824 */ /* 0x000fe200078e02ff */
[----:B------:R-:W-:-:S02]  /*14970*/  IADD3 R34, P0, R14, R4, RZ ;  /* 0x000000040e227210 */ /* 0x000fc40007f1e0ff */
[----:B------:R2:W-:Y:S01]  /*14980*/  STL.64 [R1+0x1c00], R192 ;  /* 0x001c00c001007387 */ /* 0x0005e20000100a00 */
[C---:B------:R-:W-:Y:S01]  /*14990*/  IMAD R188, R126.reuse, 0x21, RZ ;  /* 0x000000217ebc7824 */ /* 0x040fe200078e02ff */
[----:B------:R-:W-:Y:S01]  /*149a0*/  LEA.HI.X.SX32 R35, R191, R5, 0x2, P0 ;  /* 0x00000005bf237211 */ /* 0x000fe200000f16ff */
[C---:B------:R-:W-:Y:S01]  /*149b0*/  IMAD R187, R126.reuse, 0x22, RZ ;  /* 0x000000227ebb7824 */ /* 0x040fe200078e02ff */
[-C--:B-1----:R-:W-:Y:S01]  /*149c0*/  IADD3 R194, P0, R83, R4.reuse, RZ ;  /* 0x0000000453c27210 */ /* 0x082fe20007f1e0ff */
[C---:B------:R-:W-:Y:S02]  /*149d0*/  IMAD R81, R126.reuse, 0x8c, RZ ;  /* 0x0000008c7e517824 */ /* 0x040fe400078e02ff */
[C---:B------:R-:W-:Y:S01]  /*149e0*/  IMAD R186, R126.reuse, 0x90, RZ ;  /* 0x000000907eba7824 */ /* 0x040fe200078e02ff */
[----:B--2---:R-:W-:-:S04]  /*149f0*/  LEA R192, P1, R126, R4, 0x7 ;  /* 0x000000047ec07211 */ /* 0x004fc800078238ff */
[-C--:B------:R-:W-:Y:S02]  /*14a00*/  LEA.HI.X.SX32 R193, R190, R5.reuse, 0x2, P1 ;  /* 0x00000005bec17211 */ /* 0x080fe400008f16ff */
[-C--:B------:R-:W-:Y:S01]  /*14a10*/  IADD3 R196, P1, R189, R4.reuse, RZ ;  /* 0x00000004bdc47210 */ /* 0x080fe20007f3e0ff */
[----:B------:R-:W-:Y:S01]  /*14a20*/  IMAD R185, R126, 0x23, RZ ;  /* 0x000000237eb97824 */ /* 0x000fe200078e02ff */
[-C--:B------:R-:W-:Y:S01]  /*14a30*/  LEA.HI.X.SX32 R195, R188, R5.reuse, 0x2, P0 ;  /* 0x00000005bcc37211 */ /* 0x080fe200000f16ff */
[C---:B------:R-:W-:Y:S01]  /*14a40*/  IMAD R184, R126.reuse, 0x94, RZ ;  /* 0x000000947eb87824 */ /* 0x040fe200078e02ff */
[-C--:B------:R-:W-:Y:S01]  /*14a50*/  LEA.HI.X.SX32 R197, R187, R5.reuse, 0x2, P1 ;  /* 0x00000005bbc57211 */ /* 0x080fe200008f16ff */
[----:B------:R-:W-:Y:S01]  /*14a60*/  IMAD R182, R126, 0x98, RZ ;  /* 0x000000987eb67824 */ /* 0x000fe200078e02ff */
[-C--:B------:R-:W-:Y:S02]  /*14a70*/  IADD3 R198, P0, R81, R4.reuse, RZ ;  /* 0x0000000451c67210 */ /* 0x080fe40007f1e0ff */
[-C--:B------:R-:W-:Y:S01]  /*14a80*/  IADD3 R222, P1, R186, R4.reuse, RZ ;  /* 0x00000004bade7210 */ /* 0x080fe20007f3e0ff */
[C---:B------:R-:W-:Y:S01]  /*14a90*/  IMAD R181, R126.reuse, 0x25, RZ ;  /* 0x000000257eb57824 */ /* 0x040fe200078e02ff */
[-C--:B------:R-:W-:Y:S01]  /*14aa0*/  LEA.HI.X.SX32 R199, R185, R5.reuse, 0x2, P0 ;  /* 0x00000005b9c77211 */ /* 0x080fe200000f16ff */
[C---:B------:R-:W-:Y:S01]  /*14ab0*/  IMAD R180, R126.reuse, 0x26, RZ ;  /* 0x000000267eb47824 */ /* 0x040fe200078e02ff */
[-C--:B------:R-:W-:Y:S01]  /*14ac0*/  LEA.HI.X.SX32 R223, R183, R5.reuse, 0x2, P1 ;  /* 0x00000005b7df7211 */ /* 0x080fe200008f16ff */
[----:B------:R-:W-:Y:S01]  /*14ad0*/  IMAD R76, R126, 0x9c, RZ ;  /* 0x0000009c7e4c7824 */ /* 0x000fe200078e02ff */
[-C--:B------:R-:W-:Y:S01]  /*14ae0*/  IADD3 R220, P0, R184, R4.reuse, RZ ;  /* 0x00000004b8dc7210 */ /* 0x080fe20007f1e0ff */
[----:B------:R-:W-:Y:S01]  /*14af0*/  IMAD R179, R126, 0xa0, RZ ;  /* 0x000000a07eb37824 */ /* 0x000fe200078e02ff */
        /* <DEDUP_REMOVED lines=8> */
[----:B------:R-:W-:Y:S01]  /*14b80*/  IMAD R159, R126, 0x29, RZ ;  /* 0x000000297e9f7824 */ /* 0x000fe200078e02ff */
        /* <DEDUP_REMOVED lines=123> */
[C---:B------:R-:W-:Y:S01]  /*15340*/  IMAD R246, R126.reuse, 0x12c, RZ ;  /* 0x0000012c7ef67824 */ /* 0x040fe200078e02ff */
[-C--:B------:R-:W-:Y:S01]  /*15350*/  IADD3 R180, P0, R245, R4.reuse, RZ ;  /* 0x00000004f5b47210 */ /* 0x080fe20007f1e0ff */
[----:B------:R-:W-:Y:S01]  /*15360*/  IMAD R251, R126, 0x130, RZ ;  /* 0x000001307efb7824 */ /* 0x000fe200078e02ff */
        /* <DEDUP_REMOVED lines=60> */
[----:B------:R-:W-:Y:S01]  /*15730*/  IADD3 R50, P1, R242, R4, RZ ;  /* 0x00000004f2327210 */ /* 0x000fe20007f3e0ff */
[----:B------:R-:W-:Y:S01]  /*15740*/  IMAD R20, R126, 0x5b, RZ ;  /* 0x0000005b7e147824 */ /* 0x000fe200078e02ff */
[-C--:B------:R-:W-:Y:S01]  /*15750*/  LEA.HI.X.SX32 R53, R22, R5.reuse, 0x2, P0 ;  /* 0x0000000516357211 */ /* 0x080fe200000f16ff */
[----:B------:R-:W-:Y:S01]  /*15760*/  IMAD R6, R126, 0x178, RZ ;  /* 0x000001787e067824 */ /* 0x000fe200078e02ff */
[----:B------:R-:W-:-:S02]  /*15770*/  LEA.HI.X.SX32 R51, R21, R5, 0x2, P1 ;  /* 0x0000000515337211 */ /* 0x000fc400008f16ff */
[-C--:B------:R-:W-:Y:S02]  /*15780*/  IADD3 R240, P0, R10, R4.reuse, RZ ;  /* 0x000000040af07210 */ /* 0x080fe40007f1e0ff */
        /* <DEDUP_REMOVED lines=12> */
[-C--:B------:R-:W-:Y:S01]  /*15850*/  IADD3 R236, P1, R9, R4.reuse, RZ ;  /* 0x0000000409ec7210 */ /* 0x080fe20007f3e0ff */
[----:B------:R-:W-:Y:S01]  /*15860*/  IMAD R142, R126, 0x5f, RZ ;  /* 0x0000005f7e8e7824 */ /* 0x000fe200078e02ff */
[-C--:B------:R-:W-:Y:S01]  /*15870*/  LEA.HI.X.SX32 R23, R18, R5.reuse, 0x2, P0 ;  /* 0x0000000512177211 */ /* 0x080fe200000f16ff */
        /* <DEDUP_REMOVED lines=8> */
[C---:B------:R-:W-:Y:S01]  /*15900*/  IMAD R243, R126.reuse, 0x18c, RZ ;  /* 0x0000018c7ef37824 */ /* 0x040fe200078e02ff */
[----:B------:R-:W-:Y:S01]  /*15910*/  IADD3 R234, P0, R11, R4, RZ ;  /* 0x000000040bea7210 */ /* 0x000fe20007f1e0ff */
[----:B------:R-:W-:Y:S01]  /*15920*/  IMAD R246, R126, 0x198, RZ ;  /* 0x000001987ef67824 */ /* 0x000fe200078e02ff */
[----:B------:R-:W-:-:S02]  /*15930*/  LEA.HI.X.SX32 R233, R139, R5, 0x2, P1 ;  /* 0x000000058be97211 */ /* 0x000fc400008f16ff */
[-C--:B------:R-:W-:Y:S01]  /*15940*/  IADD3 R206, P1, R244, R4.reuse, RZ ;  /* 0x00000004f4ce7210 */ /* 0x080fe20007f3e0ff */
[----:B------:R-:W-:Y:S01]  /*15950*/  IMAD R138, R126, 0x63, RZ ;  /* 0x000000637e8a7824 */ /* 0x000fe200078e02ff */
[-C--:B------:R-:W-:Y:S01]  /*15960*/  LEA.HI.X.SX32 R235, R140, R5.reuse, 0x2, P0 ;  /* 0x000000058ceb7211 */ /* 0x080fe200000f16ff */
[C---:B------:R-:W-:Y:S01]  /*15970*/  IMAD R109, R126.reuse, 0x66, RZ ;  /* 0x000000667e6d7824 */ /* 0x040fe200078e02ff */
[-C--:B------:R-:W-:Y:S01]  /*15980*/  IADD3 R230, P0, R243, R4.reuse, RZ ;  /* 0x00000004f3e67210 */ /* 0x080fe20007f1e0ff */
[C---:B------:R-:W-:Y:S01]  /*15990*/  IMAD R245, R126.reuse, 0x194, RZ ;  /* 0x000001947ef57824 */ /* 0x040fe200078e02ff */
[-C--:B------:R-:W-:Y:S01]  /*159a0*/  LEA.HI.X.SX32 R207, R111, R5.reuse, 0x2, P1 ;  /* 0x000000056fcf7211 */ /* 0x080fe200008f16ff */
[----:B------:R-:W-:Y:S01]  /*159b0*/  IMAD R249, R126, 0x1a0, RZ ;  /* 0x000001a07ef97824 */ /* 0x000fe200078e02ff */
[-C--:B------:R-:W-:Y:S01]  /*159c0*/  IADD3 R202, P1, R246, R4.reuse, RZ ;  /* 0x00000004f6ca7210 */ /* 0x080fe20007f3e0ff */
[----:B------:R-:W-:Y:S01]  /*159d0*/  IMAD R110, R126, 0x65, RZ ;  /* 0x000000657e6e7824 */ /* 0x000fe200078e02ff */
[-C--:B------:R-:W-:Y:S01]  /*159e0*/  LEA.HI.X.SX32 R231, R138, R5.reuse, 0x2, P0 ;  /* 0x000000058ae77211 */ /* 0x080fe200000f16ff */
[----:B------:R-:W-:Y:S01]  /*159f0*/  STL.64 [R1+0x3b8], R166 ;  /* 0x0003b8a601007387 */ /* 0x000fe20000100a00 */
[C---:B------:R-:W-:Y:S01]  /*15a00*/  IMAD R248, R126.reuse, 0x19c, RZ ;  /* 0x0000019c7ef87824 */ /* 0x040fe200078e02ff */
[-C--:B------:R-:W-:Y:S01]  /*15a10*/  IADD3 R204, P0, R245, R4.reuse, RZ ;  /* 0x00000004f5cc7210 */ /* 0x080fe20007f1e0ff */
[C---:B------:R-:W-:Y:S01]  /*15a20*/  IMAD R252, R126.reuse, 0x1a8, RZ ;  /* 0x000001a87efc7824 */ /* 0x040fe200078e02ff */
[-C--:B------:R-:W-:Y:S01]  /*15a30*/  LEA.HI.X.SX32 R203, R109, R5.reuse, 0x2, P1 ;  /* 0x000000056dcb7211 */ /* 0x080fe200008f16ff */
[----:B------:R1:W-:Y:S01]  /*15a40*/  STL.64 [R1+0x1c08], R166 ;  /* 0x001c08a601007387 */ /* 0x0003e20000100a00 */
[----:B------:R-:W-:Y:S01]  /*15a50*/  IADD3 R174, P1, R249, R4, RZ ;  /* 0x00000004f9ae7210 */ /* 0x000fe20007f3e0ff */
[----:B------:R-:W-:Y:S01]  /*15a60*/  IMAD R108, R126, 0x67, RZ ;  /* 0x000000677e6c7824 */ /* 0x000fe200078e02ff */
[----:B------:R-:W2:Y:S01]  /*15a70*/  LDC R245, c[0x0][0x230] ;  /* 0x00008c00fff57b82 */ /* 0x000ea20000000800 */
[----:B------:R-:W-:Y:S01]  /*15a80*/  STL.64 [R1+0x3b0], R164 ;  /* 0x0003b0a401007387 */ /* 0x000fe20000100a00 */
[----:B------:R-:W-:Y:S01]  /*15a90*/  LEA.HI.X.SX32 R205, R110, R5, 0x2, P0 ;  /* 0x000000056ecd7211 */ /* 0x000fe200000f16ff */
[----:B------:R-:W-:-:S02]  /*15aa0*/  IMAD R104, R126, 0x6a, RZ ;  /* 0x0000006a7e687824 */ /* 0x000fc400078e02ff */
[----:B------:R-:W-:Y:S01]  /*15ab0*/  STL.64 [R1+0x3a8], R162 ;  /* 0x0003a8a201007387 */ /* 0x000fe20000100a00 */
[----:B------:R-:W-:Y:S01]  /*15ac0*/  IMAD R251, R126, 0x1a4, RZ ;  /* 0x000001a47efb7824 */ /* 0x000fe200078e02ff */
[-C--:B------:R-:W-:Y:S01]  /*15ad0*/  IADD3 R200, P0, R248, R4.reuse, RZ ;  /* 0x00000004f8c87210 */ /* 0x080fe20007f1e0ff */
[C---:B------:R-:W-:Y:S01]  /*15ae0*/  IMAD R79, R126.reuse, 0x1b0, RZ ;  /* 0x000001b07e4f7824 */ /* 0x040fe200078e02ff */
[----:B------:R-:W-:Y:S01]  /*15af0*/  STL.64 [R1+0x3a0], R160 ;  /* 0x0003a0a001007387 */ /* 0x000fe20000100a00 */
[-C--:B------:R-:W-:Y:S01]  /*15b00*/  LEA.HI.X.SX32 R175, R107, R5.reuse, 0x2, P1 ;  /* 0x000000056baf7211 */ /* 0x080fe200008f16ff */
[----:B------:R-:W-:Y:S01]  /*15b10*/  IMAD R106, R126, 0x69, RZ ;  /* 0x000000697e6a7824 */ /* 0x000fe200078e02ff */
[-C--:B------:R-:W-:Y:S01]  /*15b20*/  IADD3 R170, P1, R252, R4.reuse, RZ ;  /* 0x00000004fcaa7210 */ /* 0x080fe20007f3e0ff */
[----:B------:R-:W-:Y:S01]  /*15b30*/  STL.64 [R1+0x398], R136 ;  /* 0x0003988801007387 */ /* 0x000fe20000100a00 */
[----:B------:R-:W-:Y:S01]  /*15b40*/  LEA.HI.X.SX32 R201, R108, R5, 0x2, P0 ;  /* 0x000000056cc97211 */ /* 0x000fe200000f16ff */
[----:B------:R-:W-:Y:S01]  /*15b50*/  IMAD R105, R126, 0x1ac, RZ ;  /* 0x000001ac7e697824 */ /* 0x000fe200078e02ff */
[----:B------:R-:W3:Y:S01]  /*15b60*/  LDC R243, c[0x0][0x230] ;  /* 0x00008c00fff37b82 */ /* 0x000ee20000000800 */
[----:B------:R-:W-:Y:S01]  /*15b70*/  STL.64 [R1+0x390], R134 ;  /* 0x0003908601007387 */ /* 0x000fe20000100a00 */
[----:B------:R-:W-:-:S03]  /*15b80*/  IADD3 R172, P0, R251, R4, RZ ;  /* 0x00000004fbac7210 */ /* 0x000fc60007f1e0ff */
[----:B------:R-:W-:Y:S01]  /*15b90*/  STL.64 [R1+0x388], R132 ;  /* 0x0003888401007387 */ /* 0x000fe20000100a00 */
[----:B------:R-:W-:Y:S01]  /*15ba0*/  LEA.HI.X.SX32 R171, R104, R5, 0x2, P1 ;  /* 0x0000000568ab7211 */ /* 0x000fe200008f16ff */
[----:B------:R-:W-:Y:S01]  /*15bb0*/  IMAD R76, R126, 0x1b8, RZ ;  /* 0x000001b87e4c7824 */ /* 0x000fe200078e02ff */
[----:B------:R-:W4:Y:S01]  /*15bc0*/  LDC R252, c[0x0][0x230] ;  /* 0x00008c00fffc7b82 */ /* 0x000f220000000800 */
[----:B------:R-:W-:Y:S01]  /*15bd0*/  STL.64 [R1+0x380], R130 ;  /* 0x0003808201007387 */ /* 0x000fe20000100a00 */
[----:B------:R-:W-:-:S03]  /*15be0*/  IADD3 R142, P1, R79, R4, RZ ;  /* 0x000000044f8e7210 */ /* 0x000fc60007f3e0ff */
[----:B------:R-:W-:Y:S01]  /*15bf0*/  STL.64 [R1+0x378], R102 ;  /* 0x0003786601007387 */ /* 0x000fe20000100a00 */
[C---:B------:R-:W-:Y:S02]  /*15c00*/  IMAD R78, R126.reuse, 0x6b, RZ ;  /* 0x0000006b7e4e7824 */ /* 0x040fe400078e02ff */
[----:B------:R-:W-:Y:S01]  /*15c10*/  IMAD R74, R126, 0x6e, RZ ;  /* 0x0000006e7e4a7824 */ /* 0x000fe200078e02ff */
[----:B------:R-:W-:Y:S01]  /*15c20*/  STL.64 [R1+0x370], R100 ;  /* 0x0003706401007387 */ /* 0x000fe20000100a00 */
[----:B------:R-:W-:Y:S01]  /*15c30*/  LEA.HI.X.SX32 R173, R106, R5, 0x2, P0 ;  /* 0x000000056aad7211 */ /* 0x000fe200000f16ff */
[----:B------:R-:W-:Y:S01]  /*15c40*/  IMAD R247, R126, 0x1b4, RZ ;  /* 0x000001b47ef77824 */ /* 0x000fe200078e02ff */
[----:B------:R-:W4:Y:S01]  /*15c50*/  LDC R244, c[0x0][0x230] ;  /* 0x00008c00fff47b82 */ /* 0x000f220000000800 */
[----:B------:R-:W-:Y:S01]  /*15c60*/  STL.64 [R1+0x368], R98 ;  /* 0x0003686201007387 */ /* 0x000fe20000100a00 */
[----:B------:R-:W-:-:S03]  /*15c70*/  IADD3 R168, P0, R105, R4, RZ ;  /* 0x0000000469a87210 */ /* 0x000fc60007f1e0ff */
[----:B------:R-:W-:Y:S01]  /*15c80*/  STL.64 [R1+0x360], R96 ;  /* 0x0003606001007387 */ /* 0x000fe20000100a00 */
[----:B------:R-:W-:-:S03]  /*15c90*/  LEA.HI.X.SX32 R143, R77, R5, 0x2, P1 ;  /* 0x000000054d8f7211 */ /* 0x000fc600008f16ff */
[----:B------:R-:W-:Y:S01]  /*15ca0*/  STL.64 [R1+0x358], R70 ;  /* 0x0003584601007387 */ /* 0x000fe20000100a00 */
[----:B------:R-:W-:Y:S01]  /*15cb0*/  IMAD R242, R126, 0x1c0, RZ ;  /* 0x000001c07ef27824 */ /* 0x000fe200078e02ff */
[----:B------:R-:W-:Y:S02]  /*15cc0*/  IADD3 R138, P1, R76, R4, RZ ;  /* 0x000000044c8a7210 */ /* 0x000fe40007f3e0ff */
[----:B------:R-:W-:Y:S04]  /*15cd0*/  STL.64 [R1+0x350], R68 ;  /* 0x0003504401007387 */ /* 0x000fe80000100a00 */
[----:B------:R-:W-:Y:S01]  /*15ce0*/  STL.64 [R1+0x348], R66 ;  /* 0x0003484201007387 */ /* 0x000fe20000100a00 */
[----:B------:R-:W-:-:S03]  /*15cf0*/  IMAD R75, R126, 0x6d, RZ ;  /* 0x0000006d7e4b7824 */ /* 0x000fc600078e02ff */
[----:B------:R-:W-:Y:S01]  /*15d00*/  STL.64 [R1+0x340], R64 ;  /* 0x0003404001007387 */ /* 0x000fe20000100a00 */
[----:B------:R-:W-:-:S03]  /*15d10*/  LEA.HI.X.SX32 R169, R78, R5, 0x2, P0 ;  /* 0x000000054ea97211 */ /* 0x000fc600000f16ff */
[----:B------:R-:W-:Y:S01]  /*15d20*/  STL.64 [R1+0x338], R40 ;  /* 0x0003382801007387 */ /* 0x000fe20000100a00 */
[----:B------:R-:W-:Y:S01]  /*15d30*/  IMAD R250, R126, 0x1bc, RZ ;  /* 0x000001bc7efa7824 */ /* 0x000fe200078e02ff */
[-C--:B------:R-:W-:Y:S02]  /*15d40*/  IADD3 R140, P0, R247, R4.reuse, RZ ;  /* 0x00000004f78c7210 */ /* 0x080fe40007f1e0ff */
[----:B------:R-:W-:Y:S01]  /*15d50*/  STL.64 [R1+0x330], R38 ;  /* 0x0003302601007387 */ /* 0x000fe20000100a00 */
[-C--:B------:R-:W-:Y:S01]  /*15d60*/  LEA.HI.X.SX32 R139, R74, R5.reuse, 0x2, P1 ;  /* 0x000000054a8b7211 */ /* 0x080fe200008f16ff */
[----:B------:R-:W-:Y:S02]  /*15d70*/  IMAD R10, R126, 0x1c8, RZ ;  /* 0x000001c87e0a7824 */ /* 0x000fe400078e02ff */
[----:B------:R-:W-:Y:S01]  /*15d80*/  STL.64 [R1+0x328], R36 ;  /* 0x0003282401007387 */ /* 0x000fe20000100a00 */
[-C--:B------:R-:W-:Y:S01]  /*15d90*/  IADD3 R110, P1, R242, R4.reuse, RZ ;  /* 0x00000004f26e7210 */ /* 0x080fe20007f3e0ff */
[C---:B------:R-:W-:Y:S01]  /*15da0*/  IMAD R73, R126.reuse, 0x6f, RZ ;  /* 0x0000006f7e497824 */ /* 0x040fe200078e02ff */
[-C--:B------:R-:W-:Y:S01]  /*15db0*/  LEA.HI.X.SX32 R141, R75, R5.reuse, 0x2, P0 ;  /* 0x000000054b8d7211 */ /* 0x080fe200000f16ff */
[----:B------:R-:W-:Y:S01]  /*15dc0*/  STL.64 [R1+0x320], R34 ;  /* 0x0003202201007387 */ /* 0x000fe20000100a00 */
[C---:B------:R-:W-:Y:S01]  /*15dd0*/  IMAD R48, R126.reuse, 0x72, RZ ;  /* 0x000000727e307824 */ /* 0x040fe200078e02ff */
[----:B------:R-:W-:Y:S01]  /*15de0*/  ULEA UR54, UR54, UR4, 0x18 ;  /* 0x0000000436367291 */ /* 0x000fe2000f8ec03f */
[----:B------:R-:W-:Y:S01]  /*15df0*/  IMAD R11, R126, 0x1c4, RZ ;  /* 0x000001c47e0b7824 */ /* 0x000fe200078e02ff */
[----:B------:R-:W-:Y:S01]  /*15e00*/  STL.64 [R1+0x318], R192 ;  /* 0x000318c001007387 */ /* 0x000fe20000100a00 */
[-C--:B------:R-:W-:Y:S01]  /*15e10*/  IADD3 R250, P0, R250, R4.reuse, RZ ;  /* 0x00000004fafa7210 */ /* 0x080fe20007f1e0ff */
[----:B------:R-:W-:Y:S01]  /*15e20*/  IMAD R8, R126, 0x1d0, RZ ;  /* 0x000001d07e087824 */ /* 0x000fe200078e02ff */
[-C--:B------:R-:W-:Y:S01]  /*15e30*/  LEA.HI.X.SX32 R111, R72, R5.reuse, 0x2, P1 ;  /* 0x00000005486f7211 */ /* 0x080fe200008f16ff */
[----:B------:R-:W-:Y:S01]  /*15e40*/  STL.64 [R1+0x310], R194 ;  /* 0x000310c201007387 */ /* 0x000fe20000100a00 */
[----:B------:R-:W-:Y:S01]  /*15e50*/  IADD3 R106, P1, R10, R4, RZ ;  /* 0x000000040a6a7210 */ /* 0x000fe20007f3e0ff */
[C---:B------:R-:W-:Y:S01]  /*15e60*/  IMAD R49, R126.reuse, 0x71, RZ ;  /* 0x000000717e317824 */ /* 0x040fe200078e02ff */
[----:B------:R-:W-:Y:S01]  /*15e70*/  LEA.HI.X.SX32 R251, R73, R5, 0x2, P0 ;  /* 0x0000000549fb7211 */ /* 0x000fe200000f16ff */
[----:B------:R-:W-:Y:S01]  /*15e80*/  STL.64 [R1+0x308], R196 ;  /* 0x000308c401007387 */ /* 0x000fe20000100a00 */
[C---:B------:R-:W-:Y:S01]  /*15e90*/  IMAD R9, R126.reuse, 0x1cc, RZ ;  /* 0x000001cc7e097824 */ /* 0x040fe200078e02ff */
[----:B------:R-:W4:Y:S01]  /*15ea0*/  LDC R242, c[0x0][0x230] ;  /* 0x00008c00fff27b82 */ /* 0x000f220000000800 */
[C---:B------:R-:W-:Y:S01]  /*15eb0*/  IMAD R2, R126.reuse, 0x1d8, RZ ;  /* 0x000001d87e027824 */ /* 0x040fe200078e02ff */
[----:B------:R-:W-:Y:S01]  /*15ec0*/  STL.64 [R1+0x300], R198 ;  /* 0x000300c601007387 */ /* 0x000fe20000100a00 */
[----:B------:R-:W-:Y:S01]  /*15ed0*/  IMAD R47, R126, 0x73, RZ ;  /* 0x000000737e2f7824 */ /* 0x000fe200078e02ff */
[----:B------:R-:W-:-:S02]  /*15ee0*/  ULDC UR4, c[0x0][0x230] ;  /* 0x00008c0000047ab9 */ /* 0x000fc40000000800 */
[----:B------:R-:W-:Y:S01]  /*15ef0*/  STL.64 [R1+0x2f8], R222 ;  /* 0x0002f8de01007387 */ /* 0x000fe20000100a00 */
[----:B------:R-:W-:Y:S01]  /*15f00*/  IMAD R44, R126, 0x76, RZ ;  /* 0x000000767e2c7824 */ /* 0x000fe200078e02ff */
[----:B------:R-:W4:Y:S02]  /*15f10*/  LDC R10, c[0x0][0x230] ;  /* 0x00008c00ff0a7b82 */ /* 0x000f240000000800 */
[----:B------:R-:W-:Y:S01]  /*15f20*/  STL.64 [R1+0x2f0], R220 ;  /* 0x0002f0dc01007387 */ /* 0x000fe20000100a00 */
[----:B------:R-:W-:-:S03]  /*15f30*/  IADD3 R108, P0, R11, R4, RZ ;  /* 0x000000040b6c7210 */ /* 0x000fc60007f1e0ff */
[----:B------:R-:W-:Y:S01]  /*15f40*/  STL.64 [R1+0x2e8], R218 ;  /* 0x0002e8da01007387 */ /* 0x000fe20000100a00 */
[----:B------:R-:W-:-:S03]  /*15f50*/  LEA.HI.X.SX32 R107, R48, R5, 0x2, P1 ;  /* 0x00000005306b7211 */ /* 0x000fc600008f16ff */
[----:B------:R-:W-:Y:S01]  /*15f60*/  STL.64 [R1+0x2e0], R216 ;  /* 0x0002e0d801007387 */ /* 0x000fe20000100a00 */
[----:B------:R-:W-:-:S03]  /*15f70*/  IADD3 R78, P1, R8, R4, RZ ;  /* 0x00000004084e7210 */ /* 0x000fc60007f3e0ff */
[----:B------:R-:W-:Y:S04]  /*15f80*/  STL.64 [R1+0x2d8], R190 ;  /* 0x0002d8be01007387 */ /* 0x000fe80000100a00 */
[----:B------:R-:W-:Y:S01]  /*15f90*/  STL.64 [R1+0x2d0], R188 ;  /* 0x0002d0bc01007387 */ /* 0x000fe20000100a00 */
[----:B------:R-:W-:-:S03]  /*15fa0*/  LEA.HI.X.SX32 R109, R49, R5, 0x2, P0 ;  /* 0x00000005316d7211 */ /* 0x000fc600000f16ff */
[----:B------:R-:W-:Y:S01]  /*15fb0*/  STL.64 [R1+0x2c8], R186 ;  /* 0x0002c8ba01007387 */ /* 0x000fe20000100a00 */
[----:B------:R-:W-:-:S03]  /*15fc0*/  IMAD R6, R126, 0x1d4, RZ ;  /* 0x000001d47e067824 */ /* 0x000fc600078e02ff */
[----:B------:R-:W-:Y:S01]  /*15fd0*/  STL.64 [R1+0x2c0], R184 ;  /* 0x0002c0b801007387 */ /* 0x000fe20000100a00 */
[----:B------:R-:W-:-:S03]  /*15fe0*/  IADD3 R104, P0, R9, R4, RZ ;  /* 0x0000000409687210 */ /* 0x000fc60007f1e0ff */
[----:B------:R-:W-:Y:S01]  /*15ff0*/  STL.64 [R1+0x2b8], R158 ;  /* 0x0002b89e01007387 */ /* 0x000fe20000100a00 */
[----:B------:R-:W-:Y:S01]  /*16000*/  LEA.HI.X.SX32 R79, R46, R5, 0x2, P1 ;  /* 0x000000052e4f7211 */ /* 0x000fe200008f16ff */
[----:B------:R-:W-:Y:S02]  /*16010*/  IMAD R127, R126, 0x1e0, RZ ;  /* 0x000001e07e7f7824 */ /* 0x000fe400078e02ff */
[----:B------:R-:W-:Y:S01]  /*16020*/  STL.64 [R1+0x2b0], R156 ;  /* 0x0002b09c01007387 */ /* 0x000fe20000100a00 */
[----:B------:R-:W-:-:S03]  /*16030*/  IADD3 R74, P1, R2, R4, RZ ;  /* 0x00000004024a7210 */ /* 0x000fc60007f3e0ff */
        /* <DEDUP_REMOVED lines=20> */
[----:B------:R-:W-:Y:S01]  /*16180*/  IMAD R11, R126, 0x1e4, RZ ;  /* 0x000001e47e0b7824 */ /* 0x000fe200078e02ff */
[----:B------:R-:W-:Y:S02]  /*16190*/  LEA.HI.X.SX32 R49, R42, R5, 0x2, P1 ;  /* 0x000000052a317211 */ /* 0x000fe400008f16ff */
[----:B------:R-:W-:Y:S01]  /*161a0*/  STL.64 [R1+0x260], R88 ;  /* 0x0002605801007387 */ /* 0x000fe20000100a00 */
[----:B------:R-:W-:Y:S01]  /*161b0*/  IMAD R0, R126, 0x1f0, RZ ;  /* 0x000001f07e007824 */ /* 0x000fe200078e02ff */
[----:B------:R-:W-:-:S02]  /*161c0*/  IADD3 R44, P1, R9, R4, RZ ;  /* 0x00000004092c7210 */ /* 0x000fc40007f3e0ff */
[----:B------:R-:W-:Y:S01]  /*161d0*/  STL.64 [R1+0x258], R62 ;  /* 0x0002583e01007387 */ /* 0x000fe20000100a00 */
[C---:B------:R-:W-:Y:S01]  /*161e0*/  IMAD R17, R126.reuse, 0x79, RZ ;  /* 0x000000797e117824 */ /* 0x040fe200078e02ff */
[-C--:B------:R-:W-:Y:S01]  /*161f0*/  LEA.HI.X.SX32 R73, R43, R5.reuse, 0x2, P0 ;  /* 0x000000052b497211 */ /* 0x080fe200000f16ff */
[C---:B------:R-:W-:Y:S01]  /*16200*/  IMAD R6, R126.reuse, 0x1ec, RZ ;  /* 0x000001ec7e067824 */ /* 0x040fe200078e02ff */
[----:B------:R-:W-:Y:S01]  /*16210*/  STL.64 [R1+0x250], R60 ;  /* 0x0002503c01007387 */ /* 0x000fe20000100a00 */
[-C--:B------:R-:W-:Y:S01]  /*16220*/  IADD3 R46, P0, R11, R4.reuse, RZ ;  /* 0x000000040b2e7210 */ /* 0x080fe20007f1e0ff */
[----:B------:R-:W-:Y:S01]  /*16230*/  IMAD R2, R126, 0x1f4, RZ ;  /* 0x000001f47e027824 */ /* 0x000fe200078e02ff */
[----:B------:R-:W-:Y:S01]  /*16240*/  LEA.HI.X.SX32 R45, R16, R5, 0x2, P1 ;  /* 0x00000005102d7211 */ /* 0x000fe200008f16ff */
[----:B------:R-:W-:Y:S01]  /*16250*/  STL.64 [R1+0x248], R58 ;  /* 0x0002483a01007387 */ /* 0x000fe20000100a00 */
[----:B------:R-:W-:Y:S01]  /*16260*/  IADD3 R16, P1, R0, R4, RZ ;  /* 0x0000000400107210 */ /* 0x000fe20007f3e0ff */
[C---:B------:R-:W-:Y:S01]  /*16270*/  IMAD R15, R126.reuse, 0x7b, RZ ;  /* 0x0000007b7e0f7824 */ /* 0x040fe200078e02ff */
[----:B------:R-:W4:Y:S01]  /*16280*/  LDC R11, c[0x0][0x230] ;  /* 0x00008c00ff0b7b82 */ /* 0x000f220000000800 */
[----:B------:R-:W-:Y:S04]  /*16290*/  STL.64 [R1+0x240], R56 ;  /* 0x0002403801007387 */ /* 0x000fe80000100a00 */
[----:B------:R-:W-:Y:S01]  /*162a0*/  STL.64 [R1+0x238], R32 ;  /* 0x0002382001007387 */ /* 0x000fe20000100a00 */
[----:B------:R-:W-:-:S02]  /*162b0*/  IMAD R12, R126, 0x7d, RZ ;  /* 0x0000007d7e0c7824 */ /* 0x000fc400078e02ff */
[C---:B------:R-:W-:Y:S01]  /*162c0*/  IMAD R3, R126.reuse, 0x7e, RZ ;  /* 0x0000007e7e037824 */ /* 0x040fe200078e02ff */
[----:B------:R-:W-:Y:S01]  /*162d0*/  STL.64 [R1+0x230], R30 ;  /* 0x0002301e01007387 */ /* 0x000fe20000100a00 */
[----:B------:R-:W-:Y:S01]  /*162e0*/  LEA.HI.X.SX32 R47, R17, R5, 0x2, P0 ;  /* 0x00000005112f7211 */ /* 0x000fe200000f16ff */
[----:B-1----:R-:W-:Y:S01]  /*162f0*/  IMAD.SHL.U32 R167, R126, 0x4, RZ ;  /* 0x000000047ea77824 */ /* 0x002fe200078e00ff */
[----:B------:R-:W1:Y:S01]  /*16300*/  LDC R9, c[0x0][0x230] ;  /* 0x00008c00ff097b82 */ /* 0x000e620000000800 */
        /* <DEDUP_REMOVED lines=9> */
[----:B------:R-:W-:-:S03]  /*163a0*/  LEA.HI.X.SX32 R43, R15, R5, 0x2, P0 ;  /* 0x000000050f2b7211 */ /* 0x000fc600000f16ff */
[----:B------:R-:W-:Y:S01]  /*163b0*/  STL.64 [R1+0x200], R238 ;  /* 0x000200ee01007387 */ /* 0x000fe20000100a00 */
[----:B------:R-:W-:-:S03]  /*163c0*/  LEA.HI.X.SX32 R15, R12, R5, 0x2, P1 ;  /* 0x000000050c0f7211 */ /* 0x000fc600008f16ff */
[----:B------:R-:W-:Y:S01]  /*163d0*/  STL.64 [R1+0x1f8], R214 ;  /* 0x0001f8d601007387 */ /* 0x000fe20000100a00 */
[----:B------:R-:W-:-:S03]  /*163e0*/  IADD3 R12, P1, R0, R4, RZ ;  /* 0x00000004000c7210 */ /* 0x000fc60007f3e0ff */
[----:B------:R-:W-:Y:S04]  /*163f0*/  STL.64 [R1+0x1f0], R212 ;  /* 0x0001f0d401007387 */ /* 0x000fe80000100a00 */
[----:B------:R-:W-:Y:S04]  /*16400*/  STL.64 [R1+0x1e8], R210 ;  /* 0x0001e8d201007387 */ /* 0x000fe80000100a00 */
[----:B------:R-:W-:Y:S01]  /*16410*/  STL.64 [R1+0x1e0], R208 ;  /* 0x0001e0d001007387 */ /* 0x000fe20000100a00 */
[----:B------:R-:W-:-:S03]  /*16420*/  VIADD R2, R13, 0xffffffdf ;  /* 0xffffffdf0d027836 */ /* 0x000fc60000000000 */
[----:B------:R-:W-:Y:S01]  /*16430*/  STL.64 [R1+0x1d8], R182 ;  /* 0x0001d8b601007387 */ /* 0x000fe20000100a00 */
[----:B------:R-:W-:-:S03]  /*16440*/  LEA.HI.X.SX32 R13, R3, R5, 0x2, P1 ;  /* 0x00000005030d7211 */ /* 0x000fc600008f16ff */
[----:B------:R-:W-:Y:S04]  /*16450*/  STL.64 [R1+0x1d0], R180 ;  /* 0x0001d0b401007387 */ /* 0x000fe80000100a00 */
[----:B------:R-:W-:Y:S04]  /*16460*/  STL.64 [R1+0x1c8], R178 ;  /* 0x0001c8b201007387 */ /* 0x000fe80000100a00 */
[----:B------:R-:W-:Y:S04]  /*16470*/  STL.64 [R1+0x1c0], R176 ;  /* 0x0001c0b001007387 */ /* 0x000fe80000100a00 */
[----:B------:R-:W-:Y:S04]  /*16480*/  STL.64 [R1+0x1b8], R150 ;  /* 0x0001b89601007387 */ /* 0x000fe80000100a00 */
[----:B------:R-:W-:Y:S01]  /*16490*/  STL.64 [R1+0x1b0], R148 ;  /* 0x0001b09401007387 */ /* 0x000fe20000100a00 */
[----:B------:R-:W3:Y:S03]  /*164a0*/  S2R R3, SR_TID.X ;  /* 0x0000000000037919 */ /* 0x000ee60000002100 */
[----:B------:R-:W-:Y:S04]  /*164b0*/  STL.64 [R1+0x1a8], R146 ;  /* 0x0001a89201007387 */ /* 0x000fe80000100a00 */
[----:B------:R-:W-:Y:S04]  /*164c0*/  STL.64 [R1+0x1a0], R144 ;  /* 0x0001a09001007387 */ /* 0x000fe80000100a00 */
[----:B------:R-:W-:Y:S04]  /*164d0*/  STL.64 [R1+0x198], R118 ;  /* 0x0001987601007387 */ /* 0x000fe80000100a00 */
[----:B------:R-:W-:Y:S04]  /*164e0*/  STL.64 [R1+0x190], R116 ;  /* 0x0001907401007387 */ /* 0x000fe80000100a00 */
[----:B------:R-:W-:Y:S04]  /*164f0*/  STL.64 [R1+0x188], R114 ;  /* 0x0001887201007387 */ /* 0x000fe80000100a00 */
        /* <DEDUP_REMOVED lines=9> */
[----:B------:R-:W-:Y:S01]  /*16590*/  STL.64 [R1+0x148], R50 ;  /* 0x0001483201007387 */ /* 0x000fe20000100a00 */
[----:B------:R-:W-:-:S03]  /*165a0*/  IMAD R127, R126, 0x1fc, RZ ;  /* 0x000001fc7e7f7824 */ /* 0x000fc600078e02ff */
[----:B------:R-:W-:Y:S01]  /*165b0*/  STL.64 [R1+0x140], R240 ;  /* 0x000140f001007387 */ /* 0x000fe20000100a00 */
[----:B------:R-:W-:-:S03]  /*165c0*/  IADD3 R246, P0, R167, R4, RZ ;  /* 0x00000004a7f67210 */ /* 0x000fc60007f1e0ff */
        /* <DEDUP_REMOVED lines=13> */
[----:B--2---:R-:W-:Y:S02]  /*166a0*/  VIADD R0, R245, 0xffffffdd ;  /* 0xffffffddf5007836 */ /* 0x004fe40000000000 */
[----:B------:R-:W2:Y:S01]  /*166b0*/  LDC R245, c[0x0][0x230] ;  /* 0x00008c00fff57b82 */ /* 0x000ea20000000800 */
[----:B------:R-:W-:Y:S04]  /*166c0*/  STL.64 [R1+0xf0], R204 ;  /* 0x0000f0cc01007387 */ /* 0x000fe80000100a00 */
[----:B------:R-:W-:Y:S04]  /*166d0*/  STL.64 [R1+0xe8], R202 ;  /* 0x0000e8ca01007387 */ /* 0x000fe80000100a00 */
[----:B------:R-:W-:Y:S04]  /*166e0*/  STL.64 [R1+0xe0], R200 ;  /* 0x0000e0c801007387 */ /* 0x000fe80000100a00 */
[----:B------:R-:W-:Y:S04]  /*166f0*/  STL.64 [R1+0xd8], R174 ;  /* 0x0000d8ae01007387 */ /* 0x000fe80000100a00 */
[----:B------:R-:W-:Y:S01]  /*16700*/  STL.64 [R1+0xd0], R172 ;  /* 0x0000d0ac01007387 */ /* 0x000fe20000100a00 */
[----:B---3--:R-:W-:-:S03]  /*16710*/  SHF.L.U32 R6, R3, 0x4, RZ ;  /* 0x0000000403067819 */ /* 0x008fc600000006ff */
[----:B------:R-:W-:Y:S04]  /*16720*/  STL.64 [R1+0xc8], R170 ;  /* 0x0000c8aa01007387 */ /* 0x000fe80000100a00 */
[----:B------:R-:W-:Y:S04]  /*16730*/  STL.64 [R1+0xc0], R168 ;  /* 0x0000c0a801007387 */ /* 0x000fe80000100a00 */
[----:B------:R-:W-:Y:S04]  /*16740*/  STL.64 [R1+0xb8], R142 ;  /* 0x0000b88e01007387 */ /* 0x000fe80000100a00 */
[----:B------:R-:W-:Y:S01]  /*16750*/  STL.64 [R1+0xb0], R140 ;  /* 0x0000b08c01007387 */ /* 0x000fe20000100a00 */
[----:B------:R-:W-:-:S03]  /*16760*/  LOP3.LUT R6, R6, 0x70, RZ, 0xc0, !PT ;  /* 0x0000007006067812 */ /* 0x000fc600078ec0ff */
[----:B------:R-:W-:Y:S01]  /*16770*/  STL.64 [R1+0xa8], R138 ;  /* 0x0000a88a01007387 */ /* 0x000fe20000100a00 */
[----:B------:R-:W-:-:S03]  /*16780*/  LOP3.LUT R3, R3, 0x7f, RZ, 0xc0, !PT ;  /* 0x0000007f03037812 */ /* 0x000fc600078ec0ff */
[----:B------:R-:W-:Y:S01]  /*16790*/  STL.64 [R1+0xa0], R250 ;  /* 0x0000a0fa01007387 */ /* 0x000fe20000100a00 */
[----:B------:R-:W-:-:S03]  /*167a0*/  ISETP.GE.U32.AND P0, PT, R2, 0x7fffff60, PT ;  /* 0x7fffff600200780c */ /* 0x000fc60003f06070 */
[----:B------:R-:W-:Y:S01]  /*167b0*/  STL.64 [R1+0x98], R110 ;  /* 0x0000986e01007387 */ /* 0x000fe20000100a00 */
[----:B------:R-:W-:Y:S02]  /*167c0*/  VIADD R2, R243, 0xffffffde ;  /* 0xffffffdef3027836 */ /* 0x000fe40000000000 */
[----:B------:R-:W-:Y:S01]  /*167d0*/  IMAD R6, R3, 0x80, R6 ;  /* 0x0000008003067824 */ /* 0x000fe200078e0206 */
[----:B------:R-:W-:Y:S01]  /*167e0*/  STL.64 [R1+0x90], R108 ;  /* 0x0000906c01007387 */ /* 0x000fe20000100a00 */
[----:B----4-:R-:W-:Y:S01]  /*167f0*/  VIADD R8, R252, 0xffffffdc ;  /* 0xffffffdcfc087836 */ /* 0x010fe20000000000 */
[----:B------:R-:W-:Y:S01]  /*16800*/  ISETP.GE.U32.AND P3, PT, R2, 0x7fffff5f, PT ;  /* 0x7fffff5f0200780c */ /* 0x000fe20003f66070 */
[----:B------:R-:W3:Y:S01]  /*16810*/  LDC R243, c[0x0][0x230] ;  /* 0x00008c00fff37b82 */ /* 0x000ee20000000800 */
[----:B------:R-:W-:Y:S04]  /*16820*/  STL.64 [R1+0x88], R106 ;  /* 0x0000886a01007387 */ /* 0x000fe80000100a00 */
[----:B------:R-:W-:Y:S01]  /*16830*/  STL.64 [R1+0x80], R104 ;  /* 0x0000806801007387 */ /* 0x000fe20000100a00 */
[----:B------:R-:W-:-:S02]  /*16840*/  ISETP.GE.U32.AND P1, PT, R0, 0x7fffff5e, PT ;  /* 0x7fffff5e0000780c */ /* 0x000fc40003f26070 */
[----:B------:R-:W4:Y:S01]  /*16850*/  LDC R252, c[0x0][0x230] ;  /* 0x00008c00fffc7b82 */ /* 0x000f220000000800 */
[----:B------:R-:W-:Y:S04]  /*16860*/  STL.64 [R1+0x78], R78 ;  /* 0x0000784e01007387 */ /* 0x000fe80000100a00 */
[----:B------:R-:W-:Y:S04]  /*16870*/  STL.64 [R1+0x70], R76 ;  /* 0x0000704c01007387 */ /* 0x000fe80000100a00 */
[----:B------:R-:W-:Y:S01]  /*16880*/  STL.64 [R1+0x68], R74 ;  /* 0x0000684a01007387 */ /* 0x000fe20000100a00 */
[----:B------:R-:W-:-:S03]  /*16890*/  VIADD R2, R6, UR54 ;  /* 0x0000003606027c36 */ /* 0x000fc60008000000 */
[----:B------:R-:W-:Y:S04]  /*168a0*/  STL.64 [R1+0x60], R72 ;  /* 0x0000604801007387 */ /* 0x000fe80000100a00 */
[----:B------:R-:W-:Y:S04]  /*168b0*/  STL.64 [R1+0x58], R48 ;  /* 0x0000583001007387 */ /* 0x000fe80000100a00 */
[----:B------:R-:W-:Y:S04]  /*168c0*/  STL.64 [R1+0x50], R46 ;  /* 0x0000502e01007387 */ /* 0x000fe80000100a00 */
[----:B------:R-:W-:Y:S04]  /*168d0*/  STL.64 [R1+0x48], R44 ;  /* 0x0000482c01007387 */ /* 0x000fe80000100a00 */
[----:B------:R-:W-:Y:S04]  /*168e0*/  STL.64 [R1+0x40], R42 ;  /* 0x0000402a01007387 */ /* 0x000fe80000100a00 */
[----:B------:R-:W-:Y:S04]  /*168f0*/  STL.64 [R1+0x38], R16 ;  /* 0x0000381001007387 */ /* 0x000fe80000100a00 */
[----:B------:R-:W-:Y:S01]  /*16900*/  STL.64 [R1+0x3f8], R248 ;  /* 0x0003f8f801007387 */ /* 0x000fe20000100a00 */
[----:B--2---:R-:W-:-:S03]  /*16910*/  VIADD R0, R245, 0xffffffbf ;  /* 0xffffffbff5007836 */ /* 0x004fc60000000000 */
[----:B------:R-:W-:Y:S04]  /*16920*/  STL.64 [R1+0x30], R14 ;  /* 0x0000300e01007387 */ /* 0x000fe80000100a00 */
[----:B------:R2:W-:Y:S04]  /*16930*/  STL.64 [R1+0x410], R246 ;  /* 0x000410f601007387 */ /* 0x0005e80000100a00 */
[----:B------:R-:W-:Y:S01]  /*16940*/  @!PT LDS RZ, [RZ] ;  /* 0x00000000fffff984 */ /* 0x000fe20000000800 */
[----:B------:R-:W-:Y:S01]  /*16950*/  @!PT LDS RZ, [RZ] ;  /* 0x00000000fffff984 */ /* 0x000fe20000000800 */
[----:B------:R-:W-:Y:S01]  /*16960*/  @!PT LDS RZ, [RZ] ;  /* 0x00000000fffff984 */ /* 0x000fe20000000800 */
[----:B------:R-:W-:Y:S01]  /*16970*/  LDGSTS.E [R2+0x60000], desc[UR52][R4.64], !P2 ;  /* 0x6000000004027fae */ /* 0x000fe2000d121874 */
[----:B------:R-:W-:Y:S01]  /*16980*/  ISETP.GE.U32.AND P2, PT, R8, 0x7fffff5d, PT ;  /* 0x7fffff5d0800780c */ /* 0x000fe20003f46070 */
[----:B------:R-:W-:-:S02]  /*16990*/  VIADD R8, R244, 0xffffffbe ;  /* 0xffffffbef4087836 */ /* 0x000fc40000000000 */
[----:B------:R-:W4:Y:S04]  /*169a0*/  LDL.64 R166, [R1+0x408] ;  /* 0x0004080001a67983 */ /* 0x000f280000100a00 */
[----:B------:R-:W-:Y:S04]  /*169b0*/  STL.64 [R1+0x28], R12 ;  /* 0x0000280c01007387 */ /* 0x000fe80000100a00 */
[----:B------:R-:W4:Y:S04]  /*169c0*/  LDL.64 R244, [R1+0x400] ;  /* 0x0004000001f47983 */ /* 0x000f280000100a00 */
[----:B------:R2:W-:Y:S01]  /*169d0*/  LDGSTS.E [R2+0x60004], desc[UR52][R246.64], !P5 ;  /* 0x60004000f6027fae */ /* 0x0005e2000e921874 */
[----:B------:R-:W-:Y:S01]  /*169e0*/  ISETP.GE.U32.AND P5, PT, R0, 0x7fffff40, PT ;  /* 0x7fffff400000780c */ /* 0x000fe20003fa6070 */
[----:B---3--:R-:W-:-:S02]  /*169f0*/  VIADD R0, R243, 0xffffffbd ;  /* 0xffffffbdf3007836 */ /* 0x008fc40000000000 */
[----:B------:R-:W3:Y:S08]  /*16a00*/  LDC R243, c[0x0][0x230] ;  /* 0x00008c00fff37b82 */ /* 0x000ef00000000800 */
[----:B--2---:R-:W2:Y:S08]  /*16a10*/  LDC R246, c[0x0][0x230] ;  /* 0x00008c00fff67b82 */ /* 0x004eb00000000800 */
[----:B------:R-:W3:Y:S01]  /*16a20*/  LDC R247, c[0x0][0x230] ;  /* 0x00008c00fff77b82 */ /* 0x000ee20000000800 */
[----:B----4-:R-:W-:Y:S01]  /*16a30*/  LDGSTS.E [R2+0x60008], desc[UR52][R166.64], !P6 ;  /* 0x60008000a6027fae */ /* 0x010fe2000f121874 */
[----:B------:R-:W-:-:S03]  /*16a40*/  ISETP.GE.U32.AND P6, PT, R8, 0x7fffff3f, PT ;  /* 0x7fffff3f0800780c */ /* 0x000fc60003fc6070 */
[----:B------:R4:W-:Y:S01]  /*16a50*/  LDGSTS.E [R2+0x6000c], desc[UR52][R244.64], !P4 ;  /* 0x6000c000f4027fae */ /* 0x0009e2000e121874 */
[----:B------:R-:W-:-:S03]  /*16a60*/  ISETP.GE.U32.AND P4, PT, R0, 0x7fffff3e, PT ;  /* 0x7fffff3e0000780c */ /* 0x000fc60003f86070 */
[----:B------:R-:W3:Y:S04]  /*16a70*/  LDL.LU.64 R166, [R1+0x1c08] ;  /* 0x001c080001a67983 */ /* 0x000ee80000300a00 */
[----:B------:R-:W-:Y:S04]  /*16a80*/  LDGSTS.E [R2+0x64000], desc[UR52][R192.64], !P0 ;  /* 0x64000000c0027fae */ /* 0x000fe8000c121874 */
[----:B------:R-:W-:Y:S01]  /*16a90*/  LDGSTS.E [R2+0x64004], desc[UR52][R194.64], !P3 ;  /* 0x64004000c2027fae */ /* 0x000fe2000d921874 */
[----:B----4-:R-:W4:Y:S03]  /*16aa0*/  LDC R244, c[0x0][0x230] ;  /* 0x00008c00fff47b82 */ /* 0x010f260000000800 */
[----:B------:R-:W-:Y:S04]  /*16ab0*/  LDGSTS.E [R2+0x64008], desc[UR52][R196.64], !P1 ;  /* 0x64008000c4027fae */ /* 0x000fe8000c921874 */
[----:B------:R-:W3:Y:S01]  /*16ac0*/  LDL.LU.64 R192, [R1+0x1c00] ;  /* 0x001c000001c07983 */ /* 0x000ee20000300a00 */
[----:B------:R-:W4:Y:S03]  /*16ad0*/  LDC R245, c[0x0][0x230] ;  /* 0x00008c00fff57b82 */ /* 0x000f260000000800 */
[----:B------:R-:W3:Y:S04]  /*16ae0*/  LDL.LU.64 R194, [R1+0x1bf8] ;  /* 0x001bf80001c27983 */ /* 0x000ee80000300a00 */
[----:B------:R-:W3:Y:S04]  /*16af0*/  LDL.LU.64 R196, [R1+0x1bf0] ;  /* 0x001bf00001c47983 */ /* 0x000ee80000300a00 */
[----:B------:R-:W-:Y:S04]  /*16b00*/  LDGSTS.E [R2+0x6400c], desc[UR52][R198.64], !P2 ;  /* 0x6400c000c6027fae */ /* 0x000fe8000d121874 */
[----:B------:R-:W-:Y:S04]  /*16b10*/  LDGSTS.E [R2+0x68000], desc[UR52][R224.64], !P5 ;  /* 0x68000000e0027fae */ /* 0x000fe8000e921874 */
[----:B------:R-:W-:Y:S04]  /*16b20*/  LDGSTS.E [R2+0x68004], desc[UR52][R226.64], !P6 ;  /* 0x68004000e2027fae */ /* 0x000fe8000f121874 */
[----:B------:R-:W3:Y:S04]  /*16b30*/  LDL.LU.64 R198, [R1+0x1be8] ;  /* 0x001be80001c67983 */ /* 0x000ee80000300a00 */
[----:B------:R-:W3:Y:S04]  /*16b40*/  LDL.LU.64 R224, [R1+0x1be0] ;  /* 0x001be00001e07983 */ /* 0x000ee80000300a00 */
[----:B------:R-:W3:Y:S04]  /*16b50*/  LDL.LU.64 R226, [R1+0x1bd8] ;  /* 0x001bd80001e27983 */ /* 0x000ee80000300a00 */
[----:B------:R-:W-:Y:S04]  /*16b60*/  LDGSTS.E [R2+0x68008], desc[UR52][R228.64], !P4 ;  /* 0x68008000e4027fae */ /* 0x000fe8000e121874 */
[----:B------:R-:W3:Y:S01]  /*16b70*/  LDL.LU.64 R228, [R1+0x1bd0] ;  /* 0x001bd00001e47983 */ /* 0x000ee20000300a00 */
[----:B------:R-:W-:-:S02]  /*16b80*/  VIADD R0, R11, 0xffffffbc ;  /* 0xffffffbc0b007836 */ /* 0x000fc40000000000 */
[----:B------:R-:W4:Y:S03]  /*16b90*/  LDC R11, c[0x0][0x230] ;  /* 0x00008c00ff0b7b82 */ /* 0x000f260000000800 */
[----:B------:R-:W-:Y:S01]  /*16ba0*/  ISETP.GE.U32.AND P0, PT, R0, 0x7fffff3d, PT ;  /* 0x7fffff3d0000780c */ /* 0x000fe20003f06070 */
[----:B------:R-:W-:-:S04]  /*16bb0*/  VIADD R0, R242, 0xffffff9e ;  /* 0xffffff9ef2007836 */ /* 0x000fc80000000000 */
[----:B------:R-:W3:Y:S01]  /*16bc0*/  LDC R242, c[0x0][0x230] ;  /* 0x00008c00fff27b82 */ /* 0x000ee20000000800 */
[----:B------:R-:W-:Y:S01]  /*16bd0*/  ISETP.GE.U32.AND P1, PT, R0, 0x7fffff1f, PT ;  /* 0x7fffff1f0000780c */ /* 0x000fe20003f26070 */
[----:B------:R-:W-:Y:S02]  /*16be0*/  VIADD R8, R10, 0xffffff9f ;  /* 0xffffff9f0a087836 */ /* 0x000fe40000000000 */
[----:B--2---:R-:W-:-:S04]  /*16bf0*/  VIADD R0, R246, 0xffffff9c ;  /* 0xffffff9cf6007836 */ /* 0x004fc80000000000 */
[----:B------:R-:W2:Y:S01]  /*16c00*/  LDC R10, c[0x0][0x230] ;  /* 0x00008c00ff0a7b82 */ /* 0x000ea20000000800 */
[----:B------:R-:W-:Y:S01]  /*16c10*/  ISETP.GE.U32.AND P3, PT, R8, 0x7fffff20, PT ;  /* 0x7fffff200800780c */ /* 0x000fe20003f66070 */
[----:B-1----:R-:W-:Y:S01]  /*16c20*/  VIADD R8, R9, 0xffffff9d ;  /* 0xffffff9d09087836 */ /* 0x002fe20000000000 */
[----:B------:R-:W-:Y:S01]  /*16c30*/  ISETP.GE.U32.AND P5, PT, R0, 0x7fffff1d, PT ;  /* 0x7fffff1d0000780c */ /* 0x000fe20003fa6070 */
[----:B------:R-:W-:Y:S01]  /*16c40*/  LDGSTS.E [R2+0x6800c], desc[UR52][R238.64], !P0 ;  /* 0x6800c000ee027fae */ /* 0x000fe2000c121874 */
[----:B----4-:R-:W-:-:S03]  /*16c50*/  VIADD R0, R11, 0xfffffffb ;  /* 0xfffffffb0b007836 */ /* 0x010fc60000000000 */
[----:B------:R-:W1:Y:S01]  /*16c60*/  LDC R9, c[0x0][0x230] ;  /* 0x00008c00ff097b82 */ /* 0x000e620000000800 */
[----:B------:R-:W-:Y:S01]  /*16c70*/  ISETP.GE.U32.AND P2, PT, R8, 0x7fffff1e, PT ;  /* 0x7fffff1e0800780c */ /* 0x000fe20003f46070 */
[----:B------:R-:W-:Y:S01]  /*16c80*/  VIADD R8, R244, 0xfffffffa ;  /* 0xfffffffaf4087836 */ /* 0x000fe20000000000 */
[----:B------:R-:W-:Y:S01]  /*16c90*/  ISETP.GE.U32.AND P6, PT, R0, 0x7fffff7c, PT ;  /* 0x7fffff7c0000780c */ /* 0x000fe20003fc6070 */
[----:B------:R-:W-:Y:S02]  /*16ca0*/  VIADD R0, R245, 0xfffffff9 ;  /* 0xfffffff9f5007836 */ /* 0x000fe40000000000 */
[----:B------:R-:W-:Y:S02]  /*16cb0*/  LDGSTS.E [R2+0x6c000], desc[UR52][R236.64], !P3 ;  /* 0x6c000000ec027fae */ /* 0x000fe4000d921874 */
[----:B------:R-:W4:Y:S01]  /*16cc0*/  LDC R245, c[0x0][0x230] ;  /* 0x00008c00fff57b82 */ /* 0x000f220000000800 */
[----:B------:R-:W-:Y:S01]  /*16cd0*/  ISETP.GE.U32.AND P4, PT, R8, 0x7fffff7b, PT ;  /* 0x7fffff7b0800780c */ /* 0x000fe20003f86070 */
[----:B---3--:R-:W-:Y:S01]  /*16ce0*/  VIADD R8, R242, 0xfffffff8 ;  /* 0xfffffff8f2087836 */ /* 0x008fe20000000000 */
[----:B------:R-:W-:Y:S01]  /*16cf0*/  ISETP.GE.U32.AND P0, PT, R0, 0x7fffff7a, PT ;  /* 0x7fffff7a0000780c */ /* 0x000fe20003f06070 */
[----:B------:R-:W-:Y:S01]  /*16d00*/  VIADD R0, R243, 0xffffffdb ;  /* 0xffffffdbf3007836 */ /* 0x000fe20000000000 */
[----:B------:R-:W-:Y:S03]  /*16d10*/  LDGSTS.E [R2+0x6c004], desc[UR52][R234.64], !P1 ;  /* 0x6c004000ea027fae */ /* 0x000fe6000c921874 */
[----:B------:R-:W3:Y:S01]  /*16d20*/  LDC R244, c[0x0][0x230] ;  /* 0x00008c00fff47b82 */ /* 0x000ee20000000800 */
[----:B------:R-:W-:Y:S01]  /*16d30*/  ISETP.GE.U32.AND P1, PT, R0, 0x7fffff5c, PT ;  /* 0x7fffff5c0000780c */ /* 0x000fe20003f26070 */
[----:B--2---:R-:W-:Y:S01]  /*16d40*/  VIADD R0, R10, 0xffffffda ;  /* 0xffffffda0a007836 */ /* 0x004fe20000000000 */
[----:B------:R-:W2:Y:S05]  /*16d50*/  LDL.LU.64 R238, [R1+0x1bc8] ;  /* 0x001bc80001ee7983 */ /* 0x000eaa0000300a00 */
[----:B------:R-:W3:Y:S01]  /*16d60*/  LDC R242, c[0x0][0x230] ;  /* 0x00008c00fff27b82 */ /* 0x000ee20000000800 */
[----:B------:R-:W-:Y:S01]  /*16d70*/  ISETP.GE.U32.AND P3, PT, R8, 0x7fffff79, PT ;  /* 0x7fffff790800780c */ /* 0x000fe20003f66070 */
[----:B------:R-:W-:Y:S01]  /*16d80*/  LDGSTS.E [R2+0x6c008], desc[UR52][R232.64], !P2 ;  /* 0x6c008000e8027fae */ /* 0x000fe2000d121874 */
[----:B------:R-:W-:-:S05]  /*16d90*/  ISETP.GE.U32.AND P2, PT, R0, 0x7fffff5b, PT ;  /* 0x7fffff5b0000780c */ /* 0x000fca0003f46070 */
[----:B------:R-:W3:Y:S01]  /*16da0*/  LDC R11, c[0x0][0x230] ;  /* 0x00008c00ff0b7b82 */ /* 0x000ee20000000800 */
[----:B------:R-:W-:Y:S01]  /*16db0*/  LOP3.LUT R8, R6, 0x10, RZ, 0x3c, !PT ;  /* 0x0000001006087812 */ /* 0x000fe200078e3cff */
[----:B-1----:R-:W-:Y:S01]  /*16dc0*/  VIADD R0, R9, 0xffffffd9 ;  /* 0xffffffd909007836 */ /* 0x002fe20000000000 */
[----:B------:R-:W-:Y:S03]  /*16dd0*/  LDGSTS.E [R2+0x6c00c], desc[UR52][R230.64], !P5 ;  /* 0x6c00c000e6027fae */ /* 0x000fe6000e921874 */
[----:B------:R-:W-:Y:S01]  /*16de0*/  VIADD R8, R8, UR54 ;  /* 0x0000003608087c36 */ /* 0x000fe20008000000 */
[----:B------:R-:W-:Y:S01]  /*16df0*/  ISETP.GE.U32.AND P5, PT, R0, 0x7fffff5a, PT ;  /* 0x7fffff5a0000780c */ /* 0x000fe20003fa6070 */
[----:B------:R-:W1:Y:S01]  /*16e00*/  LDC R243, c[0x0][0x230] ;  /* 0x00008c00fff37b82 */ /* 0x000e620000000800 */
[----:B----4-:R-:W-:Y:S01]  /*16e10*/  VIADD R0, R245, 0xffffffbb ;  /* 0xffffffbbf5007836 */ /* 0x010fe20000000000 */
[----:B------:R-:W4:Y:S01]  /*16e20*/  LDL.LU.64 R236, [R1+0x1bc0] ;  /* 0x001bc00001ec7983 */ /* 0x000f220000300a00 */
[----:B---3--:R-:W-:-:S03]  /*16e30*/  VIADD R9, R244, 0xffffffd8 ;  /* 0xffffffd8f4097836 */ /* 0x008fc60000000000 */
[----:B------:R3:W-:Y:S02]  /*16e40*/  LDGSTS.E [R8+0x60000], desc[UR52][R248.64], !P6 ;  /* 0x60000000f8087fae */ /* 0x0007e4000f121874 */
[----:B------:R-:W3:Y:S02]  /*16e50*/  LDC R246, c[0x0][0x230] ;  /* 0x00008c00fff67b82 */ /* 0x000ee40000000800 */
[----:B------:R-:W2:Y:S06]  /*16e60*/  LDL.LU.64 R234, [R1+0x1bb8] ;  /* 0x001bb80001ea7983 */ /* 0x000eac0000300a00 */
[----:B------:R-:W3:Y:S01]  /*16e70*/  LDC R244, c[0x0][0x230] ;  /* 0x00008c00fff47b82 */ /* 0x000ee20000000800 */
[----:B------:R-:W-:Y:S01]  /*16e80*/  ISETP.GE.U32.AND P6, PT, R9, 0x7fffff59, PT ;  /* 0x7fffff590900780c */ /* 0x000fe20003fc6070 */
[----:B------:R-:W4:Y:S04]  /*16e90*/  LDL.LU.64 R232, [R1+0x1bb0] ;  /* 0x001bb00001e87983 */ /* 0x000f280000300a00 */
[----:B------:R-:W2:Y:S02]  /*16ea0*/  LDL.LU.64 R230, [R1+0x1ba8] ;  /* 0x001ba80001e67983 */ /* 0x000ea40000300a00 */
[----:B------:R-:W3:Y:S01]  /*16eb0*/  LDC R10, c[0x0][0x230] ;  /* 0x00008c00ff0a7b82 */ /* 0x000ee20000000800 */
[----:B-1----:R-:W-:-:S07]  /*16ec0*/  VIADD R9, R243, 0xffffffba ;  /* 0xffffffbaf3097836 */ /* 0x002fce0000000000 */
[----:B------:R-:W1:Y:S08]  /*16ed0*/  LDC R243, c[0x0][0x230] ;  /* 0x00008c00fff37b82 */ /* 0x000e700000000800 */
[----:B------:R-:W1:Y:S08]  /*16ee0*/  LDC R245, c[0x0][0x230] ;  /* 0x00008c00fff57b82 */ /* 0x000e700000000800 */
[----:B---3--:R-:W3:Y:S08]  /*16ef0*/  LDC R248, c[0x0][0x230] ;  /* 0x00008c00fff87b82 */ /* 0x008ef00000000800 */
[----:B------:R-:W3:Y:S01]  /*16f00*/  LDC R249, c[0x0][0x230] ;  /* 0x00008c00fff97b82 */ /* 0x000ee20000000800 */
[----:B------:R-:W-:Y:S01]  /*16f10*/  LDGSTS.E [R8+0x60004], desc[UR52][R228.64], !P4 ;  /* 0x60004000e4087fae */ /* 0x000fe2000e121874 */
[----:B------:R-:W-:Y:S01]  /*16f20*/  ISETP.GE.U32.AND P4, PT, R0, 0x7fffff3c, PT ;  /* 0x7fffff3c0000780c */ /* 0x000fe20003f86070 */
[----:B------:R-:W-:-:S02]  /*16f30*/  VIADD R0, R242, 0xffffffb9 ;  /* 0xffffffb9f2007836 */ /* 0x000fc40000000000 */
[----:B------:R-:W-:Y:S03]  /*16f40*/  LDGSTS.E [R8+0x60008], desc[UR52][R226.64], !P0 ;  /* 0x60008000e2087fae */ /* 0x000fe6000c121874 */
[----:B------:R-:W3:Y:S01]  /*16f50*/  LDC R242, c[0x0][0x230] ;  /* 0x00008c00fff27b82 */ /* 0x000ee20000000800 */
[----:B------:R-:W-:Y:S01]  /*16f60*/  LDGSTS.E [R8+0x6000c], desc[UR52][R224.64], !P3 ;  /* 0x6000c000e0087fae */ /* 0x000fe2000d921874 */
[----:B------:R-:W-:Y:S01]  /*16f70*/  ISETP.GE.U32.AND P3, PT, R0, 0x7fffff3a, PT ;  /* 0x7fffff3a0000780c */ /* 0x000fe20003f66070 */
[----:B------:R-:W-:Y:S02]  /*16f80*/  VIADD R0, R11, 0xffffffb8 ;  /* 0xffffffb80b007836 */ /* 0x000fe40000000000 */
[----:B------:R-:W-:Y:S03]  /*16f90*/  LDGSTS.E [R8+0x64000], desc[UR52][R222.64], !P1 ;  /* 0x64000000de087fae */ /* 0x000fe6000c921874 */
[----:B------:R-:W1:Y:S01]  /*16fa0*/  LDC R11, c[0x0][0x230] ;  /* 0x00008c00ff0b7b82 */ /* 0x000e620000000800 */
[----:B------:R-:W-:Y:S01]  /*16fb0*/  ISETP.GE.U32.AND P1, PT, R0, 0x7fffff39, PT ;  /* 0x7fffff390000780c */ /* 0x000fe20003f26070 */
[----:B------:R-:W-:Y:S01]  /*16fc0*/  VIADD R0, R246, 0xffffff9a ;  /* 0xffffff9af6007836 */ /* 0x000fe20000000000 */
[----:B------:R-:W-:Y:S04]  /*16fd0*/  LDGSTS.E [R8+0x64004], desc[UR52][R220.64], !P2 ;  /* 0x64004000dc087fae */ /* 0x000fe8000d121874 */
[----:B------:R-:W-:Y:S01]  /*16fe0*/  LDGSTS.E [R8+0x64008], desc[UR52][R218.64], !P5 ;  /* 0x64008000da087fae */ /* 0x000fe2000e921874 */
[----:B------:R-:W-:Y:S01]  /*16ff0*/  ISETP.GE.U32.AND P5, PT, R0, 0x7fffff1b, PT ;  /* 0x7fffff1b0000780c */ /* 0x000fe20003fa6070 */
[----:B------:R-:W-:Y:S01]  /*17000*/  VIADD R0, R244, 0xffffff98 ;  /* 0xffffff98f4007836 */ /* 0x000fe20000000000 */
[----:B------:R-:W3:Y:S01]  /*17010*/  LDC R246, c[0x0][0x230] ;  /* 0x00008c00fff67b82 */ /* 0x000ee20000000800 */
[----:B------:R-:W-:Y:S01]  /*17020*/  ISETP.GE.U32.AND P0, PT, R9, 0x7fffff3b, PT ;  /* 0x7fffff3b0900780c */ /* 0x000fe20003f06070 */
[----:B------:R-:W-:Y:S01]  /*17030*/  LDGSTS.E [R8+0x6400c], desc[UR52][R216.64], !P6 ;  /* 0x6400c000d8087fae */ /* 0x000fe2000f121874 */
[----:B------:R-:W-:-:S03]  /*17040*/  VIADD R9, R247, 0xffffff9b ;  /* 0xffffff9bf7097836 */ /* 0x000fc60000000000 */
[----:B------:R-:W-:Y:S01]  /*17050*/  LDGSTS.E [R8+0x68000], desc[UR52][R214.64], !P4 ;  /* 0x68000000d6087fae */ /* 0x000fe2000e121874 */
[----:B------:R-:W-:Y:S01]  /*17060*/  ISETP.GE.U32.AND P4, PT, R0, 0x7fffff19, PT ;  /* 0x7fffff190000780c */ /* 0x000fe20003f86070 */
[----:B------:R-:W4:Y:S02]  /*17070*/  LDC R244, c[0x0][0x230] ;  /* 0x00008c00fff47b82 */ /* 0x000f240000000800 */
[----:B------:R-:W2:Y:S01]  /*17080*/  LDL.LU.64 R228, [R1+0x1ba0] ;  /* 0x001ba00001e47983 */ /* 0x000ea20000300a00 */
[----:B-1----:R-:W-:Y:S01]  /*17090*/  VIADD R0, R11, 0xfffffff7 ;  /* 0xfffffff70b007836 */ /* 0x002fe20000000000 */
[----:B------:R-:W-:Y:S02]  /*170a0*/  ISETP.GE.U32.AND P2, PT, R9, 0x7fffff1c, PT ;  /* 0x7fffff1c0900780c */ /* 0x000fe40003f46070 */
[----:B------:R-:W-:Y:S02]  /*170b0*/  LDGSTS.E [R8+0x68004], desc[UR52][R212.64], !P0 ;  /* 0x68004000d4087fae */ /* 0x000fe4000c121874 */
[----:B------:R-:W1:Y:S01]  /*170c0*/  LDC R11, c[0x0][0x230] ;  /* 0x00008c00ff0b7b82 */ /* 0x000e620000000800 */
[----:B------:R-:W-:Y:S01]  /*170d0*/  VIADD R9, R10, 0xffffff99 ;  /* 0xffffff990a097836 */ /* 0x000fe20000000000 */
[----:B------:R-:W-:Y:S01]  /*170e0*/  ISETP.GE.U32.AND P0, PT, R0, 0x7fffff78, PT ;  /* 0x7fffff780000780c */ /* 0x000fe20003f06070 */
[----:B------:R-:W-:Y:S01]  /*170f0*/  VIADD R0, R243, 0xfffffff5 ;  /* 0xfffffff5f3007836 */ /* 0x000fe20000000000 */
[----:B------:R-:W-:Y:S04]  /*17100*/  LDGSTS.E [R8+0x68008], desc[UR52][R210.64], !P3 ;  /* 0x68008000d2087fae */ /* 0x000fe8000d921874 */
[----:B------:R-:W4:Y:S01]  /*17110*/  LDC R10, c[0x0][0x230] ;  /* 0x00008c00ff0a7b82 */ /* 0x000f220000000800 */
[----:B------:R-:W-:Y:S01]  /*17120*/  ISETP.GE.U32.AND P6, PT, R9, 0x7fffff1a, PT ;  /* 0x7fffff1a0900780c */ /* 0x000fe20003fc6070 */
[----:B---3--:R-:W-:Y:S01]  /*17130*/  VIADD R9, R242, 0xfffffff6 ;  /* 0xfffffff6f2097836 */ /* 0x008fe20000000000 */
[----:B------:R-:W-:Y:S04]  /*17140*/  LDGSTS.E [R8+0x6800c], desc[UR52][R208.64], !P1 ;  /* 0x6800c000d0087fae */ /* 0x000fe8000c921874 */
[----:B------:R-:W3:Y:S01]  /*17150*/  LDL.LU.64 R226, [R1+0x1b98] ;  /* 0x001b980001e27983 */ /* 0x000ee20000300a00 */
[----:B------:R-:W4:Y:S01]  /*17160*/  LDC R243, c[0x0][0x230] ;  /* 0x00008c00fff37b82 */ /* 0x000f220000000800 */
[----:B------:R-:W-:Y:S01]  /*17170*/  ISETP.GE.U32.AND P3, PT, R9, 0x7fffff77, PT ;  /* 0x7fffff770900780c */ /* 0x000fe20003f66070 */
[----:B------:R-:W-:Y:S01]  /*17180*/  VIADD R9, R245, 0xfffffff4 ;  /* 0xfffffff4f5097836 */ /* 0x000fe20000000000 */
[----:B------:R-:W-:Y:S01]  /*17190*/  ISETP.GE.U32.AND P1, PT, R0, 0x7fffff76, PT ;  /* 0x7fffff760000780c */ /* 0x000fe20003f26070 */
[----:B------:R-:W-:Y:S01]  /*171a0*/  VIADD R0, R246, 0xffffffd7 ;  /* 0xffffffd7f6007836 */ /* 0x000fe20000000000 */
[----:B------:R-:W-:Y:S03]  /*171b0*/  LDGSTS.E [R8+0x6c000], desc[UR52][R206.64], !P2 ;  /* 0x6c000000ce087fae */ /* 0x000fe6000d121874 */
[----:B------:R-:W4:Y:S01]  /*171c0*/  LDC R242, c[0x0][0x230] ;  /* 0x00008c00fff27b82 */ /* 0x000f220000000800 */
[----:B------:R-:W-:Y:S01]  /*171d0*/  LDGSTS.E [R8+0x6c004], desc[UR52][R204.64], !P5 ;  /* 0x6c004000cc087fae */ /* 0x000fe2000e921874 */
[----:B------:R-:W-:Y:S01]  /*171e0*/  ISETP.GE.U32.AND P5, PT, R0, 0x7fffff58, PT ;  /* 0x7fffff580000780c */ /* 0x000fe20003fa6070 */
[----:B-1----:R-:W-:-:S02]  /*171f0*/  VIADD R0, R11, 0xffffffd6 ;  /* 0xffffffd60b007836 */ /* 0x002fc40000000000 */
[----:B------:R-:W2:Y:S03]  /*17200*/  LDL.LU.64 R224, [R1+0x1b90] ;  /* 0x001b900001e07983 */ /* 0x000ea60000300a00 */
[----:B------:R-:W1:Y:S01]  /*17210*/  LDC R245, c[0x0][0x230] ;  /* 0x00008c00fff57b82 */ /* 0x000e620000000800 */
[----:B------:R-:W-:Y:S01]  /*17220*/  LDGSTS.E [R8+0x6c008], desc[UR52][R202.64], !P6 ;  /* 0x6c008000ca087fae */ /* 0x000fe2000f121874 */
[----:B------:R-:W-:Y:S02]  /*17230*/  ISETP.GE.U32.AND P2, PT, R9, 0x7fffff75, PT ;  /* 0x7fffff750900780c */ /* 0x000fe40003f46070 */
[----:B------:R-:W-:Y:S01]  /*17240*/  ISETP.GE.U32.AND P6, PT, R0, 0x7fffff57, PT ;  /* 0x7fffff570000780c */ /* 0x000fe20003fc6070 */
[----:B----4-:R-:W-:Y:S01]  /*17250*/  VIADD R0, R10, 0xffffffd5 ;  /* 0xffffffd50a007836 */ /* 0x010fe20000000000 */
[----:B------:R-:W-:Y:S01]  /*17260*/  LOP3.LUT R9, R6, 0x20, RZ, 0x3c, !PT ;  /* 0x0000002006097812 */ /* 0x000fe200078e3cff */
[----:B------:R-:W-:Y:S01]  /*17270*/  LDGSTS.E [R8+0x6c00c], desc[UR52][R200.64], !P4 ;  /* 0x6c00c000c8087fae */ /* 0x000fe2000e121874 */
[----:B------:R-:W4:Y:S02]  /*17280*/  LDC R247, c[0x0][0x230] ;  /* 0x00008c00fff77b82 */ /* 0x000f240000000800 */
[----:B------:R-:W-:Y:S01]  /*17290*/  ISETP.GE.U32.AND P4, PT, R0, 0x7fffff56, PT ;  /* 0x7fffff560000780c */ /* 0x000fe20003f86070 */
[----:B------:R-:W-:Y:S01]  /*172a0*/  VIADD R9, R9, UR54 ;  /* 0x0000003609097c36 */ /* 0x000fe20008000000 */
[----:B------:R-:W2:Y:S01]  /*172b0*/  LDL.LU.64 R222, [R1+0x1b88] ;  /* 0x001b880001de7983 */ /* 0x000ea20000300a00 */
[----:B------:R-:W-:-:S03]  /*172c0*/  VIADD R0, R243, 0xffffffb7 ;  /* 0xffffffb7f3007836 */ /* 0x000fc60000000000 */
[----:B------:R-:W4:Y:S01]  /*172d0*/  LDC R246, c[0x0][0x230] ;  /* 0x00008c00fff67b82 */ /* 0x000f220000000800 */
[----:B------:R-:W-:Y:S01]  /*172e0*/  LDGSTS.E [R9+0x60000], desc[UR52][R198.64], !P0 ;  /* 0x60000000c6097fae */ /* 0x000fe2000c121874 */
[----:B------:R-:W-:-:S03]  /*172f0*/  VIADD R10, R242, 0xffffffd4 ;  /* 0xffffffd4f20a7836 */ /* 0x000fc60000000000 */
[----:B------:R-:W-:Y:S03]  /*17300*/  LDGSTS.E [R9+0x60004], desc[UR52][R196.64], !P3 ;  /* 0x60004000c4097fae */ /* 0x000fe6000d921874 */
[----:B------:R-:W4:Y:S01]  /*17310*/  LDC R243, c[0x0][0x230] ;  /* 0x00008c00fff37b82 */ /* 0x000f220000000800 */
[----:B------:R-:W-:Y:S01]  /*17320*/  ISETP.GE.U32.AND P3, PT, R0, 0x7fffff38, PT ;  /* 0x7fffff380000780c */ /* 0x000fe20003f66070 */
[----:B-1----:R-:W-:Y:S01]  /*17330*/  VIADD R0, R245, 0xffffffb5 ;  /* 0xffffffb5f5007836 */ /* 0x002fe20000000000 */
[----:B------:R-:W-:Y:S04]  /*17340*/  LDGSTS.E [R9+0x60008], desc[UR52][R194.64], !P1 ;  /* 0x60008000c2097fae */ /* 0x000fe8000c921874 */
[----:B------:R-:W-:Y:S01]  /*17350*/  LDGSTS.E [R9+0x6000c], desc[UR52][R192.64], !P2 ;  /* 0x6000c000c0097fae */ /* 0x000fe2000d121874 */
[----:B------:R-:W1:Y:S01]  /*17360*/  LDC R242, c[0x0][0x230] ;  /* 0x00008c00fff27b82 */ /* 0x000e620000000800 */
[----:B------:R-:W-:Y:S01]  /*17370*/  ISETP.GE.U32.AND P2, PT, R0, 0x7fffff36, PT ;  /* 0x7fffff360000780c */ /* 0x000fe20003f46070 */
[----:B------:R-:W-:Y:S01]  /*17380*/  VIADD R0, R244, 0xffffffb4 ;  /* 0xffffffb4f4007836 */ /* 0x000fe20000000000 */
[----:B------:R-:W-:Y:S01]  /*17390*/  ISETP.GE.U32.AND P0, PT, R10, 0x7fffff55, PT ;  /* 0x7fffff550a00780c */ /* 0x000fe20003f06070 */
[----:B------:R-:W-:Y:S04]  /*173a0*/  LDGSTS.E [R9+0x64000], desc[UR52][R190.64], !P5 ;  /* 0x64000000be097fae */ /* 0x000fe8000e921874 */
[----:B------:R-:W1:Y:S01]  /*173b0*/  LDC R11, c[0x0][0x230] ;  /* 0x00008c00ff0b7b82 */ /* 0x000e620000000800 */
[----:B------:R-:W-:Y:S01]  /*173c0*/  ISETP.GE.U32.AND P5, PT, R0, 0x7fffff35, PT ;  /* 0x7fffff350000780c */ /* 0x000fe20003fa6070 */
[----:B----4-:R-:W-:Y:S01]  /*173d0*/  VIADD R0, R247, 0xffffff96 ;  /* 0xffffff96f7007836 */ /* 0x010fe20000000000 */
[----:B------:R-:W-:Y:S04]  /*173e0*/  LDGSTS.E [R9+0x64004], desc[UR52][R188.64], !P6 ;  /* 0x64004000bc097fae */ /* 0x000fe8000f121874 */
[----:B------:R-:W4:Y:S01]  /*173f0*/  LDL.LU.64 R220, [R1+0x1b80] ;  /* 0x001b800001dc7983 */ /* 0x000f220000300a00 */
[----:B------:R-:W1:Y:S01]  /*17400*/  LDC R244, c[0x0][0x230] ;  /* 0x00008c00fff47b82 */ /* 0x000e620000000800 */
[----:B------:R-:W-:-:S02]  /*17410*/  VIADD R10, R246, 0xffffffb6 ;  /* 0xffffffb6f60a7836 */ /* 0x000fc40000000000 */
[----:B------:R-:W-:Y:S01]  /*17420*/  LDGSTS.E [R9+0x64008], desc[UR52][R186.64], !P4 ;  /* 0x64008000ba097fae */ /* 0x000fe2000e121874 */
[----:B------:R-:W-:-:S04]  /*17430*/  ISETP.GE.U32.AND P4, PT, R0, 0x7fffff17, PT ;  /* 0x7fffff170000780c */ /* 0x000fc80003f86070 */
[----:B------:R-:W1:Y:S01]  /*17440*/  LDC R245, c[0x0][0x230] ;  /* 0x00008c00fff57b82 */ /* 0x000e620000000800 */
[----:B------:R-:W-:Y:S01]  /*17450*/  VIADD R0, R243, 0xffffff94 ;  /* 0xffffff94f3007836 */ /* 0x000fe20000000000 */
[----:B------:R-:W-:Y:S01]  /*17460*/  LDGSTS.E [R9+0x6400c], desc[UR52][R184.64], !P0 ;  /* 0x6400c000b8097fae */ /* 0x000fe2000c121874 */
[----:B------:R-:W-:-:S03]  /*17470*/  ISETP.GE.U32.AND P1, PT, R10, 0x7fffff37, PT ;  /* 0x7fffff370a00780c */ /* 0x000fc60003f26070 */
[----:B------:R-:W4:Y:S02]  /*17480*/  LDL.LU.64 R218, [R1+0x1b78] ;  /* 0x001b780001da7983 */ /* 0x000f240000300a00 */
[----:B------:R-:W1:Y:S02]  /*17490*/  LDC R246, c[0x0][0x230] ;  /* 0x00008c00fff67b82 */ /* 0x000e640000000800 */
[----:B------:R-:W-:Y:S01]  /*174a0*/  LDGSTS.E [R9+0x68000], desc[UR52][R182.64], !P3 ;  /* 0x68000000b6097fae */ /* 0x000fe2000d921874 */
[----:B------:R-:W-:-:S05]  /*174b0*/  ISETP.GE.U32.AND P3, PT, R0, 0x7fffff15, PT ;  /* 0x7fffff150000780c */ /* 0x000fca0003f66070 */
[----:B------:R-:W1:Y:S01]  /*174c0*/  LDC R247, c[0x0][0x230] ;  /* 0x00008c00fff77b82 */ /* 0x000e620000000800 */
[----:B------:R-:W-:Y:S01]  /*174d0*/  VIADD R10, R248, 0xffffff97 ;  /* 0xffffff97f80a7836 */ /* 0x000fe20000000000 */
[----:B------:R-:W-:Y:S01]  /*174e0*/  LDGSTS.E [R9+0x68004], desc[UR52][R180.64], !P1 ;  /* 0x68004000b4097fae */ /* 0x000fe2000c921874 */
[----:B-1----:R-:W-:-:S03]  /*174f0*/  VIADD R0, R242, 0xfffffff3 ;  /* 0xfffffff3f2007836 */ /* 0x002fc60000000000 */
[----:B------:R-:W-:Y:S01]  /*17500*/  ISETP.GE.U32.AND P6, PT, R10, 0x7fffff18, PT ;  /* 0x7fffff180a00780c */ /* 0x000fe20003fc6070 */
[----:B------:R-:W-:Y:S01]  /*17510*/  LDGSTS.E [R9+0x68008], desc[UR52][R178.64], !P2 ;  /* 0x68008000b2097fae */ /* 0x000fe2000d121874 */
[----:B------:R-:W1:Y:S01]  /*17520*/  LDC R242, c[0x0][0x230] ;  /* 0x00008c00fff27b82 */ /* 0x000e620000000800 */
[----:B------:R-:W-:Y:S01]  /*17530*/  VIADD R10, R11, 0xffffff95 ;  /* 0xffffff950b0a7836 */ /* 0x000fe20000000000 */
[----:B------:R-:W-:Y:S01]  /*17540*/  ISETP.GE.U32.AND P1, PT, R0, 0x7fffff74, PT ;  /* 0x7fffff740000780c */ /* 0x000fe20003f26070 */
[----:B------:R-:W-:Y:S04]  /*17550*/  LDGSTS.E [R9+0x6800c], desc[UR52][R176.64], !P5 ;  /* 0x6800c000b0097fae */ /* 0x000fe8000e921874 */
[----:B------:R-:W4:Y:S01]  /*17560*/  LDL.LU.64 R216, [R1+0x1b70] ;  /* 0x001b700001d87983 */ /* 0x000f220000300a00 */
[----:B------:R-:W1:Y:S01]  /*17570*/  LDC R11, c[0x0][0x230] ;  /* 0x00008c00ff0b7b82 */ /* 0x000e620000000800 */
[----:B------:R-:W-:Y:S01]  /*17580*/  ISETP.GE.U32.AND P0, PT, R10, 0x7fffff16, PT ;  /* 0x7fffff160a00780c */ /* 0x000fe20003f06070 */
[----:B------:R-:W-:Y:S01]  /*17590*/  VIADD R10, R244, 0xfffffff2 ;  /* 0xfffffff2f40a7836 */ /* 0x000fe20000000000 */
[----:B------:R-:W-:Y:S01]  /*175a0*/  LDGSTS.E [R9+0x6c000], desc[UR52][R174.64], !P6 ;  /* 0x6c000000ae097fae */ /* 0x000fe2000f121874 */
[----:B------:R-:W-:-:S03]  /*175b0*/  VIADD R0, R245, 0xfffffff1 ;  /* 0xfffffff1f5007836 */ /* 0x000fc60000000000 */
[----:B------:R-:W4:Y:S01]  /*175c0*/  LDL.LU.64 R214, [R1+0x1b68] ;  /* 0x001b680001d67983 */ /* 0x000f220000300a00 */
[----:B------:R-:W1:Y:S01]  /*175d0*/  LDC R244, c[0x0][0x230] ;  /* 0x00008c00fff47b82 */ /* 0x000e620000000800 */
[----:B------:R-:W-:Y:S01]  /*175e0*/  ISETP.GE.U32.AND P2, PT, R10, 0x7fffff73, PT ;  /* 0x7fffff730a00780c */ /* 0x000fe20003f46070 */
[----:B------:R-:W-:Y:S01]  /*175f0*/  VIADD R10, R246, 0xfffffff0 ;  /* 0xfffffff0f60a7836 */ /* 0x000fe20000000000 */
[----:B------:R-:W-:Y:S01]  /*17600*/  ISETP.GE.U32.AND P5, PT, R0, 0x7fffff72, PT ;  /* 0x7fffff720000780c */ /* 0x000fe20003fa6070 */
[----:B------:R-:W-:Y:S01]  /*17610*/  VIADD R0, R247, 0xffffffd3 ;  /* 0xffffffd3f7007836 */ /* 0x000fe20000000000 */
[----:B------:R-:W-:Y:S03]  /*17620*/  LDGSTS.E [R9+0x6c004], desc[UR52][R172.64], !P4 ;  /* 0x6c004000ac097fae */ /* 0x000fe6000e121874 */
[----:B------:R-:W1:Y:S01]  /*17630*/  LDC R243, c[0x0][0x230] ;  /* 0x00008c00fff37b82 */ /* 0x000e620000000800 */
[----:B------:R-:W-:Y:S01]  /*17640*/  ISETP.GE.U32.AND P4, PT, R0, 0x7fffff54, PT ;  /* 0x7fffff540000780c */ /* 0x000fe20003f86070 */
[----:B-1----:R-:W-:Y:S01]  /*17650*/  VIADD R0, R242, 0xffffffd2 ;  /* 0xffffffd2f2007836 */ /* 0x002fe20000000000 */
[----:B------:R-:W-:Y:S04]  /*17660*/  LDGSTS.E [R9+0x6c008], desc[UR52][R170.64], !P0 ;  /* 0x6c008000aa097fae */ /* 0x000fe8000c121874 */
[----:B------:R-:W2:Y:S01]  /*17670*/  LDL.LU.64 R212, [R1+0x1b60] ;  /* 0x001b600001d47983 */ /* 0x000ea20000300a00 */
[----:B------:R-:W1:Y:S01]  /*17680*/  LDC R246, c[0x0][0x230] ;  /* 0x00008c00fff67b82 */ /* 0x000e620000000800 */
[----:B------:R-:W-:-:S02]  /*17690*/  ISETP.GE.U32.AND P6, PT, R10, 0x7fffff71, PT ;  /* 0x7fffff710a00780c */ /* 0x000fc40003fc6070 */
[----:B------:R-:W-:-:S05]  /*176a0*/  ISETP.GE.U32.AND P0, PT, R0, 0x7fffff53, PT ;  /* 0x7fffff530000780c */ /* 0x000fca0003f06070 */
[----:B------:R-:W1:Y:S01]  /*176b0*/  LDC R245, c[0x0][0x230] ;  /* 0x00008c00fff57b82 */ /* 0x000e620000000800 */
[----:B------:R-:W-:Y:S01]  /*176c0*/  VIADD R0, R11, 0xffffffd1 ;  /* 0xffffffd10b007836 */ /* 0x000fe20000000000 */
[----:B------:R-:W-:Y:S01]  /*176d0*/  LOP3.LUT R10, R6, 0x30, RZ, 0x3c, !PT ;  /* 0x00000030060a7812 */ /* 0x000fe200078e3cff */
[----:B------:R-:W-:Y:S05]  /*176e0*/  LDGSTS.E [R9+0x6c00c], desc[UR52][R168.64], !P3 ;  /* 0x6c00c000a8097fae */ /* 0x000fea000d921874 */
[----:B------:R-:W1:Y:S01]  /*176f0*/  LDC R248, c[0x0][0x230] ;  /* 0x00008c00fff87b82 */ /* 0x000e620000000800 */
[----:B------:R-:W-:Y:S01]  /*17700*/  ISETP.GE.U32.AND P3, PT, R0, 0x7fffff52, PT ;  /* 0x7fffff520000780c */ /* 0x000fe20003f66070 */
[----:B------:R-:W-:Y:S01]  /*17710*/  VIADD R10, R10, UR54 ;  /* 0x000000360a0a7c36 */ /* 0x000fe20008000000 */
[----:B------:R-:W3:Y:S01]  /*17720*/  LDL.LU.64 R210, [R1+0x1b58] ;  /* 0x001b580001d27983 */ /* 0x000ee20000300a00 */
[----:B------:R-:W-:-:S03]  /*17730*/  VIADD R0, R244, 0xffffffb3 ;  /* 0xffffffb3f4007836 */ /* 0x000fc60000000000 */
[----:B------:R-:W-:Y:S01]  /*17740*/  LDGSTS.E [R10+0x60000], desc[UR52][R166.64], !P1 ;  /* 0x60000000a60a7fae */ /* 0x000fe2000c921874 */
[----:B------:R-:W1:Y:S01]  /*17750*/  LDC R247, c[0x0][0x230] ;  /* 0x00008c00fff77b82 */ /* 0x000e620000000800 */
[----:B------:R-:W-:Y:S02]  /*17760*/  VIADD R11, R243, 0xffffffd0 ;  /* 0xffffffd0f30b7836 */ /* 0x000fe40000000000 */
[----:B------:R-:W-:Y:S04]  /*17770*/  LDGSTS.E [R10+0x60004], desc[UR52][R164.64], !P2 ;  /* 0x60004000a40a7fae */ /* 0x000fe8000d121874 */
[----:B------:R-:W4:Y:S01]  /*17780*/  LDL.LU.64 R208, [R1+0x1b50] ;  /* 0x001b500001d07983 */ /* 0x000f220000300a00 */
[----:B------:R-:W1:Y:S01]  /*17790*/  LDC R244, c[0x0][0x230] ;  /* 0x00008c00fff47b82 */ /* 0x000e620000000800 */
        /* <DEDUP_REMOVED lines=11> */
[----:B------:R-:W-:Y:S01]  /*17850*/  VIADD R0, R248, 0xffffff92 ;  /* 0xffffff92f8007836 */ /* 0x000fe20000000000 */
        /* <DEDUP_REMOVED lines=13> */
[----:B------:R-:W-:Y:S01]  /*17930*/  ISETP.GE.U32.AND P2, PT, R0, 0x7fffff11, PT ;  /* 0x7fffff110000780c */ /* 0x000fe20003f46070 */
[----:B------:R-:W-:-:S04]  /*17940*/  VIADD R11, R249, 0xffffff93 ;  /* 0xffffff93f90b7836 */ /* 0x000fc80000000000 */
[----:B------:R-:W1:Y:S02]  /*17950*/  LDC R248, c[0x0][0x230] ;  /* 0x00008c00fff87b82 */ /* 0x000e640000000800 */
[----:B-1----:R-:W-:Y:S01]  /*17960*/  VIADD R0, R243, 0xffffffef ;  /* 0xffffffeff3007836 */ /* 0x002fe20000000000 */
[----:B------:R-:W-:Y:S01]  /*17970*/  ISETP.GE.U32.AND P0, PT, R11, 0x7fffff14, PT ;  /* 0x7fffff140b00780c */ /* 0x000fe20003f06070 */
[----:B------:R-:W-:Y:S01]  /*17980*/  VIADD R11, R242, 0xffffff91 ;  /* 0xffffff91f20b7836 */ /* 0x000fe20000000000 */
[----:B------:R-:W-:Y:S03]  /*17990*/  LDGSTS.E [R10+0x68004], desc[UR52][R148.64], !P5 ;  /* 0x68004000940a7fae */ /* 0x000fe6000e921874 */
[----:B------:R-:W1:Y:S01]  /*179a0*/  LDC R243, c[0x0][0x230] ;  /* 0x00008c00fff37b82 */ /* 0x000e620000000800 */
[----:B------:R-:W-:Y:S01]  /*179b0*/  ISETP.GE.U32.AND P1, PT, R11, 0x7fffff12, PT ;  /* 0x7fffff120b00780c */ /* 0x000fe20003f26070 */
[----:B------:R-:W-:Y:S01]  /*179c0*/  VIADD R11, R245, 0xffffffee ;  /* 0xffffffeef50b7836 */ /* 0x000fe20000000000 */
[----:B------:R-:W4:Y:S05]  /*179d0*/  LDL.LU.64 R202, [R1+0x1b38] ;  /* 0x001b380001ca7983 */ /* 0x000f2a0000300a00 */
[----:B------:R-:W1:Y:S01]  /*179e0*/  LDC R242, c[0x0][0x230] ;  /* 0x00008c00fff27b82 */ /* 0x000e620000000800 */
[----:B------:R-:W-:Y:S01]  /*179f0*/  ISETP.GE.U32.AND P5, PT, R0, 0x7fffff70, PT ;  /* 0x7fffff700000780c */ /* 0x000fe20003fa6070 */
[----:B------:R-:W-:Y:S01]  /*17a00*/  VIADD R0, R246, 0xffffffed ;  /* 0xffffffedf6007836 */ /* 0x000fe20000000000 */
[----:B------:R-:W-:Y:S05]  /*17a10*/  LDGSTS.E [R10+0x68008], desc[UR52][R146.64], !P6 ;  /* 0x68008000920a7fae */ /* 0x000fea000f121874 */
[----:B------:R-:W1:Y:S01]  /*17a20*/  LDC R245, c[0x0][0x230] ;  /* 0x00008c00fff57b82 */ /* 0x000e620000000800 */
[----:B------:R-:W-:Y:S01]  /*17a30*/  ISETP.GE.U32.AND P6, PT, R11, 0x7fffff6f, PT ;  /* 0x7fffff6f0b00780c */ /* 0x000fe20003fc6070 */
[----:B------:R-:W-:Y:S01]  /*17a40*/  LDGSTS.E [R10+0x6800c], desc[UR52][R144.64], !P4 ;  /* 0x6800c000900a7fae */ /* 0x000fe2000e121874 */
[----:B------:R-:W-:Y:S01]  /*17a50*/  ISETP.GE.U32.AND P4, PT, R0, 0x7fffff6e, PT ;  /* 0x7fffff6e0000780c */ /* 0x000fe20003f86070 */
[----:B------:R-:W-:Y:S01]  /*17a60*/  VIADD R11, R247, 0xffffffec ;  /* 0xffffffecf70b7836 */ /* 0x000fe20000000000 */
[----:B------:R-:W-:Y:S01]  /*17a70*/  IADD3 R0, R248, -0x31, RZ ;  /* 0xffffffcff8007810 */ /* 0x000fe20007ffe0ff */
[----:B------:R-:W-:Y:S02]  /*17a80*/  LDGSTS.E [R10+0x6c000], desc[UR52][R142.64], !P0 ;  /* 0x6c0000008e0a7fae */ /* 0x000fe4000c121874 */
[----:B------:R-:W1:Y:S02]  /*17a90*/  LDC R244, c[0x0][0x230] ;  /* 0x00008c00fff47b82 */ /* 0x000e640000000800 */
[----:B------:R-:W-:Y:S01]  /*17aa0*/  LDGSTS.E [R10+0x6c004], desc[UR52][R140.64], !P3 ;  /* 0x6c0040008c0a7fae */ /* 0x000fe2000d921874 */
[----:B------:R-:W-:-:S03]  /*17ab0*/  ISETP.GE.U32.AND P3, PT, R0, 0x7fffff50, PT ;  /* 0x7fffff500000780c */ /* 0x000fc60003f66070 */
[----:B------:R-:W4:Y:S02]  /*17ac0*/  LDL.LU.64 R200, [R1+0x1b30] ;  /* 0x001b300001c87983 */ /* 0x000f240000300a00 */
[----:B------:R-:W1:Y:S02]  /*17ad0*/  LDC R247, c[0x0][0x230] ;  /* 0x00008c00fff77b82 */ /* 0x000e640000000800 */
[----:B-1----:R-:W-:Y:S01]  /*17ae0*/  VIADD R0, R243, 0xffffffce ;  /* 0xffffffcef3007836 */ /* 0x002fe20000000000 */
[----:B------:R-:W-:Y:S01]  /*17af0*/  LDGSTS.E [R10+0x6c008], desc[UR52][R138.64], !P1 ;  /* 0x6c0080008a0a7fae */ /* 0x000fe2000c921874 */
[----:B------:R-:W-:-:S04]  /*17b00*/  ISETP.GE.U32.AND P0, PT, R11, 0x7fffff6d, PT ;  /* 0x7fffff6d0b00780c */ /* 0x000fc80003f06070 */
[----:B------:R-:W1:Y:S01]  /*17b10*/  LDC R246, c[0x0][0x230] ;  /* 0x00008c00fff67b82 */ /* 0x000e620000000800 */
[----:B------:R-:W-:Y:S01]  /*17b20*/  ISETP.GE.U32.AND P1, PT, R0, 0x7fffff4f, PT ;  /* 0x7fffff4f0000780c */ /* 0x000fe20003f26070 */
[----:B------:R-:W-:Y:S01]  /*17b30*/  VIADD R0, R242, 0xffffffcd ;  /* 0xffffffcdf2007836 */ /* 0x000fe20000000000 */
[----:B------:R-:W-:Y:S01]  /*17b40*/  LOP3.LUT R11, R6, 0x40, RZ, 0x3c, !PT ;  /* 0x00000040060b7812 */ /* 0x000fe200078e3cff */
[----:B------:R1:W-:Y:S04]  /*17b50*/  LDGSTS.E [R10+0x6c00c], desc[UR52][R250.64], !P2 ;  /* 0x6c00c000fa0a7fae */ /* 0x0003e8000d121874 */
[----:B------:R-:W1:Y:S01]  /*17b60*/  LDC R249, c[0x0][0x230] ;  /* 0x00008c00fff97b82 */ /* 0x000e620000000800 */
[----:B------:R-:W-:Y:S01]  /*17b70*/  ISETP.GE.U32.AND P2, PT, R0, 0x7fffff4e, PT ;  /* 0x7fffff4e0000780c */ /* 0x000fe20003f46070 */
[----:B------:R-:W-:Y:S01]  /*17b80*/  VIADD R11, R11, UR54 ;  /* 0x000000360b0b7c36 */ /* 0x000fe20008000000 */
[----:B------:R-:W4:Y:S01]  /*17b90*/  LDL.LU.64 R198, [R1+0x1b28] ;  /* 0x001b280001c67983 */ /* 0x000f220000300a00 */
[----:B------:R-:W-:-:S03]  /*17ba0*/  VIADD R0, R245, 0xffffffaf ;  /* 0xffffffaff5007836 */ /* 0x000fc60000000000 */
[----:B------:R-:W-:Y:S01]  /*17bb0*/  LDGSTS.E [R11+0x60000], desc[UR52][R136.64], !P5 ;  /* 0x60000000880b7fae */ /* 0x000fe2000e921874 */
[----:B------:R-:W1:Y:S01]  /*17bc0*/  LDC R248, c[0x0][0x230] ;  /* 0x00008c00fff87b82 */ /* 0x000e620000000800 */
[----:B------:R-:W-:Y:S02]  /*17bd0*/  VIADD R242, R244, 0xffffffcc ;  /* 0xffffffccf4f27836 */ /* 0x000fe40000000000 */
[----:B------:R-:W-:Y:S04]  /*17be0*/  LDGSTS.E [R11+0x60004], desc[UR52][R134.64], !P6 ;  /* 0x60004000860b7fae */ /* 0x000fe8000f121874 */
[----:B------:R-:W2:Y:S01]  /*17bf0*/  LDL.LU.64 R196, [R1+0x1b20] ;  /* 0x001b200001c47983 */ /* 0x000ea20000300a00 */
[----:B------:R-:W1:Y:S01]  /*17c00*/  LDC R245, c[0x0][0x230] ;  /* 0x00008c00fff57b82 */ /* 0x000e620000000800 */
[----:B------:R-:W-:Y:S01]  /*17c10*/  ISETP.GE.U32.AND P6, PT, R0, 0x7fffff30, PT ;  /* 0x7fffff300000780c */ /* 0x000fe20003fc6070 */
[----:B------:R-:W-:Y:S01]  /*17c20*/  VIADD R0, R247, 0xffffffad ;  /* 0xffffffadf7007836 */ /* 0x000fe20000000000 */
[----:B------:R-:W-:Y:S04]  /*17c30*/  LDGSTS.E [R11+0x60008], desc[UR52][R132.64], !P4 ;  /* 0x60008000840b7fae */ /* 0x000fe8000e121874 */
[----:B------:R-:W-:Y:S01]  /*17c40*/  LDGSTS.E [R11+0x6000c], desc[UR52][R130.64], !P0 ;  /* 0x6000c000820b7fae */ /* 0x000fe2000c121874 */
[----:B-1----:R-:W1:Y:S01]  /*17c50*/  LDC R250, c[0x0][0x230] ;  /* 0x00008c00fffa7b82 */ /* 0x002e620000000800 */
[----:B------:R-:W-:Y:S01]  /*17c60*/  ISETP.GE.U32.AND P0, PT, R0, 0x7fffff2e, PT ;  /* 0x7fffff2e0000780c */ /* 0x000fe20003f06070 */
[----:B------:R-:W-:-:S06]  /*17c70*/  VIADD R0, R246, 0xffffffac ;  /* 0xffffffacf6007836 */ /* 0x000fcc0000000000 */
[----:B------:R-:W1:Y:S01]  /*17c80*/  LDC R244, c[0x0][0x230] ;  /* 0x00008c00fff47b82 */ /* 0x000e620000000800 */
[----:B------:R-:W-:Y:S01]  /*17c90*/  ISETP.GE.U32.AND P5, PT, R242, 0x7fffff4d, PT ;  /* 0x7fffff4df200780c */ /* 0x000fe20003fa6070 */
[----:B------:R-:W-:Y:S01]  /*17ca0*/  LDGSTS.E [R11+0x64000], desc[UR52][R128.64], !P3 ;  /* 0x64000000800b7fae */ /* 0x000fe2000d921874 */
[----:B------:R-:W-:-:S05]  /*17cb0*/  ISETP.GE.U32.AND P3, PT, R0, 0x7fffff2d, PT ;  /* 0x7fffff2d0000780c */ /* 0x000fca0003f66070 */
[----:B------:R-:W1:Y:S01]  /*17cc0*/  LDC R243, c[0x0][0x230] ;  /* 0x00008c00fff37b82 */ /* 0x000e620000000800 */
[----:B------:R-:W-:Y:S01]  /*17cd0*/  VIADD R0, R249, 0xffffff8e ;  /* 0xffffff8ef9007836 */ /* 0x000fe20000000000 */
[----:B------:R-:W-:Y:S01]  /*17ce0*/  LDGSTS.E [R11+0x64004], desc[UR52][R124.64], !P1 ;  /* 0x640040007c0b7fae */ /* 0x000fe2000c921874 */
[----:B------:R-:W-:-:S03]  /*17cf0*/  VIADD R242, R248, 0xffffffae ;  /* 0xffffffaef8f27836 */ /* 0x000fc60000000000 */
[----:B------:R-:W-:Y:S02]  /*17d00*/  LDGSTS.E [R11+0x64008], desc[UR52][R122.64], !P2 ;  /* 0x640080007a0b7fae */ /* 0x000fe4000d121874 */
[----:B------:R-:W1:Y:S01]  /*17d10*/  LDC R246, c[0x0][0x230] ;  /* 0x00008c00fff67b82 */ /* 0x000e620000000800 */
[----:B------:R-:W-:Y:S01]  /*17d20*/  ISETP.GE.U32.AND P2, PT, R0, 0x7fffff0f, PT ;  /* 0x7fffff0f0000780c */ /* 0x000fe20003f46070 */
[----:B------:R-:W-:Y:S01]  /*17d30*/  VIADD R0, R245, 0xffffff8c ;  /* 0xffffff8cf5007836 */ /* 0x000fe20000000000 */
[----:B------:R-:W-:Y:S04]  /*17d40*/  LDGSTS.E [R11+0x6400c], desc[UR52][R120.64], !P5 ;  /* 0x6400c000780b7fae */ /* 0x000fe8000e921874 */
[----:B------:R-:W3:Y:S01]  /*17d50*/  LDL.LU.64 R194, [R1+0x1b18] ;  /* 0x001b180001c27983 */ /* 0x000ee20000300a00 */
[----:B------:R-:W1:Y:S01]  /*17d60*/  LDC R247, c[0x0][0x230] ;  /* 0x00008c00fff77b82 */ /* 0x000e620000000800 */
[----:B------:R-:W-:-:S02]  /*17d70*/  ISETP.GE.U32.AND P4, PT, R242, 0x7fffff2f, PT ;  /* 0x7fffff2ff200780c */ /* 0x000fc40003f86070 */
[----:B------:R-:W-:Y:S01]  /*17d80*/  LDGSTS.E [R11+0x68000], desc[UR52][R118.64], !P6 ;  /* 0x68000000760b7fae */ /* 0x000fe2000f121874 */
[----:B------:R-:W-:-:S04]  /*17d90*/  ISETP.GE.U32.AND P6, PT, R0, 0x7fffff0d, PT ;  /* 0x7fffff0d0000780c */ /* 0x000fc80003fc6070 */
[----:B------:R-:W1:Y:S02]  /*17da0*/  LDC R248, c[0x0][0x230] ;  /* 0x00008c00fff87b82 */ /* 0x000e640000000800 */
[----:B-1----:R-:W-:Y:S01]  /*17db0*/  VIADD R242, R250, 0xffffff8f ;  /* 0xffffff8ffaf27836 */ /* 0x002fe20000000000 */
[----:B------:R-:W4:Y:S01]  /*17dc0*/  LDL.LU.64 R192, [R1+0x1b10] ;  /* 0x001b100001c07983 */ /* 0x000f220000300a00 */
[----:B------:R-:W-:-:S04]  /*17dd0*/  VIADD R0, R244, 0xffffffeb ;  /* 0xffffffebf4007836 */ /* 0x000fc80000000000 */
[----:B------:R-:W1:Y:S01]  /*17de0*/  LDC R249, c[0x0][0x230] ;  /* 0x00008c00fff97b82 */ /* 0x000e620000000800 */
[----:B------:R-:W-:Y:S01]  /*17df0*/  ISETP.GE.U32.AND P1, PT, R242, 0x7fffff10, PT ;  /* 0x7fffff10f200780c */ /* 0x000fe20003f26070 */
[----:B------:R-:W-:Y:S01]  /*17e00*/  VIADD R242, R243, 0xffffff8d ;  /* 0xffffff8df3f27836 */ /* 0x000fe20000000000 */
[----:B------:R-:W-:Y:S04]  /*17e10*/  LDGSTS.E [R11+0x68004], desc[UR52][R116.64], !P4 ;  /* 0x68004000740b7fae */ /* 0x000fe8000e121874 */
[----:B------:R-:W4:Y:S01]  /*17e20*/  LDL.LU.64 R190, [R1+0x1b08] ;  /* 0x001b080001be7983 */ /* 0x000f220000300a00 */
[----:B------:R-:W1:Y:S01]  /*17e30*/  LDC R244, c[0x0][0x230] ;  /* 0x00008c00fff47b82 */ /* 0x000e620000000800 */
[----:B------:R-:W-:Y:S01]  /*17e40*/  ISETP.GE.U32.AND P5, PT, R242, 0x7fffff0e, PT ;  /* 0x7fffff0ef200780c */ /* 0x000fe20003fa6070 */
[----:B------:R-:W-:Y:S01]  /*17e50*/  VIADD R242, R246, 0xffffffea ;  /* 0xffffffeaf6f27836 */ /* 0x000fe20000000000 */
[----:B------:R-:W-:-:S05]  /*17e60*/  ISETP.GE.U32.AND P4, PT, R0, 0x7fffff6c, PT ;  /* 0x7fffff6c0000780c */ /* 0x000fca0003f86070 */
        /* <DEDUP_REMOVED lines=8> */
[----:B------:R-:W-:Y:S02]  /*17ef0*/  VIADD R242, R248, 0xffffffe8 ;  /* 0xffffffe8f8f27836 */ /* 0x000fe40000000000 */
[----:B-1----:R-:W-:Y:S01]  /*17f00*/  VIADD R0, R249, 0xffffffcb ;  /* 0xffffffcbf9007836 */ /* 0x002fe20000000000 */
[----:B------:R-:W-:Y:S01]  /*17f10*/  LDGSTS.E [R11+0x6c000], desc[UR52][R110.64], !P1 ;  /* 0x6c0000006e0b7fae */ /* 0x000fe2000c921874 */
[----:B------:R-:W1:Y:S03]  /*17f20*/  LDC R245, c[0x0][0x230] ;  /* 0x00008c00fff57b82 */ /* 0x000e660000000800 */
[----:B------:R-:W-:Y:S01]  /*17f30*/  LDGSTS.E [R11+0x6c004], desc[UR52][R108.64], !P2 ;  /* 0x6c0040006c0b7fae */ /* 0x000fe2000d121874 */
[----:B------:R-:W-:-:S03]  /*17f40*/  ISETP.GE.U32.AND P2, PT, R0, 0x7fffff4c, PT ;  /* 0x7fffff4c0000780c */ /* 0x000fc60003f46070 */
[----:B------:R-:W4:Y:S01]  /*17f50*/  LDL.LU.64 R186, [R1+0x1af8] ;  /* 0x001af80001ba7983 */ /* 0x000f220000300a00 */
[----:B------:R-:W1:Y:S01]  /*17f60*/  LDC R248, c[0x0][0x230] ;  /* 0x00008c00fff87b82 */ /* 0x000e620000000800 */
[----:B------:R-:W-:Y:S01]  /*17f70*/  VIADD R0, R244, 0xffffffca ;  /* 0xffffffcaf4007836 */ /* 0x000fe20000000000 */
[----:B------:R-:W-:Y:S01]  /*17f80*/  ISETP.GE.U32.AND P1, PT, R242, 0x7fffff69, PT ;  /* 0x7fffff69f200780c */ /* 0x000fe20003f26070 */
[----:B------:R-:W-:Y:S05]  /*17f90*/  LDGSTS.E [R11+0x6c008], desc[UR52][R106.64], !P5 ;  /* 0x6c0080006a0b7fae */ /* 0x000fea000e921874 */
[----:B------:R-:W1:Y:S01]  /*17fa0*/  LDC R247, c[0x0][0x230] ;  /* 0x00008c00fff77b82 */ /* 0x000e620000000800 */
[----:B------:R-:W-:Y:S01]  /*17fb0*/  ISETP.GE.U32.AND P5, PT, R0, 0x7fffff4b, PT ;  /* 0x7fffff4b0000780c */ /* 0x000fe20003fa6070 */
[----:B------:R-:W-:Y:S01]  /*17fc0*/  VIADD R0, R243, 0xffffffc9 ;  /* 0xffffffc9f3007836 */ /* 0x000fe20000000000 */
[----:B------:R-:W-:Y:S01]  /*17fd0*/  LOP3.LUT R242, R6, 0x50, RZ, 0x3c, !PT ;  /* 0x0000005006f27812 */ /* 0x000fe200078e3cff */
[----:B------:R-:W-:Y:S04]  /*17fe0*/  LDGSTS.E [R11+0x6c00c], desc[UR52][R104.64], !P6 ;  /* 0x6c00c000680b7fae */ /* 0x000fe8000f121874 */
[----:B------:R-:W1:Y:S01]  /*17ff0*/  LDC R249, c[0x0][0x230] ;  /* 0x00008c00fff97b82 */ /* 0x000e620000000800 */
[----:B------:R-:W-:Y:S01]  /*18000*/  ISETP.GE.U32.AND P6, PT, R0, 0x7fffff4a, PT ;  /* 0x7fffff4a0000780c */ /* 0x000fe20003fc6070 */
[----:B------:R-:W-:Y:S01]  /*18010*/  VIADD R242, R242, UR54 ;  /* 0x00000036f2f27c36 */ /* 0x000fe20008000000 */
[----:B------:R-:W4:Y:S05]  /*18020*/  LDL.LU.64 R184, [R1+0x1af0] ;  /* 0x001af00001b87983 */ /* 0x000f2a0000300a00 */
[----:B------:R-:W1:Y:S01]  /*18030*/  LDC R250, c[0x0][0x230] ;  /* 0x00008c00fffa7b82 */ /* 0x000e620000000800 */
[----:B------:R-:W-:Y:S01]  /*18040*/  VIADD R0, R246, 0xffffffab ;  /* 0xffffffabf6007836 */ /* 0x000fe20000000000 */
[----:B------:R-:W-:Y:S06]  /*18050*/  LDGSTS.E [R242+0x60000], desc[UR52][R102.64], !P4 ;  /* 0x6000000066f27fae */ /* 0x000fec000e121874 */
[----:B------:R-:W1:Y:S01]  /*18060*/  LDC R251, c[0x0][0x230] ;  /* 0x00008c00fffb7b82 */ /* 0x000e620000000800 */
[----:B------:R-:W-:Y:S01]  /*18070*/  LDGSTS.E [R242+0x60004], desc[UR52][R100.64], !P0 ;  /* 0x6000400064f27fae */ /* 0x000fe2000c121874 */
[----:B-1----:R-:W-:Y:S01]  /*18080*/  VIADD R243, R245, 0xffffffc8 ;  /* 0xffffffc8f5f37836 */ /* 0x002fe20000000000 */
[----:B------:R-:W-:-:S02]  /*18090*/  ISETP.GE.U32.AND P0, PT, R0, 0x7fffff2c, PT ;  /* 0x7fffff2c0000780c */ /* 0x000fc40003f06070 */
[----:B------:R-:W4:Y:S03]  /*180a0*/  LDL.LU.64 R182, [R1+0x1ae8] ;  /* 0x001ae80001b67983 */ /* 0x000f260000300a00 */
[----:B------:R-:W1:Y:S01]  /*180b0*/  LDC R246, c[0x0][0x230] ;  /* 0x00008c00fff67b82 */ /* 0x000e620000000800 */
[----:B------:R-:W-:Y:S01]  /*180c0*/  VIADD R0, R248, 0xffffffa9 ;  /* 0xffffffa9f8007836 */ /* 0x000fe20000000000 */
[----:B------:R-:W-:Y:S06]  /*180d0*/  LDGSTS.E [R242+0x60008], desc[UR52][R98.64], !P3 ;  /* 0x6000800062f27fae */ /* 0x000fec000d921874 */
[----:B------:R-:W1:Y:S01]  /*180e0*/  LDC R244, c[0x0][0x230] ;  /* 0x00008c00fff47b82 */ /* 0x000e620000000800 */
[----:B------:R-:W-:Y:S01]  /*180f0*/  LDGSTS.E [R242+0x6000c], desc[UR52][R96.64], !P1 ;  /* 0x6000c00060f27fae */ /* 0x000fe2000c921874 */
[----:B------:R-:W-:-:S06]  /*18100*/  ISETP.GE.U32.AND P1, PT, R0, 0x7fffff2a, PT ;  /* 0x7fffff2a0000780c */ /* 0x000fcc0003f26070 */
[----:B------:R-:W1:Y:S01]  /*18110*/  LDC R245, c[0x0][0x230] ;  /* 0x00008c00fff57b82 */ /* 0x000e620000000800 */
[----:B------:R-:W-:Y:S01]  /*18120*/  ISETP.GE.U32.AND P4, PT, R243, 0x7fffff49, PT ;  /* 0x7fffff49f300780c */ /* 0x000fe20003f86070 */
[----:B------:R-:W-:Y:S01]  /*18130*/  VIADD R0, R247, 0xffffffa8 ;  /* 0xffffffa8f7007836 */ /* 0x000fe20000000000 */
[----:B------:R-:W-:Y:S01]  /*18140*/  LDGSTS.E [R242+0x64000], desc[UR52][R94.64], !P2 ;  /* 0x640000005ef27fae */ /* 0x000fe2000d121874 */
[----:B------:R-:W-:-:S03]  /*18150*/  VIADD R243, R249, 0xffffffaa ;  /* 0xffffffaaf9f37836 */ /* 0x000fc60000000000 */
[----:B------:R-:W2:Y:S01]  /*18160*/  LDL.LU.64 R180, [R1+0x1ae0] ;  /* 0x001ae00001b47983 */ /* 0x000ea20000300a00 */
[----:B------:R-:W1:Y:S01]  /*18170*/  LDC R248, c[0x0][0x230] ;  /* 0x00008c00fff87b82 */ /* 0x000e620000000800 */
[----:B------:R-:W-:Y:S01]  /*18180*/  ISETP.GE.U32.AND P2, PT, R0, 0x7fffff29, PT ;  /* 0x7fffff290000780c */ /* 0x000fe20003f46070 */
[----:B------:R-:W-:Y:S01]  /*18190*/  VIADD R0, R250, 0xffffff8a ;  /* 0xffffff8afa007836 */ /* 0x000fe20000000000 */
[----:B------:R-:W-:Y:S01]  /*181a0*/  ISETP.GE.U32.AND P3, PT, R243, 0x7fffff2b, PT ;  /* 0x7fffff2bf300780c */ /* 0x000fe20003f66070 */
[----:B------:R-:W-:Y:S01]  /*181b0*/  VIADD R243, R251, 0xffffff8b ;  /* 0xffffff8bfbf37836 */ /* 0x000fe20000000000 */
[----:B------:R-:W-:Y:S03]  /*181c0*/  LDGSTS.E [R242+0x64004], desc[UR52][R92.64], !P5 ;  /* 0x640040005cf27fae */ /* 0x000fe6000e921874 */
[----:B------:R-:W1:Y:S01]  /*181d0*/  LDC R247, c[0x0][0x230] ;  /* 0x00008c00fff77b82 */ /* 0x000e620000000800 */
[----:B------:R-:W-:Y:S01]  /*181e0*/  LDGSTS.E [R242+0x64008], desc[UR52][R90.64], !P6 ;  /* 0x640080005af27fae */ /* 0x000fe2000f121874 */
[----:B------:R-:W-:Y:S01]  /*181f0*/  ISETP.GE.U32.AND P6, PT, R0, 0x7fffff0b, PT ;  /* 0x7fffff0b0000780c */ /* 0x000fe20003fc6070 */
[----:B-1----:R-:W-:Y:S01]  /*18200*/  VIADD R0, R246, 0xffffff88 ;  /* 0xffffff88f6007836 */ /* 0x002fe20000000000 */
[----:B------:R-:W-:Y:S01]  /*18210*/  ISETP.GE.U32.AND P5, PT, R243, 0x7fffff0c, PT ;  /* 0x7fffff0cf300780c */ /* 0x000fe20003fa6070 */
[----:B------:R-:W-:Y:S01]  /*18220*/  VIADD R243, R244, 0xffffff89 ;  /* 0xffffff89f4f37836 */ /* 0x000fe20000000000 */
[----:B------:R-:W-:Y:S02]  /*18230*/  LDGSTS.E [R242+0x6400c], desc[UR52][R88.64], !P4 ;  /* 0x6400c00058f27fae */ /* 0x000fe4000e121874 */
[----:B------:R-:W1:Y:S02]  /*18240*/  LDC R251, c[0x0][0x230] ;  /* 0x00008c00fffb7b82 */ /* 0x000e640000000800 */
[----:B------:R-:W-:Y:S01]  /*18250*/  LDGSTS.E [R242+0x68000], desc[UR52][R86.64], !P0 ;  /* 0x6800000056f27fae */ /* 0x000fe2000c121874 */
[----:B------:R-:W-:Y:S01]  /*18260*/  ISETP.GE.U32.AND P0, PT, R0, 0x7fffff09, PT ;  /* 0x7fffff090000780c */ /* 0x000fe20003f06070 */
[----:B------:R-:W-:-:S02]  /*18270*/  VIADD R0, R245, 0xffffffe7 ;  /* 0xffffffe7f5007836 */ /* 0x000fc40000000000 */
[----:B------:R-:W-:Y:S02]  /*18280*/  LDGSTS.E [R242+0x68004], desc[UR52][R84.64], !P3 ;  /* 0x6800400054f27fae */ /* 0x000fe4000d921874 */
[----:B------:R-:W1:Y:S01]  /*18290*/  LDC R244, c[0x0][0x230] ;  /* 0x00008c00fff47b82 */ /* 0x000e620000000800 */
[----:B------:R-:W-:Y:S01]  /*182a0*/  ISETP.GE.U32.AND P3, PT, R0, 0x7fffff68, PT ;  /* 0x7fffff680000780c */ /* 0x000fe20003f66070 */
[----:B------:R-:W-:Y:S01]  /*182b0*/  VIADD R0, R248, 0xffffffe5 ;  /* 0xffffffe5f8007836 */ /* 0x000fe20000000000 */
[----:B------:R-:W3:Y:S05]  /*182c0*/  LDL.LU.64 R178, [R1+0x1ad8] ;  /* 0x001ad80001b27983 */ /* 0x000eea0000300a00 */
[----:B------:R-:W1:Y:S01]  /*182d0*/  LDC R250, c[0x0][0x230] ;  /* 0x00008c00fffa7b82 */ /* 0x000e620000000800 */
[----:B------:R-:W-:Y:S01]  /*182e0*/  ISETP.GE.U32.AND P4, PT, R243, 0x7fffff0a, PT ;  /* 0x7fffff0af300780c */ /* 0x000fe20003f86070 */
[----:B------:R-:W-:Y:S01]  /*182f0*/  LDGSTS.E [R242+0x68008], desc[UR52][R82.64], !P1 ;  /* 0x6800800052f27fae */ /* 0x000fe2000c921874 */
[----:B------:R-:W-:-:S03]  /*18300*/  VIADD R243, R247, 0xffffffe6 ;  /* 0xffffffe6f7f37836 */ /* 0x000fc60000000000 */
[----:B------:R-:W-:Y:S02]  /*18310*/  LDGSTS.E [R242+0x6800c], desc[UR52][R80.64], !P2 ;  /* 0x6800c00050f27fae */ /* 0x000fe4000d121874 */
[----:B------:R-:W1:Y:S01]  /*18320*/  LDC R248, c[0x0][0x230] ;  /* 0x00008c00fff87b82 */ /* 0x000e620000000800 */
[----:B------:R-:W-:Y:S01]  /*18330*/  ISETP.GE.U32.AND P2, PT, R0, 0x7fffff66, PT ;  /* 0x7fffff660000780c */ /* 0x000fe20003f46070 */
[----:B------:R-:W-:Y:S01]  /*18340*/  VIADD R0, R252, 0xffffffc7 ;  /* 0xffffffc7fc007836 */ /* 0x000fe20000000000 */
[----:B------:R-:W-:Y:S04]  /*18350*/  LDGSTS.E [R242+0x6c000], desc[UR52][R78.64], !P5 ;  /* 0x6c0000004ef27fae */ /* 0x000fe8000e921874 */
[----:B------:R-:W4:Y:S01]  /*18360*/  LDL.LU.64 R176, [R1+0x1ad0] ;  /* 0x001ad00001b07983 */ /* 0x000f220000300a00 */
[----:B------:R-:W1:Y:S01]  /*18370*/  LDC R249, c[0x0][0x230] ;  /* 0x00008c00fff97b82 */ /* 0x000e620000000800 */
[----:B------:R-:W-:Y:S01]  /*18380*/  ISETP.GE.U32.AND P1, PT, R243, 0x7fffff67, PT ;  /* 0x7fffff67f300780c */ /* 0x000fe20003f26070 */
[----:B-1----:R-:W-:Y:S01]  /*18390*/  VIADD R243, R251, 0xffffffe4 ;  /* 0xffffffe4fbf37836 */ /* 0x002fe20000000000 */
[----:B------:R-:W-:Y:S05]  /*183a0*/  LDGSTS.E [R242+0x6c004], desc[UR52][R76.64], !P6 ;  /* 0x6c0040004cf27fae */ /* 0x000fea000f121874 */
[----:B------:R-:W1:Y:S01]  /*183b0*/  LDC R247, c[0x0][0x230] ;  /* 0x00008c00fff77b82 */ /* 0x000e620000000800 */
[----:B------:R-:W-:Y:S01]  /*183c0*/  ISETP.GE.U32.AND P6, PT, R0, 0x7fffff48, PT ;  /* 0x7fffff480000780c */ /* 0x000fe20003fc6070 */
[----:B------:R-:W-:-:S06]  /*183d0*/  VIADD R0, R244, 0xffffffc6 ;  /* 0xffffffc6f4007836 */ /* 0x000fcc0000000000 */
[----:B------:R-:W1:Y:S01]  /*183e0*/  LDC R246, c[0x0][0x230] ;  /* 0x00008c00fff67b82 */ /* 0x000e620000000800 */
[----:B------:R-:W-:Y:S01]  /*183f0*/  ISETP.GE.U32.AND P5, PT, R243, 0x7fffff65, PT ;  /* 0x7fffff65f300780c */ /* 0x000fe20003fa6070 */
[----:B------:R-:W-:Y:S01]  /*18400*/  LDGSTS.E [R242+0x6c008], desc[UR52][R74.64], !P4 ;  /* 0x6c0080004af27fae */ /* 0x000fe2000e121874 */
[----:B------:R-:W-:-:S05]  /*18410*/  ISETP.GE.U32.AND P4, PT, R0, 0x7fffff47, PT ;  /* 0x7fffff470000780c */ /* 0x000fca0003f86070 */
[----:B------:R-:W1:Y:S01]  /*18420*/  LDC R245, c[0x0][0x230] ;  /* 0x00008c00fff57b82 */ /* 0x000e620000000800 */
[----:B------:R-:W-:Y:S01]  /*18430*/  LOP3.LUT R243, R6, 0x60, RZ, 0x3c, !PT ;  /* 0x0000006006f37812 */ /* 0x000fe200078e3cff */
[----:B------:R-:W-:Y:S01]  /*18440*/  VIADD R0, R250, 0xffffffc5 ;  /* 0xffffffc5fa007836 */ /* 0x000fe20000000000 */
[----:B------:R-:W-:Y:S01]  /*18450*/  LDGSTS.E [R242+0x6c00c], desc[UR52][R72.64], !P0 ;  /* 0x6c00c00048f27fae */ /* 0x000fe2000c121874 */
[----:B------:R-:W-:Y:S02]  /*18460*/  VIADD R244, R248, 0xffffffc4 ;  /* 0xffffffc4f8f47836 */ /* 0x000fe40000000000 */
[----:B------:R-:W-:Y:S01]  /*18470*/  VIADD R243, R243, UR54 ;  /* 0x00000036f3f37c36 */ /* 0x000fe20008000000 */
[----:B------:R-:W-:Y:S01]  /*18480*/  ISETP.GE.U32.AND P0, PT, R0, 0x7fffff46, PT ;  /* 0x7fffff460000780c */ /* 0x000fe20003f06070 */
[----:B------:R-:W-:Y:S01]  /*18490*/  VIADD R0, R249, 0xffffffa7 ;  /* 0xffffffa7f9007836 */ /* 0x000fe20000000000 */
[----:B------:R-:W1:Y:S01]  /*184a0*/  LDC R252, c[0x0][0x230] ;  /* 0x00008c00fffc7b82 */ /* 0x000e620000000800 */
[----:B------:R-:W4:Y:S04]  /*184b0*/  LDL.LU.64 R174, [R1+0x1ac8] ;  /* 0x001ac80001ae7983 */ /* 0x000f280000300a00 */
[----:B------:R-:W-:Y:S01]  /*184c0*/  LDGSTS.E [R243+0x60000], desc[UR52][R70.64], !P3 ;  /* 0x6000000046f37fae */ /* 0x000fe2000d921874 */
[----:B------:R-:W-:Y:S01]  /*184d0*/  ISETP.GE.U32.AND P3, PT, R244, 0x7fffff45, PT ;  /* 0x7fffff45f400780c */ /* 0x000fe20003f66070 */
[----:B-1----:R-:W-:Y:S01]  /*184e0*/  VIADD R244, R247, 0xffffffa6 ;  /* 0xffffffa6f7f47836 */ /* 0x002fe20000000000 */
[----:B------:R-:W1:Y:S01]  /*184f0*/  LDC R251, c[0x0][0x230] ;  /* 0x00008c00fffb7b82 */ /* 0x000e620000000800 */
[----:B------:R-:W-:Y:S01]  /*18500*/  LDGSTS.E [R243+0x60004], desc[UR52][R68.64], !P1 ;  /* 0x6000400044f37fae */ /* 0x000fe2000c921874 */
[----:B------:R-:W-:Y:S01]  /*18510*/  ISETP.GE.U32.AND P1, PT, R0, 0x7fffff28, PT ;  /* 0x7fffff280000780c */ /* 0x000fe20003f26070 */
[----:B------:R-:W-:-:S02]  /*18520*/  VIADD R0, R246, 0xffffffa5 ;  /* 0xffffffa5f6007836 */ /* 0x000fc40000000000 */
[----:B------:R-:W-:Y:S03]  /*18530*/  LDGSTS.E [R243+0x60008], desc[UR52][R66.64], !P2 ;  /* 0x6000800042f37fae */ /* 0x000fe6000d121874 */
[----:B------:R-:W1:Y:S01]  /*18540*/  LDC R247, c[0x0][0x230] ;  /* 0x00008c00fff77b82 */ /* 0x000e620000000800 */
[----:B------:R-:W-:Y:S01]  /*18550*/  LDGSTS.E [R243+0x6000c], desc[UR52][R64.64], !P5 ;  /* 0x6000c00040f37fae */ /* 0x000fe2000e921874 */
[----:B------:R-:W-:Y:S01]  /*18560*/  ISETP.GE.U32.AND P5, PT, R0, 0x7fffff26, PT ;  /* 0x7fffff260000780c */ /* 0x000fe20003fa6070 */
[----:B------:R-:W-:Y:S02]  /*18570*/  VIADD R0, R245, 0xffffffa4 ;  /* 0xffffffa4f5007836 */ /* 0x000fe40000000000 */
[----:B------:R-:W-:Y:S03]  /*18580*/  LDGSTS.E [R243+0x64000], desc[UR52][R62.64], !P6 ;  /* 0x640000003ef37fae */ /* 0x000fe6000f121874 */
[----:B------:R-:W1:Y:S01]  /*18590*/  LDC R245, c[0x0][0x230] ;  /* 0x00008c00fff57b82 */ /* 0x000e620000000800 */
[----:B------:R-:W-:-:S07]  /*185a0*/  ISETP.GE.U32.AND P6, PT, R0, 0x7fffff25, PT ;  /* 0x7fffff250000780c */ /* 0x000fce0003fc6070 */
[----:B------:R-:W1:Y:S01]  /*185b0*/  LDC R249, c[0x0][0x230] ;  /* 0x00008c00fff97b82 */ /* 0x000e620000000800 */
[----:B------:R-:W-:Y:S01]  /*185c0*/  VIADD R0, R252, 0xffffff86 ;  /* 0xffffff86fc007836 */ /* 0x000fe20000000000 */
[----:B------:R-:W4:Y:S06]  /*185d0*/  LDL.LU.64 R172, [R1+0x1ac0] ;  /* 0x001ac00001ac7983 */ /* 0x000f2c0000300a00 */
[----:B------:R-:W2:Y:S01]  /*185e0*/  LDC R250, c[0x0][0x230] ;  /* 0x00008c00fffa7b82 */ /* 0x000ea20000000800 */
[----:B------:R-:W4:Y:S01]  /*185f0*/  LDL.LU.64 R170, [R1+0x1ab8] ;  /* 0x001ab80001aa7983 */ /* 0x000f220000300a00 */
[----:B------:R-:W-:Y:S01]  /*18600*/  ISETP.GE.U32.AND P2, PT, R244, 0x7fffff27, PT ;  /* 0x7fffff27f400780c */ /* 0x000fe20003f46070 */
[----:B-1----:R-:W-:-:S02]  /*18610*/  VIADD R244, R247, 0xffffff87 ;  /* 0xffffff87f7f47836 */ /* 0x002fc40000000000 */
[----:B------:R-:W4:Y:S03]  /*18620*/  LDL.LU.64 R168, [R1+0x1ab0] ;  /* 0x001ab00001a87983 */ /* 0x000f260000300a00 */
[----:B------:R-:W1:Y:S01]  /*18630*/  LDC R248, c[0x0][0x230] ;  /* 0x00008c00fff87b82 */ /* 0x000e620000000800 */
[----:B------:R-:W-:Y:S04]  /*18640*/  LDGSTS.E [R243+0x64004], desc[UR52][R60.64], !P4 ;  /* 0x640040003cf37fae */ /* 0x000fe8000e121874 */
[----:B------:R-:W4:Y:S03]  /*18650*/  LDL.LU.64 R166, [R1+0x1aa8] ;  /* 0x001aa80001a67983 */ /* 0x000f260000300a00 */
[----:B------:R-:W1:Y:S01]  /*18660*/  LDC R252, c[0x0][0x230] ;  /* 0x00008c00fffc7b82 */ /* 0x000e620000000800 */
[----:B------:R-:W-:Y:S01]  /*18670*/  LDGSTS.E [R243+0x64008], desc[UR52][R58.64], !P0 ;  /* 0x640080003af37fae */ /* 0x000fe2000c121874 */
[----:B------:R-:W-:Y:S01]  /*18680*/  ISETP.GE.U32.AND P0, PT, R0, 0x7fffff07, PT ;  /* 0x7fffff070000780c */ /* 0x000fe20003f06070 */
[----:B------:R-:W-:-:S02]  /*18690*/  VIADD R0, R251, 0xffffff84 ;  /* 0xffffff84fb007836 */ /* 0x000fc40000000000 */
[----:B------:R-:W4:Y:S03]  /*186a0*/  LDL.LU.64 R164, [R1+0x1aa0] ;  /* 0x001aa00001a47983 */ /* 0x000f260000300a00 */
[----:B------:R-:W1:Y:S01]  /*186b0*/  LDC R247, c[0x0][0x230] ;  /* 0x00008c00fff77b82 */ /* 0x000e620000000800 */
[----:B------:R-:W3:Y:S04]  /*186c0*/  LDL.LU.64 R162, [R1+0x1a98] ;  /* 0x001a980001a27983 */ /* 0x000ee80000300a00 */
[----:B------:R-:W4:Y:S03]  /*186d0*/  LDL.LU.64 R160, [R1+0x1a90] ;  /* 0x001a900001a07983 */ /* 0x000f260000300a00 */
[----:B------:R-:W1:Y:S01]  /*186e0*/  LDC R246, c[0x0][0x230] ;  /* 0x00008c00fff67b82 */ /* 0x000e620000000800 */
[----:B------:R-:W4:Y:S04]  /*186f0*/  LDL.LU.64 R158, [R1+0x1a88] ;  /* 0x001a8800019e7983 */ /* 0x000f280000300a00 */
[----:B------:R-:W4:Y:S01]  /*18700*/  LDL.LU.64 R156, [R1+0x1a80] ;  /* 0x001a8000019c7983 */ /* 0x000f220000300a00 */
[----:B------:R-:W-:-:S02]  /*18710*/  ISETP.GE.U32.AND P4, PT, R244, 0x7fffff08, PT ;  /* 0x7fffff08f400780c */ /* 0x000fc40003f86070 */
[----:B------:R-:W1:Y:S01]  /*18720*/  LDC R251, c[0x0][0x230] ;  /* 0x00008c00fffb7b82 */ /* 0x000e620000000800 */
[----:B------:R-:W-:Y:S04]  /*18730*/  LDGSTS.E [R243+0x6400c], desc[UR52][R56.64], !P3 ;  /* 0x6400c00038f37fae */ /* 0x000fe8000d921874 */
[----:B------:R-:W4:Y:S04]  /*18740*/  LDL.LU.64 R154, [R1+0x1a78] ;  /* 0x001a7800019a7983 */ /* 0x000f280000300a00 */
[----:B------:R-:W-:Y:S01]  /*18750*/  LDGSTS.E [R243+0x68000], desc[UR52][R54.64], !P1 ;  /* 0x6800000036f37fae */ /* 0x000fe2000c921874 */
[----:B------:R-:W-:Y:S01]  /*18760*/  ISETP.GE.U32.AND P1, PT, R0, 0x7fffff05, PT ;  /* 0x7fffff050000780c */ /* 0x000fe20003f26070 */
[----:B------:R-:W-:-:S02]  /*18770*/  VIADD R0, R245, 0xffffffe3 ;  /* 0xffffffe3f5007836 */ /* 0x000fc40000000000 */
[----:B------:R-:W4:Y:S01]  /*18780*/  LDL.LU.64 R152, [R1+0x1a70] ;  /* 0x001a700001987983 */ /* 0x000f220000300a00 */
[----:B------:R-:W1:Y:S03]  /*18790*/  LDC R245, c[0x0][0x230] ;  /* 0x00008c00fff57b82 */ /* 0x000e660000000800 */
[----:B------:R-:W4:Y:S04]  /*187a0*/  LDL.LU.64 R150, [R1+0x1a68] ;  /* 0x001a680001967983 */ /* 0x000f280000300a00 */
[----:B------:R-:W4:Y:S01]  /*187b0*/  LDL.LU.64 R148, [R1+0x1a60] ;  /* 0x001a600001947983 */ /* 0x000f220000300a00 */
[----:B------:R-:W-:Y:S02]  /*187c0*/  VIADD R244, R249, 0xffffff85 ;  /* 0xffffff85f9f47836 */ /* 0x000fe40000000000 */
[----:B------:R-:W1:Y:S01]  /*187d0*/  LDC R249, c[0x0][0x230] ;  /* 0x00008c00fff97b82 */ /* 0x000e620000000800 */
[----:B------:R-:W3:Y:S04]  /*187e0*/  LDL.LU.64 R146, [R1+0x1a58] ;  /* 0x001a580001927983 */ /* 0x000ee80000300a00 */
[----:B------:R-:W4:Y:S04]  /*187f0*/  LDL.LU.64 R144, [R1+0x1a50] ;  /* 0x001a500001907983 */ /* 0x000f280000300a00 */
[----:B------:R-:W4:Y:S04]  /*18800*/  LDL.LU.64 R142, [R1+0x1a48] ;  /* 0x001a4800018e7983 */ /* 0x000f280000300a00 */
[----:B------:R-:W-:Y:S01]  /*18810*/  LDGSTS.E [R243+0x68004], desc[UR52][R52.64], !P2 ;  /* 0x6800400034f37fae */ /* 0x000fe2000d121874 */
[----:B------:R-:W-:Y:S01]  /*18820*/  ISETP.GE.U32.AND P2, PT, R0, 0x7fffff64, PT ;  /* 0x7fffff640000780c */ /* 0x000fe20003f46070 */
[----:B--2---:R-:W-:-:S02]  /*18830*/  VIADD R0, R250, 0xffffffe1 ;  /* 0xffffffe1fa007836 */ /* 0x004fc40000000000 */
[----:B------:R-:W2:Y:S01]  /*18840*/  LDL.LU.64 R140, [R1+0x1a40] ;  /* 0x001a4000018c7983 */ /* 0x000ea20000300a00 */
[----:B------:R-:W-:Y:S01]  /*18850*/  ISETP.GE.U32.AND P3, PT, R244, 0x7fffff06, PT ;  /* 0x7fffff06f400780c */ /* 0x000fe20003f66070 */
[----:B------:R-:W1:Y:S02]  /*18860*/  LDC R250, c[0x0][0x230] ;  /* 0x00008c00fffa7b82 */ /* 0x000e640000000800 */
[----:B------:R-:W-:Y:S04]  /*18870*/  LDGSTS.E [R243+0x68008], desc[UR52][R50.64], !P5 ;  /* 0x6800800032f37fae */ /* 0x000fe8000e921874 */
[----:B------:R-:W2:Y:S04]  /*18880*/  LDL.LU.64 R138, [R1+0x1a38] ;  /* 0x001a3800018a7983 */ /* 0x000ea80000300a00 */
[----:B------:R1:W-:Y:S04]  /*18890*/  LDGSTS.E [R243+0x6800c], desc[UR52][R240.64], !P6 ;  /* 0x6800c000f0f37fae */ /* 0x0003e8000f121874 */
[----:B------:R-:W2:Y:S04]  /*188a0*/  LDL.LU.64 R136, [R1+0x1a30] ;  /* 0x001a300001887983 */ /* 0x000ea80000300a00 */
[----:B------:R-:W2:Y:S01]  /*188b0*/  LDL.LU.64 R134, [R1+0x1a28] ;  /* 0x001a280001867983 */ /* 0x000ea20000300a00 */
[----:B-1----:R-:W1:Y:S03]  /*188c0*/  LDC R240, c[0x0][0x230] ;  /* 0x00008c00fff07b82 */ /* 0x002e660000000800 */
[----:B------:R-:W4:Y:S01]  /*188d0*/  LDL.LU.64 R132, [R1+0x1a20] ;  /* 0x001a200001847983 */ /* 0x000f220000300a00 */
[----:B------:R-:W-:Y:S01]  /*188e0*/  VIADD R244, R248, 0xffffffe2 ;  /* 0xffffffe2f8f47836 */ /* 0x000fe20000000000 */
[----:B------:R-:W-:-:S02]  /*188f0*/  ISETP.GE.U32.AND P6, PT, R0, 0x7fffff62, PT ;  /* 0x7fffff620000780c */ /* 0x000fc40003fc6070 */
[----:B------:R-:W3:Y:S01]  /*18900*/  LDL.LU.64 R130, [R1+0x1a18] ;  /* 0x001a180001827983 */ /* 0x000ee20000300a00 */
[----:B------:R-:W-:Y:S01]  /*18910*/  VIADD R0, R252, 0xffffffc3 ;  /* 0xffffffc3fc007836 */ /* 0x000fe20000000000 */
[----:B------:R-:W-:Y:S01]  /*18920*/  ISETP.GE.U32.AND P5, PT, R244, 0x7fffff63, PT ;  /* 0x7fffff63f400780c */ /* 0x000fe20003fa6070 */
[----:B------:R-:W1:Y:S01]  /*18930*/  LDC R248, c[0x0][0x230] ;  /* 0x00008c00fff87b82 */ /* 0x000e620000000800 */
[----:B------:R-:W2:Y:S04]  /*18940*/  LDL.LU.64 R128, [R1+0x1a10] ;  /* 0x001a100001807983 */ /* 0x000ea80000300a00 */
[----:B------:R-:W2:Y:S03]  /*18950*/  LDL.LU.64 R124, [R1+0x1a08] ;  /* 0x001a0800017c7983 */ /* 0x000ea60000300a00 */
[----:B------:R-:W1:Y:S01]  /*18960*/  LDC R252, c[0x0][0x230] ;  /* 0x00008c00fffc7b82 */ /* 0x000e620000000800 */
[----:B------:R-:W2:Y:S04]  /*18970*/  LDL.LU.64 R122, [R1+0x1a00] ;  /* 0x001a0000017a7983 */ /* 0x000ea80000300a00 */
[----:B------:R-:W2:Y:S01]  /*18980*/  LDL.LU.64 R120, [R1+0x19f8] ;  /* 0x0019f80001787983 */ /* 0x000ea20000300a00 */
[----:B------:R-:W-:-:S02]  /*18990*/  VIADD R244, R247, 0xffffffe0 ;  /* 0xffffffe0f7f47836 */ /* 0x000fc40000000000 */
[----:B------:R-:W1:Y:S01]  /*189a0*/  LDC R247, c[0x0][0x230] ;  /* 0x00008c00fff77b82 */ /* 0x000e620000000800 */
[----:B------:R-:W2:Y:S04]  /*189b0*/  LDL.LU.64 R118, [R1+0x19f0] ;  /* 0x0019f00001767983 */ /* 0x000ea80000300a00 */
[----:B------:R-:W2:Y:S04]  /*189c0*/  LDL.LU.64 R116, [R1+0x19e8] ;  /* 0x0019e80001747983 */ /* 0x000ea80000300a00 */
[----:B------:R-:W-:Y:S04]  /*189d0*/  LDGSTS.E [R243+0x6c000], desc[UR52][R48.64], !P4 ;  /* 0x6c00000030f37fae */ /* 0x000fe8000e121874 */
[----:B------:R-:W4:Y:S04]  /*189e0*/  LDL.LU.64 R114, [R1+0x19e0] ;  /* 0x0019e00001727983 */ /* 0x000f280000300a00 */
[----:B------:R-:W-:Y:S01]  /*189f0*/  LDGSTS.E [R243+0x6c004], desc[UR52][R46.64], !P0 ;  /* 0x6c0040002ef37fae */ /* 0x000fe2000c121874 */
[----:B------:R-:W-:Y:S01]  /*18a00*/  ISETP.GE.U32.AND P0, PT, R0, 0x7fffff44, PT ;  /* 0x7fffff440000780c */ /* 0x000fe20003f06070 */
[----:B------:R-:W-:-:S02]  /*18a10*/  VIADD R0, R246, 0xffffffc2 ;  /* 0xffffffc2f6007836 */ /* 0x000fc40000000000 */
[----:B------:R-:W3:Y:S01]  /*18a20*/  LDL.LU.64 R112, [R1+0x19d8] ;  /* 0x0019d80001707983 */ /* 0x000ee20000300a00 */
[----:B------:R-:W-:Y:S01]  /*18a30*/  ISETP.GE.U32.AND P4, PT, R244, 0x7fffff61, PT ;  /* 0x7fffff61f400780c */ /* 0x000fe20003f86070 */
[----:B------:R-:W1:Y:S02]  /*18a40*/  LDC R246, c[0x0][0x230] ;  /* 0x00008c00fff67b82 */ /* 0x000e640000000800 */
[----:B------:R-:W2:Y:S04]  /*18a50*/  LDL.LU.64 R110, [R1+0x19d0] ;  /* 0x0019d000016e7983 */ /* 0x000ea80000300a00 */
[----:B------:R-:W2:Y:S01]  /*18a60*/  LDL.LU.64 R108, [R1+0x19c8] ;  /* 0x0019c800016c7983 */ /* 0x000ea20000300a00 */
[----:B------:R-:W-:-:S03]  /*18a70*/  LOP3.LUT R244, R6, 0x70, RZ, 0x3c, !PT ;  /* 0x0000007006f47812 */ /* 0x000fc600078e3cff */
[----:B------:R-:W2:Y:S04]  /*18a80*/  LDL.LU.64 R106, [R1+0x19c0] ;  /* 0x0019c000016a7983 */ /* 0x000ea80000300a00 */
[----:B------:R-:W2:Y:S04]  /*18a90*/  LDL.LU.64 R104, [R1+0x19b8] ;  /* 0x0019b80001687983 */ /* 0x000ea80000300a00 */
[----:B------:R-:W2:Y:S04]  /*18aa0*/  LDL.LU.64 R102, [R1+0x19b0] ;  /* 0x0019b00001667983 */ /* 0x000ea80000300a00 */
[----:B------:R-:W-:Y:S01]  /*18ab0*/  LDGSTS.E [R243+0x6c008], desc[UR52][R44.64], !P3 ;  /* 0x6c0080002cf37fae */ /* 0x000fe2000d921874 */
[----:B------:R-:W-:Y:S01]  /*18ac0*/  ISETP.GE.U32.AND P3, PT, R0, 0x7fffff43, PT ;  /* 0x7fffff430000780c */ /* 0x000fe20003f66070 */
[----:B------:R-:W-:-:S02]  /*18ad0*/  VIADD R0, R245, 0xffffffc1 ;  /* 0xffffffc1f5007836 */ /* 0x000fc40000000000 */
[----:B------:R-:W2:Y:S04]  /*18ae0*/  LDL.LU.64 R100, [R1+0x19a8] ;  /* 0x0019a80001647983 */ /* 0x000ea80000300a00 */
[----:B------:R-:W4:Y:S01]  /*18af0*/  LDL.LU.64 R98, [R1+0x19a0] ;  /* 0x0019a00001627983 */ /* 0x000f220000300a00 */
[----:B------:R-:W-:-:S03]  /*18b00*/  VIADD R244, R244, UR54 ;  /* 0x00000036f4f47c36 */ /* 0x000fc60008000000 */
[----:B------:R-:W3:Y:S04]  /*18b10*/  LDL.LU.64 R96, [R1+0x1998] ;  /* 0x0019980001607983 */ /* 0x000ee80000300a00 */
[----:B------:R-:W2:Y:S04]  /*18b20*/  LDL.LU.64 R94, [R1+0x1990] ;  /* 0x00199000015e7983 */ /* 0x000ea80000300a00 */
[----:B------:R-:W2:Y:S01]  /*18b30*/  LDL.LU.64 R92, [R1+0x1988] ;  /* 0x00198800015c7983 */ /* 0x000ea20000300a00 */
[----:B------:R-:W-:Y:S02]  /*18b40*/  VIADD R245, R251, 0xffffffc0 ;  /* 0xffffffc0fbf57836 */ /* 0x000fe40000000000 */
[----:B------:R-:W1:Y:S01]  /*18b50*/  LDC R251, c[0x0][0x230] ;  /* 0x00008c00fffb7b82 */ /* 0x000e620000000800 */
[----:B------:R-:W2:Y:S04]  /*18b60*/  LDL.LU.64 R90, [R1+0x1980] ;  /* 0x00198000015a7983 */ /* 0x000ea80000300a00 */
[----:B------:R-:W-:Y:S01]  /*18b70*/  LDGSTS.E [R243+0x6c00c], desc[UR52][R42.64], !P1 ;  /* 0x6c00c0002af37fae */ /* 0x000fe2000c921874 */
[----:B------:R-:W-:Y:S01]  /*18b80*/  ISETP.GE.U32.AND P1, PT, R0, 0x7fffff42, PT ;  /* 0x7fffff420000780c */ /* 0x000fe20003f26070 */
[----:B-1----:R-:W-:-:S02]  /*18b90*/  VIADD R0, R240, 0xffffffa3 ;  /* 0xffffffa3f0007836 */ /* 0x002fc40000000000 */
[----:B------:R-:W2:Y:S04]  /*18ba0*/  LDL.LU.64 R88, [R1+0x1978] ;  /* 0x0019780001587983 */ /* 0x000ea80000300a00 */
[----:B------:R-:W2:Y:S04]  /*18bb0*/  LDL.LU.64 R86, [R1+0x1970] ;  /* 0x0019700001567983 */ /* 0x000ea80000300a00 */
[----:B------:R-:W2:Y:S04]  /*18bc0*/  LDL.LU.64 R84, [R1+0x1968] ;  /* 0x0019680001547983 */ /* 0x000ea80000300a00 */
[----:B------:R-:W4:Y:S04]  /*18bd0*/  LDL.LU.64 R82, [R1+0x1960] ;  /* 0x0019600001527983 */ /* 0x000f280000300a00 */
[----:B------:R-:W3:Y:S04]  /*18be0*/  LDL.LU.64 R80, [R1+0x1958] ;  /* 0x0019580001507983 */ /* 0x000ee80000300a00 */
[----:B------:R-:W-:Y:S01]  /*18bf0*/  LDGSTS.E [R244+0x60000], desc[UR52][R40.64], !P2 ;  /* 0x6000000028f47fae */ /* 0x000fe2000d121874 */
[----:B------:R-:W-:-:S03]  /*18c00*/  ISETP.GE.U32.AND P2, PT, R245, 0x7fffff41, PT ;  /* 0x7fffff41f500780c */ /* 0x000fc60003f46070 */
[----:B------:R-:W2:Y:S01]  /*18c10*/  LDL.LU.64 R78, [R1+0x1950] ;  /* 0x00195000014e7983 */ /* 0x000ea20000300a00 */
[----:B------:R-:W-:Y:S02]  /*18c20*/  VIADD R245, R250, 0xffffffa2 ;  /* 0xffffffa2faf57836 */ /* 0x000fe40000000000 */
[----:B------:R-:W1:Y:S01]  /*18c30*/  LDC R250, c[0x0][0x230] ;  /* 0x00008c00fffa7b82 */ /* 0x000e620000000800 */
[----:B------:R-:W-:Y:S01]  /*18c40*/  LDGSTS.E [R244+0x60004], desc[UR52][R38.64], !P5 ;  /* 0x6000400026f47fae */ /* 0x000fe2000e921874 */
[----:B------:R-:W-:Y:S01]  /*18c50*/  ISETP.GE.U32.AND P5, PT, R0, 0x7fffff24, PT ;  /* 0x7fffff240000780c */ /* 0x000fe20003fa6070 */
[----:B------:R-:W-:Y:S02]  /*18c60*/  VIADD R0, R249, 0xffffffa1 ;  /* 0xffffffa1f9007836 */ /* 0x000fe40000000000 */
[----:B------:R-:W2:Y:S03]  /*18c70*/  LDL.LU.64 R76, [R1+0x1948] ;  /* 0x00194800014c7983 */ /* 0x000ea60000300a00 */
[----:B------:R-:W1:Y:S01]  /*18c80*/  LDC R249, c[0x0][0x230] ;  /* 0x00008c00fff97b82 */ /* 0x000e620000000800 */
[----:B------:R-:W2:Y:S04]  /*18c90*/  LDL.LU.64 R74, [R1+0x1940] ;  /* 0x00194000014a7983 */ /* 0x000ea80000300a00 */
[----:B------:R-:W2:Y:S04]  /*18ca0*/  LDL.LU.64 R72, [R1+0x1938] ;  /* 0x0019380001487983 */ /* 0x000ea80000300a00 */
[----:B------:R-:W2:Y:S04]  /*18cb0*/  LDL.LU.64 R70, [R1+0x1930] ;  /* 0x0019300001467983 */ /* 0x000ea80000300a00 */
[----:B------:R-:W2:Y:S04]  /*18cc0*/  LDL.LU.64 R68, [R1+0x1928] ;  /* 0x0019280001447983 */ /* 0x000ea80000300a00 */
[----:B------:R-:W-:Y:S01]  /*18cd0*/  LDGSTS.E [R244+0x60008], desc[UR52][R36.64], !P6 ;  /* 0x6000800024f47fae */ /* 0x000fe2000f121874 */
[----:B------:R-:W-:-:S03]  /*18ce0*/  ISETP.GE.U32.AND P6, PT, R245, 0x7fffff23, PT ;  /* 0x7fffff23f500780c */ /* 0x000fc60003fc6070 */
[----:B------:R-:W4:Y:S01]  /*18cf0*/  LDL.LU.64 R66, [R1+0x1920] ;  /* 0x0019200001427983 */ /* 0x000f220000300a00 */
[----:B------:R-:W-:Y:S02]  /*18d00*/  VIADD R245, R247, 0xffffff83 ;  /* 0xffffff83f7f57836 */ /* 0x000fe40000000000 */
[----:B------:R-:W1:Y:S01]  /*18d10*/  LDC R247, c[0x0][0x230] ;  /* 0x00008c00fff77b82 */ /* 0x000e620000000800 */
[----:B------:R-:W-:Y:S01]  /*18d20*/  LDGSTS.E [R244+0x6000c], desc[UR52][R34.64], !P4 ;  /* 0x6000c00022f47fae */ /* 0x000fe2000e121874 */
[----:B------:R-:W-:Y:S01]  /*18d30*/  ISETP.GE.U32.AND P4, PT, R0, 0x7fffff22, PT ;  /* 0x7fffff220000780c */ /* 0x000fe20003f86070 */
[----:B------:R-:W-:Y:S02]  /*18d40*/  VIADD R0, R248, 0xffffffa0 ;  /* 0xffffffa0f8007836 */ /* 0x000fe40000000000 */
[----:B------:R-:W3:Y:S03]  /*18d50*/  LDL.LU.64 R64, [R1+0x1918] ;  /* 0x0019180001407983 */ /* 0x000ee60000300a00 */
[----:B------:R-:W1:Y:S01]  /*18d60*/  LDC R248, c[0x0][0x230] ;  /* 0x00008c00fff87b82 */ /* 0x000e620000000800 */
[----:B------:R-:W2:Y:S04]  /*18d70*/  LDL.LU.64 R62, [R1+0x1910] ;  /* 0x00191000013e7983 */ /* 0x000ea80000300a00 */
[----:B------:R-:W2:Y:S04]  /*18d80*/  LDL.LU.64 R60, [R1+0x1908] ;  /* 0x00190800013c7983 */ /* 0x000ea80000300a00 */
[----:B------:R-:W2:Y:S04]  /*18d90*/  LDL.LU.64 R58, [R1+0x1900] ;  /* 0x00190000013a7983 */ /* 0x000ea80000300a00 */
[----:B------:R-:W2:Y:S04]  /*18da0*/  LDL.LU.64 R56, [R1+0x18f8] ;  /* 0x0018f80001387983 */ /* 0x000ea80000300a00 */
[----:B------:R-:W2:Y:S04]  /*18db0*/  LDL.LU.64 R54, [R1+0x18f0] ;  /* 0x0018f00001367983 */ /* 0x000ea80000300a00 */
[----:B------:R-:W-:Y:S01]  /*18dc0*/  LDGSTS.E [R244+0x64000], desc[UR52][R32.64], !P0 ;  /* 0x6400000020f47fae */ /* 0x000fe2000c121874 */
[----:B------:R-:W-:-:S03]  /*18dd0*/  ISETP.GE.U32.AND P0, PT, R0, 0x7fffff21, PT ;  /* 0x7fffff210000780c */ /* 0x000fc60003f06070 */
[----:B------:R-:W2:Y:S01]  /*18de0*/  LDL.LU.64 R52, [R1+0x18e8] ;  /* 0x0018e80001347983 */ /* 0x000ea20000300a00 */
[----:B------:R-:W-:Y:S02]  /*18df0*/  VIADD R0, R246, 0xffffff82 ;  /* 0xffffff82f6007836 */ /* 0x000fe40000000000 */
[----:B------:R-:W1:Y:S01]  /*18e00*/  LDC R246, c[0x0][0x230] ;  /* 0x00008c00fff67b82 */ /* 0x000e620000000800 */
[----:B------:R-:W-:Y:S01]  /*18e10*/  LDGSTS.E [R244+0x64004], desc[UR52][R30.64], !P3 ;  /* 0x640040001ef47fae */ /* 0x000fe2000d921874 */
[----:B------:R-:W-:-:S03]  /*18e20*/  ISETP.GE.U32.AND P3, PT, R245, 0x7fffff04, PT ;  /* 0x7fffff04f500780c */ /* 0x000fc60003f66070 */
[----:B------:R-:W4:Y:S04]  /*18e30*/  LDL.LU.64 R50, [R1+0x18e0] ;  /* 0x0018e00001327983 */ /* 0x000f280000300a00 */
[----:B------:R-:W3:Y:S04]  /*18e40*/  LDL.LU.64 R48, [R1+0x18d8] ;  /* 0x0018d80001307983 */ /* 0x000ee80000300a00 */
[----:B------:R-:W2:Y:S04]  /*18e50*/  LDL.LU.64 R46, [R1+0x18d0] ;  /* 0x0018d000012e7983 */ /* 0x000ea80000300a00 */
[----:B------:R-:W2:Y:S04]  /*18e60*/  LDL.LU.64 R44, [R1+0x18c8] ;  /* 0x0018c800012c7983 */ /* 0x000ea80000300a00 */
[----:B------:R-:W2:Y:S04]  /*18e70*/  LDL.LU.64 R42, [R1+0x18c0] ;  /* 0x0018c000012a7983 */ /* 0x000ea80000300a00 */
[----:B------:R1:W-:Y:S04]  /*18e80*/  STL.64 [R1+0x17f8], R126 ;  /* 0x0017f87e01007387 */ /* 0x0003e80000100a00 */
[----:B------:R-:W4:Y:S04]  /*18e90*/  LDL.64 R40, [R1+0x858] ;  /* 0x0008580001287983 */ /* 0x000f280000100a00 */
[----:B------:R1:W-:Y:S01]  /*18ea0*/  LDGSTS.E [R244+0x64008], desc[UR52][R24.64], !P1 ;  /* 0x6400800018f47fae */ /* 0x0003e2000c921874 */
[----:B------:R-:W-:Y:S01]  /*18eb0*/  ISETP.GE.U32.AND P1, PT, R0, 0x7fffff03, PT ;  /* 0x7fffff030000780c */ /* 0x000fe20003f26070 */
[----:B------:R-:W-:-:S02]  /*18ec0*/  VIADD R0, R251, 0xffffff81 ;  /* 0xffffff81fb007836 */ /* 0x000fc40000000000 */
[----:B------:R-:W3:Y:S01]  /*18ed0*/  LDL.64 R38, [R1+0x818] ;  /* 0x0008180001267983 */ /* 0x000ee20000100a00 */
[----:B------:R-:W1:Y:S03]  /*18ee0*/  LDC R251, c[0x0][0x230] ;  /* 0x00008c00fffb7b82 */ /* 0x000e660000000800 */
[----:B------:R-:W-:Y:S04]  /*18ef0*/  LDGSTS.E [R244+0x6400c], desc[UR52][R28.64], !P2 ;  /* 0x6400c0001cf47fae */ /* 0x000fe8000d121874 */
[----:B------:R-:W2:Y:S01]  /*18f00*/  LDL.64 R36, [R1+0x7d8] ;  /* 0x0007d80001247983 */ /* 0x000ea20000100a00 */
[----:B-1----:R-:W-:Y:S02]  /*18f10*/  VIADD R24, R252, 0x7f ;  /* 0x0000007ffc187836 */ /* 0x002fe40000000000 */
[----:B------:R-:W1:Y:S01]  /*18f20*/  LDC R252, c[0x0][0x230] ;  /* 0x00008c00fffc7b82 */ /* 0x000e620000000800 */
[----:B------:R-:W-:Y:S04]  /*18f30*/  LDGSTS.E [R244+0x68000], desc[UR52][R26.64], !P5 ;  /* 0x680000001af47fae */ /* 0x000fe8000e921874 */
[----:B------:R-:W2:Y:S04]  /*18f40*/  LDL.64 R34, [R1+0x798] ;  /* 0x0007980001227983 */ /* 0x000ea80000100a00 */
[----:B------:R-:W-:Y:S04]  /*18f50*/  LDGSTS.E [R244+0x68004], desc[UR52][R22.64], !P6 ;  /* 0x6800400016f47fae */ /* 0x000fe8000f121874 */
[----:B------:R-:W2:Y:S04]  /*18f60*/  LDL.64 R32, [R1+0x758] ;  /* 0x0007580001207983 */ /* 0x000ea80000100a00 */
[----:B------:R-:W-:Y:S04]  /*18f70*/  LDGSTS.E [R244+0x68008], desc[UR52][R20.64], !P4 ;  /* 0x6800800014f47fae */ /* 0x000fe8000e121874 */
[----:B------:R-:W2:Y:S01]  /*18f80*/  LDL.64 R30, [R1+0x718] ;  /* 0x00071800011e7983 */ /* 0x000ea20000100a00 */
[----:B------:R-:W-:-:S03]  /*18f90*/  ISETP.GT.AND P5, PT, R24, 0x7f, PT ;  /* 0x0000007f1800780c */ /* 0x000fc60003fa4270 */
[----:B------:R-:W-:Y:S04]  /*18fa0*/  LDGSTS.E [R244+0x6800c], desc[UR52][R18.64], !P0 ;  /* 0x6800c00012f47fae */ /* 0x000fe8000c121874 */
[----:B------:R-:W2:Y:S04]  /*18fb0*/  LDL.64 R28, [R1+0x6d8] ;  /* 0x0006d800011c7983 */ /* 0x000ea80000100a00 */
[----:B------:R-:W-:Y:S04]  /*18fc0*/  LDGSTS.E [R244+0x6c000], desc[UR52][R16.64], !P3 ;  /* 0x6c00000010f47fae */ /* 0x000fe8000d921874 */
[----:B------:R-:W2:Y:S01]  /*18fd0*/  LDL.64 R26, [R1+0x698] ;  /* 0x00069800011a7983 */ /* 0x000ea20000100a00 */
[----:B------:R-:W-:-:S02]  /*18fe0*/  ISETP.GE.U32.AND P2, PT, R0, 0x7fffff02, PT ;  /* 0x7fffff020000780c */ /* 0x000fc40003f46070 */
[----:B------:R-:W-:Y:S01]  /*18ff0*/  SEL R0, RZ, 0x4, !P5 ;  /* 0x00000004ff007807 */ /* 0x000fe20006800000 */
[----:B------:R-:W-:Y:S01]  /*19000*/  VIADD R245, R249, 0xffffff80 ;  /* 0xffffff80f9f57836 */ /* 0x000fe20000000000 */
[----:B------:R-:W-:Y:S01]  /*19010*/  ISETP.GE.AND P6, PT, R3, UR4, PT ;  /* 0x0000000403007c0c */ /* 0x000fe2000bfc6270 */
[----:B------:R-:W-:Y:S04]  /*19020*/  LDGSTS.E [R244+0x6c004], desc[UR52][R14.64], !P1 ;  /* 0x6c0040000ef47fae */ /* 0x000fe8000c921874 */
[----:B------:R-:W2:Y:S01]  /*19030*/  LDL.64 R16, [R1+0x658] ;  /* 0x0006580001107983 */ /* 0x000ea20000100a00 */
[----:B------:R-:W-:Y:S02]  /*19040*/  SEL R0, R0, RZ, !P6 ;  /* 0x000000ff00007207 */ /* 0x000fe40007000000 */
[----:B------:R-:W-:Y:S01]  /*19050*/  ISETP.GE.U32.AND P5, PT, R245, 0x7fffff01, PT ;  /* 0x7fffff01f500780c */ /* 0x000fe20003fa6070 */
[----:B------:R-:W-:Y:S01]  /*19060*/  LDGSTS.E [R244+0x6c008], desc[UR52][R12.64], !P2 ;  /* 0x6c0080000cf47fae */ /* 0x000fe2000d121874 */
[----:B------:R-:W-:Y:S01]  /*19070*/  ISETP.GE.AND P4, PT, R3, R245, PT ;  /* 0x000000f50300720c */ /* 0x000fe20003f86270 */
[----:B------:R-:W-:Y:S01]  /*19080*/  VIADD R245, R246, 0xffffff7f ;  /* 0xffffff7ff6f57836 */ /* 0x000fe20000000000 */
[----:B------:R-:W-:Y:S01]  /*19090*/  ISETP.NE.U32.AND P6, PT, R0, RZ, PT ;  /* 0x000000ff0000720c */ /* 0x000fe20003fc5070 */
[----:B------:R-:W-:Y:S01]  /*190a0*/  VIADD R0, R248, 0xffffff7e ;  /* 0xffffff7ef8007836 */ /* 0x000fe20000000000 */
[----:B------:R-:W2:Y:S02]  /*190b0*/  LDL.64 R24, [R1+0x598] ;  /* 0x0005980001187983 */ /* 0x000ea40000100a00 */
[----:B------:R-:W-:Y:S01]  /*190c0*/  ISETP.GE.U32.AND P0, PT, R245, 0x7fffff00, PT ;  /* 0x7fffff00f500780c */ /* 0x000fe20003f06070 */
[----:B------:R-:W-:Y:S01]  /*190d0*/  VIADD R245, R247, 0xffffff7d ;  /* 0xffffff7df7f57836 */ /* 0x000fe20000000000 */
[----:B------:R-:W-:Y:S01]  /*190e0*/  ISETP.GE.U32.AND P3, PT, R0, 0x7ffffeff, PT ;  /* 0x7ffffeff0000780c */ /* 0x000fe20003f66070 */
[----:B------:R-:W2:Y:S01]  /*190f0*/  LDL.64 R22, [R1+0x558] ;  /* 0x0005580001167983 */ /* 0x000ea20000100a00 */
[----:B------:R-:W-:-:S02]  /*19100*/  IADD3 R0, R251, -0x84, RZ ;  /* 0xffffff7cfb007810 */ /* 0x000fc40007ffe0ff */
[----:B------:R-:W-:Y:S01]  /*19110*/  ISETP.GE.U32.AND P1, PT, R245, 0x7ffffefe, PT ;  /* 0x7ffffefef500780c */ /* 0x000fe20003f26070 */
[----:B-1----:R-:W-:Y:S01]  /*19120*/  VIADD R245, R252, 0xffffff7a ;  /* 0xffffff7afcf57836 */ /* 0x002fe20000000000 */
[----:B------:R-:W-:Y:S01]  /*19130*/  ISETP.GE.U32.AND P2, PT, R0, 0x7ffffefd, PT ;  /* 0x7ffffefd0000780c */ /* 0x000fe20003f46070 */
[----:B------:R-:W-:Y:S01]  /*19140*/  VIADD R0, R250, 0xffffff7b ;  /* 0xffffff7bfa007836 */ /* 0x000fe20000000000 */
[----:B------:R-:W-:Y:S01]  /*19150*/  LDGSTS.E [R244+0x6c00c], desc[UR52][R126.64], !P5 ;  /* 0x6c00c0007ef47fae */ /* 0x000fe2000e921874 */
[----:B------:R-:W-:Y:S01]  /*19160*/  SEL R3, RZ, 0x4, P4 ;  /* 0x00000004ff037807 */ /* 0x000fe20002000000 */
[----:B------:R-:W-:Y:S01]  /*19170*/  VIADD R252, R7, UR54 ;  /* 0x0000003607fc7c36 */ /* 0x000fe20008000000 */
[----:B------:R-:W-:Y:S01]  /*19180*/  ISETP.GE.U32.AND P4, PT, R245, 0x7ffffefb, PT ;  /* 0x7ffffefbf500780c */ /* 0x000fe20003f86070 */
[----:B------:R-:W2:Y:S01]  /*19190*/  LDL.64 R20, [R1+0x518] ;  /* 0x0005180001147983 */ /* 0x000ea20000100a00 */
[----:B------:R-:W-:Y:S02]  /*191a0*/  ISETP.GE.U32.AND P5, PT, R0, 0x7ffffefc, PT ;  /* 0x7ffffefc0000780c */ /* 0x000fe40003fa6070 */
[C---:B------:R-:W-:Y:S01]  /*191b0*/  LOP3.LUT R245, R7.reuse, 0x10, RZ, 0x3c, !PT ;  /* 0x0000001007f57812 */ /* 0x040fe200078e3cff */
[----:B------:R-:W2:Y:S01]  /*191c0*/  LDL.64 R18, [R1+0x4d8] ;  /* 0x0004d80001127983 */ /* 0x000ea20000100a00 */
[----:B------:R-:W-:-:S02]  /*191d0*/  LOP3.LUT R246, R7, 0x20, RZ, 0x3c, !PT ;  /* 0x0000002007f67812 */ /* 0x000fc400078e3cff */
[C---:B------:R-:W-:Y:S01]  /*191e0*/  LOP3.LUT R247, R7.reuse, 0x30, RZ, 0x3c, !PT ;  /* 0x0000003007f77812 */ /* 0x040fe200078e3cff */
[----:B------:R-:W2:Y:S01]  /*191f0*/  LDL.64 R126, [R1+0x5d8] ;  /* 0x0005d800017e7983 */ /* 0x000ea20000100a00 */
[C---:B------:R-:W-:Y:S02]  /*19200*/  LOP3.LUT R248, R7.reuse, 0x40, RZ, 0x3c, !PT ;  /* 0x0000004007f87812 */ /* 0x040fe400078e3cff */
[C---:B------:R-:W-:Y:S01]  /*19210*/  LOP3.LUT R249, R7.reuse, 0x50, RZ, 0x3c, !PT ;  /* 0x0000005007f97812 */ /* 0x040fe200078e3cff */
[----:B------:R-:W2:Y:S01]  /*19220*/  LDL.64 R14, [R1+0x498] ;  /* 0x00049800010e7983 */ /* 0x000ea20000100a00 */
[C---:B------:R-:W-:Y:S02]  /*19230*/  LOP3.LUT R250, R7.reuse, 0x60, RZ, 0x3c, !PT ;  /* 0x0000006007fa7812 */ /* 0x040fe400078e3cff */
[----:B------:R-:W-:Y:S01]  /*19240*/  LOP3.LUT R0, R7, 0x70, RZ, 0x3c, !PT ;  /* 0x0000007007007812 */ /* 0x000fe200078e3cff */
[----:B------:R-:W2:Y:S04]  /*19250*/  LDL.64 R240, [R1+0x458] ;  /* 0x0004580001f07983 */ /* 0x000ea80000100a00 */
[----:B------:R-:W2:Y:S04]  /*19260*/  LDL.64 R12, [R1+0x418] ;  /* 0x00041800010c7983 */ /* 0x000ea80000100a00 */
[----:B------:R1:W-:Y:S04]  /*19270*/  STL.64 [R1+0x1440], R6 ;  /* 0x0014400601007387 */ /* 0x0003e80000100a00 */
[----:B------:R-:W0:Y:S04]  /*19280*/  LDGDEPBAR ;  /* 0x00000000000079af */ /* 0x000e280000000000 */
[----:B-1----:R-:W2:Y:S04]  /*19290*/  LDL.64 R6, [R1+0x618] ;  /* 0x0006180001067983 */ /* 0x002ea80000100a00 */
[----:B----4-:R-:W-:Y:S04]  /*192a0*/  LDGSTS.E [R252], desc[UR52][R40.64], P6 ;  /* 0x0000000028fc7fae */ /* 0x010fe8000b121874 */
[----:B---3--:R-:W-:Y:S04]  /*192b0*/  LDGSTS.E [R252+0x400], desc[UR52][R38.64], P6 ;  /* 0x0040000026fc7fae */ /* 0x008fe8000b121874 */
[----:B------:R-:W3:Y:S04]  /*192c0*/  LDL.LU.64 R40, [R1+0x18b8] ;  /* 0x0018b80001287983 */ /* 0x000ee80000300a00 */
[----:B--2---:R-:W-:Y:S04]  /*192d0*/  LDGSTS.E [R252+0x800], desc[UR52][R36.64], P6 ;  /* 0x0080000024fc7fae */ /* 0x004fe8000b121874 */
[----:B------:R-:W2:Y:S04]  /*192e0*/  LDL.LU.64 R38, [R1+0x18b0] ;  /* 0x0018b00001267983 */ /* 0x000ea80000300a00 */
[----:B------:R-:W-:Y:S04]  /*192f0*/  LDGSTS.E [R252+0xc00], desc[UR52][R34.64], P6 ;  /* 0x00c0000022fc7fae */ /* 0x000fe8000b121874 */
[----:B------:R-:W4:Y:S04]  /*19300*/  LDL.LU.64 R36, [R1+0x18a8] ;  /* 0x0018a80001247983 */ /* 0x000f280000300a00 */
[----:B------:R-:W-:Y:S04]  /*19310*/  LDGSTS.E [R252+0x1000], desc[UR52][R32.64], P6 ;  /* 0x0100000020fc7fae */ /* 0x000fe8000b121874 */
[----:B------:R-:W3:Y:S04]  /*19320*/  LDL.LU.64 R34, [R1+0x18a0] ;  /* 0x0018a00001227983 */ /* 0x000ee80000300a00 */
[----:B------:R-:W-:Y:S04]  /*19330*/  LDGSTS.E [R252+0x1400], desc[UR52][R30.64], P6 ;  /* 0x014000001efc7fae */ /* 0x000fe8000b121874 */
[----:B------:R-:W2:Y:S04]  /*19340*/  LDL.LU.64 R32, [R1+0x1898] ;  /* 0x0018980001207983 */ /* 0x000ea80000300a00 */
[----:B------:R-:W-:Y:S04]  /*19350*/  LDGSTS.E [R252+0x1800], desc[UR52][R28.64], P6 ;  /* 0x018000001cfc7fae */ /* 0x000fe8000b121874 */
[----:B------:R-:W4:Y:S04]  /*19360*/  LDL.LU.64 R30, [R1+0x1890] ;  /* 0x00189000011e7983 */ /* 0x000f280000300a00 */
[----:B------:R-:W-:Y:S04]  /*19370*/  LDGSTS.E [R252+0x1c00], desc[UR52][R26.64], P6 ;  /* 0x01c000001afc7fae */ /* 0x000fe8000b121874 */
[----:B------:R-:W4:Y:S04]  /*19380*/  LDL.LU.64 R28, [R1+0x1888] ;  /* 0x00188800011c7983 */ /* 0x000f280000300a00 */
[----:B------:R-:W-:Y:S04]  /*19390*/  LDGSTS.E [R252+0x2000], desc[UR52][R16.64], P6 ;  /* 0x0200000010fc7fae */ /* 0x000fe8000b121874 */
[----:B------:R-:W4:Y:S04]  /*193a0*/  LDL.LU.64 R26, [R1+0x1880] ;  /* 0x00188000011a7983 */ /* 0x000f280000300a00 */
[----:B------:R-:W3:Y:S04]  /*193b0*/  LDL.LU.64 R16, [R1+0x1878] ;  /* 0x0018780001107983 */ /* 0x000ee80000300a00 */
[----:B------:R-:W-:Y:S04]  /*193c0*/  LDGSTS.E [R252+0x2400], desc[UR52][R6.64], P6 ;  /* 0x0240000006fc7fae */ /* 0x000fe8000b121874 */
[----:B------:R-:W-:Y:S04]  /*193d0*/  LDGSTS.E [R252+0x2800], desc[UR52][R126.64], P6 ;  /* 0x028000007efc7fae */ /* 0x000fe8000b121874 */
[----:B------:R-:W-:Y:S04]  /*193e0*/  LDGSTS.E [R252+0x2c00], desc[UR52][R24.64], P6 ;  /* 0x02c0000018fc7fae */ /* 0x000fe8000b121874 */
[----:B------:R-:W-:Y:S04]  /*193f0*/  LDGSTS.E [R252+0x3000], desc[UR52][R22.64], P6 ;  /* 0x0300000016fc7fae */ /* 0x000fe8000b121874 */
[----:B------:R-:W-:Y:S04]  /*19400*/  LDGSTS.E [R252+0x3400], desc[UR52][R20.64], P6 ;  /* 0x0340000014fc7fae */ /* 0x000fe8000b121874 */
[----:B------:R-:W4:Y:S04]  /*19410*/  LDL.64 R24, [R1+0x850] ;  /* 0x0008500001187983 */ /* 0x000f280000100a00 */
[----:B------:R-:W4:Y:S04]  /*19420*/  LDL.64 R22, [R1+0x810] ;  /* 0x0008100001167983 */ /* 0x000f280000100a00 */
[----:B------:R-:W-:Y:S04]  /*19430*/  LDGSTS.E [R252+0x3800], desc[UR52][R18.64], P6 ;  /* 0x0380000012fc7fae */ /* 0x000fe8000b121874 */
[----:B------:R-:W4:Y:S04]  /*19440*/  LDL.64 R20, [R1+0x7d0] ;  /* 0x0007d00001147983 */ /* 0x000f280000100a00 */
[----:B------:R-:W-:Y:S04]  /*19450*/  LDGSTS.E [R252+0x3c00], desc[UR52][R14.64], P6 ;  /* 0x03c000000efc7fae */ /* 0x000fe8000b121874 */
[----:B------:R-:W4:Y:S04]  /*19460*/  LDL.64 R18, [R1+0x790] ;  /* 0x0007900001127983 */ /* 0x000f280000100a00 */
[----:B------:R-:W-:Y:S04]  /*19470*/  LDGSTS.E [R252+0x4000], desc[UR52][R240.64], P6 ;  /* 0x04000000f0fc7fae */ /* 0x000fe8000b121874 */
[----:B------:R-:W-:Y:S04]  /*19480*/  LDGSTS.E [R252+0x4400], desc[UR52][R12.64], P6 ;  /* 0x044000000cfc7fae */ /* 0x000fe8000b121874 */
[----:B------:R-:W4:Y:S04]  /*19490*/  LDL.64 R14, [R1+0x750] ;  /* 0x00075000010e7983 */ /* 0x000f280000100a00 */
[----:B------:R-:W4:Y:S04]  /*194a0*/  LDL.64 R240, [R1+0x710] ;  /* 0x0007100001f07983 */ /* 0x000f280000100a00 */
[----:B------:R-:W4:Y:S04]  /*194b0*/  LDL.64 R12, [R1+0x6d0] ;  /* 0x0006d000010c7983 */ /* 0x000f280000100a00 */
[----:B------:R-:W4:Y:S04]  /*194c0*/  LDL.64 R6, [R1+0x4d0] ;  /* 0x0004d00001067983 */ /* 0x000f280000100a00 */
[----:B------:R-:W4:Y:S01]  /*194d0*/  LDL.64 R126, [R1+0x490] ;  /* 0x00049000017e7983 */ /* 0x000f220000100a00 */
[----:B------:R-:W-:-:S03]  /*194e0*/  VIADD R245, R245, UR54 ;  /* 0x00000036f5f57c36 */ /* 0x000fc60008000000 */
[----:B---3--:R-:W-:Y:S04]  /*194f0*/  LDGSTS.E [R252+0x4800], desc[UR52][R16.64], P6 ;  /* 0x0480000010fc7fae */ /* 0x008fe8000b121874 */
[----:B------:R1:W-:Y:S04]  /*19500*/  STL.64 [R1+0x1528], R16 ;  /* 0x0015281001007387 */ /* 0x0003e80000100a00 */
[----:B--2---:R-:W-:Y:S04]  /*19510*/  LDGSTS.E [R252+0x4c00], desc[UR52][R32.64], P6 ;  /* 0x04c0000020fc7fae */ /* 0x004fe8000b121874 */
[----:B------:R-:W-:Y:S04]  /*19520*/  LDGSTS.E [R252+0x5000], desc[UR52][R48.64], P6 ;  /* 0x0500000030fc7fae */ /* 0x000fe8000b121874 */
[----:B-1----:R-:W2:Y:S04]  /*19530*/  LDL.LU.64 R16, [R1+0x18] ;  /* 0x0000180001107983 */ /* 0x002ea80000300a00 */
[----:B------:R1:W-:Y:S04]  /*19540*/  STL.64 [R1+0x1530], R32 ;  /* 0x0015302001007387 */ /* 0x0003e80000100a00 */
[----:B------:R-:W-:Y:S04]  /*19550*/  LDGSTS.E [R252+0x5400], desc[UR52][R64.64], P6 ;  /* 0x0540000040fc7fae */ /* 0x000fe8000b121874 */
[----:B------:R-:W-:Y:S04]  /*19560*/  LDGSTS.E [R252+0x5800], desc[UR52][R80.64], P6 ;  /* 0x0580000050fc7fae */ /* 0x000fe8000b121874 */
[----:B-1----:R-:W3:Y:S04]  /*19570*/  LDL.LU.64 R32, [R1+0x20] ;  /* 0x0000200001207983 */ /* 0x002ee80000300a00 */
[----:B------:R1:W-:Y:S04]  /*19580*/  STL.64 [R1+0x1538], R48 ;  /* 0x0015383001007387 */ /* 0x0003e80000100a00 */
[----:B------:R-:W-:Y:S04]  /*19590*/  LDGSTS.E [R252+0x5c00], desc[UR52][R96.64], P6 ;  /* 0x05c0000060fc7fae */ /* 0x000fe8000b121874 */
[----:B------:R-:W-:Y:S04]  /*195a0*/  LDGSTS.E [R252+0x6000], desc[UR52][R112.64], P6 ;  /* 0x0600000070fc7fae */ /* 0x000fe8000b121874 */
[----:B-1----:R-:W2:Y:S04]  /*195b0*/  LDL.64 R48, [R1+0x510] ;  /* 0x0005100001307983 */ /* 0x002ea80000100a00 */
[----:B------:R1:W-:Y:S04]  /*195c0*/  STL.64 [R1+0x1540], R64 ;  /* 0x0015404001007387 */ /* 0x0003e80000100a00 */
[----:B------:R-:W-:Y:S04]  /*195d0*/  LDGSTS.E [R252+0x6400], desc[UR52][R130.64], P6 ;  /* 0x0640000082fc7fae */ /* 0x000fe8000b121874 */
[----:B------:R-:W-:Y:S04]  /*195e0*/  LDGSTS.E [R252+0x6800], desc[UR52][R146.64], P6 ;  /* 0x0680000092fc7fae */ /* 0x000fe8000b121874 */
[----:B-1----:R-:W3:Y:S04]  /*195f0*/  LDL.64 R64, [R1+0x550] ;  /* 0x0005500001407983 */ /* 0x002ee80000100a00 */
[----:B------:R1:W-:Y:S04]  /*19600*/  STL.64 [R1+0x1548], R80 ;  /* 0x0015485001007387 */ /* 0x0003e80000100a00 */
[----:B------:R-:W-:Y:S04]  /*19610*/  LDGSTS.E [R252+0x6c00], desc[UR52][R162.64], P6 ;  /* 0x06c00000a2fc7fae */ /* 0x000fe8000b121874 */
[----:B------:R-:W-:Y:S04]  /*19620*/  LDGSTS.E [R252+0x7000], desc[UR52][R178.64], P6 ;  /* 0x07000000b2fc7fae */ /* 0x000fe8000b121874 */
[----:B-1----:R-:W2:Y:S04]  /*19630*/  LDL.64 R80, [R1+0x590] ;  /* 0x0005900001507983 */ /* 0x002ea80000100a00 */
[----:B------:R1:W-:Y:S04]  /*19640*/  STL.64 [R1+0x1550], R96 ;  /* 0x0015506001007387 */ /* 0x0003e80000100a00 */
[----:B------:R-:W-:Y:S04]  /*19650*/  LDGSTS.E [R252+0x7400], desc[UR52][R194.64], P6 ;  /* 0x07400000c2fc7fae */ /* 0x000fe8000b121874 */
[----:B------:R-:W-:Y:S04]  /*19660*/  LDGSTS.E [R252+0x7800], desc[UR52][R210.64], P6 ;  /* 0x07800000d2fc7fae */ /* 0x000fe8000b121874 */
[----:B-1----:R-:W3:Y:S04]  /*19670*/  LDL.LU.64 R96, [R1+0x440] ;  /* 0x0004400001607983 */ /* 0x002ee80000300a00 */
[----:B------:R1:W-:Y:S04]  /*19680*/  STL.64 [R1+0x1558], R112 ;  /* 0x0015587001007387 */ /* 0x0003e80000100a00 */
[----:B------:R-:W-:Y:S04]  /*19690*/  LDGSTS.E [R252+0x7c00], desc[UR52][R226.64], P6 ;  /* 0x07c00000e2fc7fae */ /* 0x000fe8000b121874 */
[----:B----4-:R-:W-:Y:S04]  /*196a0*/  LDGSTS.E [R245+0x80], desc[UR52][R24.64], P6 ;  /* 0x0008000018f57fae */ /* 0x010fe8000b121874 */
[----:B-1----:R-:W4:Y:S04]  /*196b0*/  LDL.LU.64 R112, [R1+0x448] ;  /* 0x0004480001707983 */ /* 0x002f280000300a00 */
[----:B------:R1:W-:Y:S04]  /*196c0*/  STL.64 [R1+0x1560], R130 ;  /* 0x0015608201007387 */ /* 0x0003e80000100a00 */
[----:B------:R-:W-:Y:S04]  /*196d0*/  LDGSTS.E [R245+0x480], desc[UR52][R22.64], P6 ;  /* 0x0048000016f57fae */ /* 0x000fe8000b121874 */
[----:B------:R-:W-:Y:S04]  /*196e0*/  LDGSTS.E [R245+0x880], desc[UR52][R20.64], P6 ;  /* 0x0088000014f57fae */ /* 0x000fe8000b121874 */
[----:B-1----:R-:W4:Y:S04]  /*196f0*/  LDL.LU.64 R130, [R1+0x450] ;  /* 0x0004500001827983 */ /* 0x002f280000300a00 */
        /* <DEDUP_REMOVED lines=9> */
[----:B-1----:R-:W4:Y:S04]  /*19790*/  LDL.64 R178, [R1+0x650] ;  /* 0x0006500001b27983 */ /* 0x002f280000100a00 */
[----:B------:R1:W-:Y:S04]  /*197a0*/  STL.64 [R1+0x1580], R194 ;  /* 0x001580c201007387 */ /* 0x0003e80000100a00 */
[----:B-1----:R-:W2:Y:S04]  /*197b0*/  LDL.64 R194, [R1+0x690] ;  /* 0x0006900001c27983 */ /* 0x002ea80000100a00 */
[----:B------:R1:W-:Y:S04]  /*197c0*/  STL.64 [R1+0x1588], R210 ;  /* 0x001588d201007387 */ /* 0x0003e80000100a00 */
[----:B-1----:R-:W3:Y:S04]  /*197d0*/  LDL.LU.64 R210, [R1+0x480] ;  /* 0x0004800001d27983 */ /* 0x002ee80000300a00 */
[----:B------:R1:W-:Y:S04]  /*197e0*/  STL.64 [R1+0x1590], R226 ;  /* 0x001590e201007387 */ /* 0x0003e80000100a00 */
[----:B-1----:R-:W3:Y:S04]  /*197f0*/  LDL.LU.64 R226, [R1+0x488] ;  /* 0x0004880001e27983 */ /* 0x002ee80000300a00 */
[----:B------:R-:W3:Y:S04]  /*19800*/  LDL.LU.64 R24, [R1+0x1870] ;  /* 0x0018700001187983 */ /* 0x000ee80000300a00 */
[----:B------:R-:W3:Y:S04]  /*19810*/  LDL.LU.64 R22, [R1+0x1868] ;  /* 0x0018680001167983 */ /* 0x000ee80000300a00 */
[----:B------:R-:W3:Y:S04]  /*19820*/  LDL.LU.64 R20, [R1+0x1860] ;  /* 0x0018600001147983 */ /* 0x000ee80000300a00 */
[----:B------:R-:W3:Y:S04]  /*19830*/  LDL.LU.64 R18, [R1+0x1858] ;  /* 0x0018580001127983 */ /* 0x000ee80000300a00 */
[----:B------:R-:W3:Y:S04]  /*19840*/  LDL.LU.64 R14, [R1+0x1850] ;  /* 0x00185000010e7983 */ /* 0x000ee80000300a00 */
[----:B------:R-:W3:Y:S04]  /*19850*/  LDL.LU.64 R240, [R1+0x1848] ;  /* 0x0018480001f07983 */ /* 0x000ee80000300a00 */
[----:B------:R-:W3:Y:S04]  /*19860*/  LDL.LU.64 R12, [R1+0x1840] ;  /* 0x00184000010c7983 */ /* 0x000ee80000300a00 */
[----:B--2---:R-:W-:Y:S04]  /*19870*/  LDGSTS.E [R245+0x1c80], desc[UR52][R194.64], P6 ;  /* 0x01c80000c2f57fae */ /* 0x004fe8000b121874 */
[----:B----4-:R-:W-:Y:S04]  /*19880*/  LDGSTS.E [R245+0x2080], desc[UR52][R178.64], P6 ;  /* 0x02080000b2f57fae */ /* 0x010fe8000b121874 */
[----:B---3--:R-:W-:Y:S04]  /*19890*/  LDGSTS.E [R245+0x2480], desc[UR52][R162.64], P6 ;  /* 0x02480000a2f57fae */ /* 0x008fe8000b121874 */
[----:B------:R-:W-:Y:S04]  /*198a0*/  LDGSTS.E [R245+0x2880], desc[UR52][R146.64], P6 ;  /* 0x0288000092f57fae */ /* 0x000fe8000b121874 */
[----:B------:R-:W-:Y:S04]  /*198b0*/  LDGSTS.E [R245+0x2c80], desc[UR52][R80.64], P6 ;  /* 0x02c8000050f57fae */ /* 0x000fe8000b121874 */
[----:B------:R-:W-:Y:S04]  /*198c0*/  LDGSTS.E [R245+0x3080], desc[UR52][R64.64], P6 ;  /* 0x0308000040f57fae */ /* 0x000fe8000b121874 */
[----:B------:R-:W-:Y:S04]  /*198d0*/  LDGSTS.E [R245+0x3480], desc[UR52][R48.64], P6 ;  /* 0x0348000030f57fae */ /* 0x000fe8000b121874 */
[----:B------:R-:W-:Y:S04]  /*198e0*/  LDGSTS.E [R245+0x3880], desc[UR52][R6.64], P6 ;  /* 0x0388000006f57fae */ /* 0x000fe8000b121874 */
[----:B------:R-:W-:Y:S04]  /*198f0*/  LDGSTS.E [R245+0x3c80], desc[UR52][R126.64], P6 ;  /* 0x03c800007ef57fae */ /* 0x000fe8000b121874 */
[----:B------:R-:W2:Y:S04]  /*19900*/  LDL.64 R194, [R1+0x748] ;  /* 0x0007480001c27983 */ /* 0x000ea80000100a00 */
[----:B------:R-:W3:Y:S04]  /*19910*/  LDL.64 R178, [R1+0x708] ;  /* 0x0007080001b27983 */ /* 0x000ee80000100a00 */
[----:B------:R-:W4:Y:S04]  /*19920*/  LDL.64 R162, [R1+0x6c8] ;  /* 0x0006c80001a27983 */ /* 0x000f280000100a00 */
[----:B------:R-:W4:Y:S04]  /*19930*/  LDL.64 R80, [R1+0x648] ;  /* 0x0006480001507983 */ /* 0x000f280000100a00 */
[----:B------:R-:W4:Y:S04]  /*19940*/  LDL.64 R64, [R1+0x608] ;  /* 0x0006080001407983 */ /* 0x000f280000100a00 */
[----:B------:R-:W4:Y:S04]  /*19950*/  LDL.64 R48, [R1+0x5c8] ;  /* 0x0005c80001307983 */ /* 0x000f280000100a00 */
[----:B------:R-:W4:Y:S04]  /*19960*/  LDL.64 R6, [R1+0x588] ;  /* 0x0005880001067983 */ /* 0x000f280000100a00 */
[----:B------:R-:W4:Y:S04]  /*19970*/  LDL.64 R126, [R1+0x548] ;  /* 0x00054800017e7983 */ /* 0x000f280000100a00 */
[----:B------:R-:W4:Y:S04]  /*19980*/  LDL.LU.64 R146, [R1+0x540] ;  /* 0x0005400001927983 */ /* 0x000f280000300a00 */
[----:B------:R-:W-:Y:S04]  /*19990*/  LDGSTS.E [R245+0x4080], desc[UR52][R130.64], P6 ;  /* 0x0408000082f57fae */ /* 0x000fe8000b121874 */
        /* <DEDUP_REMOVED lines=11> */
[----:B-1----:R-:W4:Y:S04]  /*19a50*/  LDL.64 R18, [R1+0x808] ;  /* 0x0008080001127983 */ /* 0x002f280000100a00 */
[----:B------:R1:W-:Y:S04]  /*19a60*/  STL.64 [R1+0x15b0], R34 ;  /* 0x0015b02201007387 */ /* 0x0003e80000100a00 */
[----:B------:R-:W-:Y:S04]  /*19a70*/  LDGSTS.E [R245+0x5c80], desc[UR52][R98.64], P6 ;  /* 0x05c8000062f57fae */ /* 0x000fe8000b121874 */
[----:B------:R-:W-:Y:S04]  /*19a80*/  LDGSTS.E [R245+0x6080], desc[UR52][R114.64], P6 ;  /* 0x0608000072f57fae */ /* 0x000fe8000b121874 */
[----:B-1----:R-:W2:Y:S04]  /*19a90*/  LDL.64 R34, [R1+0x848] ;  /* 0x0008480001227983 */ /* 0x002ea80000100a00 */
[----:B------:R-:W-:Y:S04]  /*19aa0*/  STL.64 [R1+0x15b8], R50 ;  /* 0x0015b83201007387 */ /* 0x000fe80000100a00 */
[----:B------:R-:W-:Y:S04]  /*19ab0*/  STL.64 [R1+0x15c0], R66 ;  /* 0x0015c04201007387 */ /* 0x000fe80000100a00 */
[----:B------:R1:W-:Y:S04]  /*19ac0*/  STL.64 [R1+0x15c8], R82 ;  /* 0x0015c85201007387 */ /* 0x0003e80000100a00 */
[----:B------:R-:W-:Y:S04]  /*19ad0*/  LDGSTS.E [R245+0x6480], desc[UR52][R132.64], P6 ;  /* 0x0648000084f57fae */ /* 0x000fe8000b121874 */
[----:B------:R-:W-:Y:S04]  /*19ae0*/  LDGSTS.E [R245+0x6880], desc[UR52][R148.64], P6 ;  /* 0x0688000094f57fae */ /* 0x000fe8000b121874 */
[----:B-1----:R-:W3:Y:S04]  /*19af0*/  LDL.LU.64 R82, [R1+0x4c0] ;  /* 0x0004c00001527983 */ /* 0x002ee80000300a00 */
[----:B------:R1:W-:Y:S04]  /*19b00*/  STL.64 [R1+0x15d0], R98 ;  /* 0x0015d06201007387 */ /* 0x0003e80000100a00 */
[----:B------:R-:W-:Y:S04]  /*19b10*/  LDGSTS.E [R245+0x6c80], desc[UR52][R164.64], P6 ;  /* 0x06c80000a4f57fae */ /* 0x000fe8000b121874 */
[----:B------:R-:W-:Y:S04]  /*19b20*/  LDGSTS.E [R245+0x7080], desc[UR52][R180.64], P6 ;  /* 0x07080000b4f57fae */ /* 0x000fe8000b121874 */
[----:B-1----:R-:W3:Y:S04]  /*19b30*/  LDL.LU.64 R98, [R1+0x4c8] ;  /* 0x0004c80001627983 */ /* 0x002ee80000300a00 */
[----:B------:R-:W-:Y:S04]  /*19b40*/  STL.64 [R1+0x15d8], R114 ;  /* 0x0015d87201007387 */ /* 0x000fe80000100a00 */
[----:B------:R-:W-:Y:S04]  /*19b50*/  STL.64 [R1+0x15e0], R132 ;  /* 0x0015e08401007387 */ /* 0x000fe80000100a00 */
[----:B------:R-:W-:Y:S04]  /*19b60*/  STL.64 [R1+0x15e8], R148 ;  /* 0x0015e89401007387 */ /* 0x000fe80000100a00 */
[----:B------:R-:W-:Y:S04]  /*19b70*/  STL.64 [R1+0x15f0], R164 ;  /* 0x0015f0a401007387 */ /* 0x000fe80000100a00 */
[----:B------:R-:W-:Y:S04]  /*19b80*/  STL.64 [R1+0x15f8], R180 ;  /* 0x0015f8b401007387 */ /* 0x000fe80000100a00 */
[----:B------:R-:W-:Y:S04]  /*19b90*/  LDGSTS.E [R245+0x7480], desc[UR52][R196.64], P6 ;  /* 0x07480000c4f57fae */ /* 0x000fe8000b121874 */
[----:B------:R1:W-:Y:S04]  /*19ba0*/  STL.64 [R1+0x1600], R196 ;  /* 0x001600c401007387 */ /* 0x0003e80000100a00 */
[----:B------:R-:W-:Y:S01]  /*19bb0*/  LDGSTS.E [R245+0x7880], desc[UR52][R212.64], P6 ;  /* 0x07880000d4f57fae */ /* 0x000fe2000b121874 */
[----:B------:R-:W-:-:S03]  /*19bc0*/  VIADD R246, R246, UR54 ;  /* 0x00000036f6f67c36 */ /* 0x000fc60008000000 */
[----:B------:R-:W-:Y:S04]  /*19bd0*/  LDGSTS.E [R245+0x7c80], desc[UR52][R228.64], P6 ;  /* 0x07c80000e4f57fae */ /* 0x000fe8000b121874 */
[----:B-1----:R-:W3:Y:S04]  /*19be0*/  LDL.LU.64 R196, [R1+0x508] ;  /* 0x0005080001c47983 */ /* 0x002ee80000300a00 */
[----:B------:R1:W-:Y:S04]  /*19bf0*/  STL.64 [R1+0x1608], R212 ;  /* 0x001608d401007387 */ /* 0x0003e80000100a00 */
[----:B-1----:R-:W3:Y:S04]  /*19c00*/  LDL.LU.64 R212, [R1+0x688] ;  /* 0x0006880001d47983 */ /* 0x002ee80000300a00 */
[----:B------:R-:W-:Y:S04]  /*19c10*/  STL.64 [R1+0x17c8], R244 ;  /* 0x0017c8f401007387 */ /* 0x000fe80000100a00 */
[----:B------:R-:W-:Y:S04]  /*19c20*/  STL.64 [R1+0x1610], R228 ;  /* 0x001610e401007387 */ /* 0x000fe80000100a00 */
        /* <DEDUP_REMOVED lines=12> */
[----:B------:R1:W-:Y:S04]  /*19cf0*/  STL.64 [R1+0x1700], R212 ;  /* 0x001700d401007387 */ /* 0x0003e80000100a00 */
        /* <DEDUP_REMOVED lines=9> */
[----:B------:R-:W4:Y:S04]  /*19d90*/  LDL.64 R126, [R1+0x10] ;  /* 0x00001000017e7983 */ /* 0x000f280000100a00 */
[----:B-1----:R-:W4:Y:S04]  /*19da0*/  LDL.LU.64 R212, [R1+0x740] ;  /* 0x0007400001d47983 */ /* 0x002f280000300a00 */
[----:B------:R-:W-:Y:S04]  /*19db0*/  LDGSTS.E [R246+0x3500], desc[UR52][R196.64], P6 ;  /* 0x03500000c4f67fae */ /* 0x000fe8000b121874 */
[----:B------:R-:W-:Y:S04]  /*19dc0*/  STL.64 [R1+0x1618], R196 ;  /* 0x001618c401007387 */ /* 0x000fe80000100a00 */
[----:B------:R-:W-:Y:S04]  /*19dd0*/  LDGSTS.E [R246+0x3900], desc[UR52][R98.64], P6 ;  /* 0x0390000062f67fae */ /* 0x000fe8000b121874 */
[----:B------:R-:W-:Y:S04]  /*19de0*/  STL.64 [R1+0x1620], R98 ;  /* 0x0016206201007387 */ /* 0x000fe80000100a00 */
[----:B------:R-:W-:Y:S04]  /*19df0*/  LDGSTS.E [R246+0x3d00], desc[UR52][R226.64], P6 ;  /* 0x03d00000e2f67fae */ /* 0x000fe8000b121874 */
[----:B------:R-:W-:Y:S04]  /*19e00*/  STL.64 [R1+0x1628], R226 ;  /* 0x001628e201007387 */ /* 0x000fe80000100a00 */
[----:B------:R-:W-:Y:S04]  /*19e10*/  LDGSTS.E [R246+0x4100], desc[UR52][R112.64], P6 ;  /* 0x0410000070f67fae */ /* 0x000fe8000b121874 */
[----:B------:R-:W-:Y:S04]  /*19e20*/  STL.64 [R1+0x1630], R112 ;  /* 0x0016307001007387 */ /* 0x000fe80000100a00 */
[----:B------:R-:W-:Y:S04]  /*19e30*/  LDGSTS.E [R246+0x4500], desc[UR52][R16.64], P6 ;  /* 0x0450000010f67fae */ /* 0x000fe8000b121874 */
[----:B------:R1:W-:Y:S04]  /*19e40*/  STL.64 [R1+0x1638], R16 ;  /* 0x0016381001007387 */ /* 0x0003e80000100a00 */
[----:B------:R-:W-:Y:S04]  /*19e50*/  LDGSTS.E [R246+0x4900], desc[UR52][R20.64], P6 ;  /* 0x0490000014f67fae */ /* 0x000fe8000b121874 */
[----:B------:R-:W-:Y:S04]  /*19e60*/  LDGSTS.E [R246+0x4d00], desc[UR52][R36.64], P6 ;  /* 0x04d0000024f67fae */ /* 0x000fe8000b121874 */
[----:B-1----:R-:W4:Y:S04]  /*19e70*/  LDL.LU.64 R16, [R1+0x6c0] ;  /* 0x0006c00001107983 */ /* 0x002f280000300a00 */
[----:B------:R-:W-:Y:S04]  /*19e80*/  STL.64 [R1+0x1640], R20 ;  /* 0x0016401401007387 */ /* 0x000fe80000100a00 */
        /* <DEDUP_REMOVED lines=8> */
[----:B------:R1:W-:Y:S04]  /*19f10*/  STL.64 [R1+0x1660], R84 ;  /* 0x0016605401007387 */ /* 0x0003e80000100a00 */
[----:B------:R-:W-:Y:S04]  /*19f20*/  LDGSTS.E [R246+0x6100], desc[UR52][R116.64], P6 ;  /* 0x0610000074f67fae */ /* 0x000fe8000b121874 */
[----:B------:R-:W-:Y:S04]  /*19f30*/  LDGSTS.E [R246+0x6500], desc[UR52][R134.64], P6 ;  /* 0x0650000086f67fae */ /* 0x000fe8000b121874 */
[----:B-1----:R-:W4:Y:S04]  /*19f40*/  LDL.LU.64 R84, [R1+0x640] ;  /* 0x0006400001547983 */ /* 0x002f280000300a00 */
[----:B------:R-:W-:Y:S04]  /*19f50*/  STL.64 [R1+0x1668], R100 ;  /* 0x0016686401007387 */ /* 0x000fe80000100a00 */
[----:B------:R-:W-:Y:S04]  /*19f60*/  STL.64 [R1+0x1670], R116 ;  /* 0x0016707401007387 */ /* 0x000fe80000100a00 */
[----:B------:R-:W-:Y:S04]  /*19f70*/  STL.64 [R1+0x1678], R134 ;  /* 0x0016788601007387 */ /* 0x000fe80000100a00 */
[----:B------:R-:W-:Y:S04]  /*19f80*/  LDGSTS.E [R246+0x6900], desc[UR52][R150.64], P6 ;  /* 0x0690000096f67fae */ /* 0x000fe8000b121874 */
[----:B------:R-:W-:Y:S04]  /*19f90*/  STL.64 [R1+0x1680], R150 ;  /* 0x0016809601007387 */ /* 0x000fe80000100a00 */
[----:B------:R-:W-:Y:S04]  /*19fa0*/  LDGSTS.E [R246+0x6d00], desc[UR52][R166.64], P6 ;  /* 0x06d00000a6f67fae */ /* 0x000fe8000b121874 */
[----:B------:R1:W-:Y:S01]  /*19fb0*/  STL.64 [R1+0x1688], R166 ;  /* 0x001688a601007387 */ /* 0x0003e20000100a00 */
[----:B------:R-:W-:-:S03]  /*19fc0*/  VIADD R247, R247, UR54 ;  /* 0x00000036f7f77c36 */ /* 0x000fc60008000000 */
[----:B------:R-:W-:Y:S04]  /*19fd0*/  LDGSTS.E [R246+0x7100], desc[UR52][R182.64], P6 ;  /* 0x07100000b6f67fae */ /* 0x000fe8000b121874 */
[----:B------:R-:W-:Y:S04]  /*19fe0*/  LDGSTS.E [R246+0x7500], desc[UR52][R198.64], P6 ;  /* 0x07500000c6f67fae */ /* 0x000fe8000b121874 */
[----:B-1----:R-:W4:Y:S04]  /*19ff0*/  LDL.LU.64 R166, [R1+0x5c0] ;  /* 0x0005c00001a67983 */ /* 0x002f280000300a00 */
[----:B------:R-:W-:Y:S04]  /*1a000*/  LDGSTS.E [R246+0x7900], desc[UR52][R214.64], P6 ;  /* 0x07900000d6f67fae */ /* 0x000fe8000b121874 */
[----:B------:R-:W-:Y:S04]  /*1a010*/  LDGSTS.E [R246+0x7d00], desc[UR52][R230.64], P6 ;  /* 0x07d00000e6f67fae */ /* 0x000fe8000b121874 */
[----:B------:R-:W-:Y:S04]  /*1a020*/  STL.64 [R1+0x1690], R182 ;  /* 0x001690b601007387 */ /* 0x000fe80000100a00 */
[----:B------:R-:W-:Y:S04]  /*1a030*/  STL.64 [R1+0x1698], R198 ;  /* 0x001698c601007387 */ /* 0x000fe80000100a00 */
[----:B------:R-:W-:Y:S04]  /*1a040*/  STL.64 [R1+0x16a0], R214 ;  /* 0x0016a0d601007387 */ /* 0x000fe80000100a00 */
[----:B------:R-:W-:Y:S04]  /*1a050*/  STL.64 [R1+0x16a8], R230 ;  /* 0x0016a8e601007387 */ /* 0x000fe80000100a00 */
[----:B--2---:R-:W-:Y:S04]  /*1a060*/  LDGSTS.E [R247+0x180], desc[UR52][R130.64], P6 ;  /* 0x0018000082f77fae */ /* 0x004fe8000b121874 */
[----:B---3--:R-:W-:Y:S04]  /*1a070*/  LDGSTS.E [R247+0x580], desc[UR52][R194.64], P6 ;  /* 0x00580000c2f77fae */ /* 0x008fe8000b121874 */
[----:B----4-:R-:W-:Y:S04]  /*1a080*/  LDGSTS.E [R247+0x980], desc[UR52][R178.64], P6 ;  /* 0x00980000b2f77fae */ /* 0x010fe8000b121874 */
[----:B------:R-:W-:Y:S04]  /*1a090*/  LDGSTS.E [R247+0xd80], desc[UR52][R162.64], P6 ;  /* 0x00d80000a2f77fae */ /* 0x000fe8000b121874 */
[----:B------:R-:W-:Y:S04]  /*1a0a0*/  LDGSTS.E [R247+0x1180], desc[UR52][R212.64], P6 ;  /* 0x01180000d4f77fae */ /* 0x000fe8000b121874 */
[----:B------:R-:W-:Y:S04]  /*1a0b0*/  LDGSTS.E [R247+0x1580], desc[UR52][R80.64], P6 ;  /* 0x0158000050f77fae */ /* 0x000fe8000b121874 */
[----:B------:R-:W-:Y:S04]  /*1a0c0*/  STL.64 [R1+0x1748], R212 ;  /* 0x001748d401007387 */ /* 0x000fe80000100a00 */
[----:B------:R-:W-:Y:S04]  /*1a0d0*/  LDGSTS.E [R247+0x1980], desc[UR52][R16.64], P6 ;  /* 0x0198000010f77fae */ /* 0x000fe8000b121874 */
[----:B------:R-:W-:Y:S04]  /*1a0e0*/  LDGSTS.E [R247+0x1d80], desc[UR52][R64.64], P6 ;  /* 0x01d8000040f77fae */ /* 0x000fe8000b121874 */
[----:B------:R1:W-:Y:S04]  /*1a0f0*/  STL.64 [R1+0x1718], R16 ;  /* 0x0017181001007387 */ /* 0x0003e80000100a00 */
[----:B------:R-:W-:Y:S04]  /*1a100*/  LDGSTS.E [R247+0x2180], desc[UR52][R84.64], P6 ;  /* 0x0218000054f77fae */ /* 0x000fe8000b121874 */
[----:B------:R-:W-:Y:S04]  /*1a110*/  LDGSTS.E [R247+0x2580], desc[UR52][R48.64], P6 ;  /* 0x0258000030f77fae */ /* 0x000fe8000b121874 */
[----:B------:R-:W-:Y:S04]  /*1a120*/  STL.64 [R1+0x16d8], R84 ;  /* 0x0016d85401007387 */ /* 0x000fe80000100a00 */
[----:B------:R-:W-:Y:S04]  /*1a130*/  LDGSTS.E [R247+0x2980], desc[UR52][R166.64], P6 ;  /* 0x02980000a6f77fae */ /* 0x000fe8000b121874 */
        /* <DEDUP_REMOVED lines=11> */
[----:B------:R-:W-:Y:S04]  /*1a1f0*/  STL.64 [R1+0x16e0], R96 ;  /* 0x0016e06001007387 */ /* 0x000fe80000100a00 */
[----:B------:R-:W-:Y:S04]  /*1a200*/  LDGSTS.E [R247+0x4580], desc[UR52][R126.64], P6 ;  /* 0x045800007ef77fae */ /* 0x000fe8000b121874 */
[----:B------:R-:W3:Y:S04]  /*1a210*/  LDL.64 R64, [R1+0x7f8] ;  /* 0x0007f80001407983 */ /* 0x000ee80000100a00 */
[----:B------:R-:W4:Y:S04]  /*1a220*/  LDL.64 R6, [R1+0x7b8] ;  /* 0x0007b80001067983 */ /* 0x000f280000100a00 */
[----:B------:R-:W4:Y:S04]  /*1a230*/  LDL.64 R126, [R1+0x8] ;  /* 0x00000800017e7983 */ /* 0x000f280000100a00 */
[----:B-1----:R-:W3:Y:S04]  /*1a240*/  LDL.LU.64 R16, [R1+0x778] ;  /* 0x0007780001107983 */ /* 0x002ee80000300a00 */
[----:B------:R-:W4:Y:S04]  /*1a250*/  LDL.LU.64 R228, [R1+0x738] ;  /* 0x0007380001e47983 */ /* 0x000f280000300a00 */
[----:B------:R-:W4:Y:S04]  /*1a260*/  LDL.LU.64 R114, [R1+0x6f8] ;  /* 0x0006f80001727983 */ /* 0x000f280000300a00 */
[----:B--2---:R-:W2:Y:S04]  /*1a270*/  LDL.LU.64 R210, [R1+0x638] ;  /* 0x0006380001d27983 */ /* 0x004ea80000300a00 */
[----:B------:R-:W2:Y:S04]  /*1a280*/  LDL.LU.64 R230, [R1+0x5f8] ;  /* 0x0005f80001e67983 */ /* 0x000ea80000300a00 */
[----:B------:R-:W2:Y:S04]  /*1a290*/  LDL.LU.64 R150, [R1+0x5b8] ;  /* 0x0005b80001967983 */ /* 0x000ea80000300a00 */
[----:B------:R-:W2:Y:S04]  /*1a2a0*/  LDL.LU.64 R52, [R1+0x578] ;  /* 0x0005780001347983 */ /* 0x000ea80000300a00 */
[----:B------:R-:W2:Y:S04]  /*1a2b0*/  LDL.LU.64 R112, [R1+0x538] ;  /* 0x0005380001707983 */ /* 0x000ea80000300a00 */
[----:B------:R-:W2:Y:S04]  /*1a2c0*/  LDL.LU.64 R48, [R1+0x4f8] ;  /* 0x0004f80001307983 */ /* 0x000ea80000300a00 */
[----:B------:R-:W2:Y:S04]  /*1a2d0*/  LDL.LU.64 R66, [R1+0x4b8] ;  /* 0x0004b80001427983 */ /* 0x000ea80000300a00 */
[----:B------:R-:W2:Y:S04]  /*1a2e0*/  LDL.LU.64 R194, [R1+0x478] ;  /* 0x0004780001c27983 */ /* 0x000ea80000300a00 */
[----:B------:R-:W2:Y:S04]  /*1a2f0*/  LDL.LU.64 R80, [R1+0x438] ;  /* 0x0004380001507983 */ /* 0x000ea80000300a00 */
        /* <DEDUP_REMOVED lines=8> */
[----:B-1----:R-:W2:Y:S04]  /*1a380*/  LDL.LU.64 R54, [R1+0x678] ;  /* 0x0006780001367983 */ /* 0x002ea80000300a00 */
[----:B------:R-:W-:Y:S04]  /*1a390*/  STL.64 [R1+0x1708], R70 ;  /* 0x0017084601007387 */ /* 0x000fe80000100a00 */
[----:B------:R1:W-:Y:S04]  /*1a3a0*/  STL.64 [R1+0x1710], R86 ;  /* 0x0017105601007387 */ /* 0x0003e80000100a00 */
[----:B------:R-:W-:Y:S04]  /*1a3b0*/  LDGSTS.E [R247+0x5d80], desc[UR52][R102.64], P6 ;  /* 0x05d8000066f77fae */ /* 0x000fe8000b121874 */
[----:B------:R-:W-:Y:S04]  /*1a3c0*/  LDGSTS.E [R247+0x6180], desc[UR52][R118.64], P6 ;  /* 0x0618000076f77fae */ /* 0x000fe8000b121874 */
[----:B-1----:R-:W2:Y:S04]  /*1a3d0*/  LDL.LU.64 R86, [R1+0x6b8] ;  /* 0x0006b80001567983 */ /* 0x002ea80000300a00 */
[----:B------:R-:W-:Y:S04]  /*1a3e0*/  STL.64 [R1+0x1720], R102 ;  /* 0x0017206601007387 */ /* 0x000fe80000100a00 */
        /* <DEDUP_REMOVED lines=15> */
[----:B-1----:R-:W3:Y:S01]  /*1a4e0*/  LDL.LU.64 R232, [R1+0x838] ;  /* 0x0008380001e87983 */ /* 0x002ee20000300a00 */
[----:B------:R-:W-:-:S03]  /*1a4f0*/  VIADD R248, R248, UR54 ;  /* 0x00000036f8f87c36 */ /* 0x000fc60008000000 */
[----:B------:R-:W-:Y:S04]  /*1a500*/  STL.64 [R1+0x14a0], R246 ;  /* 0x0014a0f601007387 */ /* 0x000fe80000100a00 */
[----:B---3--:R-:W-:Y:S04]  /*1a510*/  STL.64 [R1+0x17b0], R232 ;  /* 0x0017b0e801007387 */ /* 0x008fe80000100a00 */
[----:B------:R1:W-:Y:S04]  /*1a520*/  STL.64 [R1+0x1770], R16 ;  /* 0x0017701001007387 */ /* 0x0003e80000100a00 */
[----:B----4-:R3:W-:Y:S04]  /*1a530*/  STL.64 [R1+0x1778], R228 ;  /* 0x001778e401007387 */ /* 0x0107e80000100a00 */
[----:B------:R-:W-:Y:S04]  /*1a540*/  STL.64 [R1+0x1780], R114 ;  /* 0x0017807201007387 */ /* 0x000fe80000100a00 */
[----:B--2---:R-:W-:Y:S04]  /*1a550*/  STL.64 [R1+0x1788], R86 ;  /* 0x0017885601007387 */ /* 0x004fe80000100a00 */
[----:B------:R-:W-:Y:S04]  /*1a560*/  STL.64 [R1+0x1790], R54 ;  /* 0x0017903601007387 */ /* 0x000fe80000100a00 */
[----:B------:R-:W-:Y:S04]  /*1a570*/  LDGSTS.E [R248+0x200], desc[UR52][R232.64], P6 ;  /* 0x00200000e8f87fae */ /* 0x000fe8000b121874 */
[----:B------:R-:W-:Y:S04]  /*1a580*/  STL.64 [R1+0x1798], R210 ;  /* 0x001798d201007387 */ /* 0x000fe80000100a00 */
[----:B------:R-:W-:Y:S04]  /*1a590*/  LDGSTS.E [R248+0x600], desc[UR52][R64.64], P6 ;  /* 0x0060000040f87fae */ /* 0x000fe8000b121874 */
[----:B------:R2:W-:Y:S04]  /*1a5a0*/  STL.64 [R1+0x17a0], R230 ;  /* 0x0017a0e601007387 */ /* 0x0005e80000100a00 */
[----:B------:R-:W-:Y:S04]  /*1a5b0*/  LDGSTS.E [R248+0xa00], desc[UR52][R6.64], P6 ;  /* 0x00a0000006f87fae */ /* 0x000fe8000b121874 */
[----:B------:R-:W-:Y:S04]  /*1a5c0*/  STL.64 [R1+0x17a8], R150 ;  /* 0x0017a89601007387 */ /* 0x000fe80000100a00 */
[----:B------:R1:W-:Y:S04]  /*1a5d0*/  LDGSTS.E [R248+0xe00], desc[UR52][R16.64], P6 ;  /* 0x00e0000010f87fae */ /* 0x0003e8000b121874 */
[----:B------:R-:W-:Y:S04]  /*1a5e0*/  STL.64 [R1+0x17b8], R52 ;  /* 0x0017b83401007387 */ /* 0x000fe80000100a00 */
[----:B------:R3:W-:Y:S04]  /*1a5f0*/  LDGSTS.E [R248+0x1200], desc[UR52][R228.64], P6 ;  /* 0x01200000e4f87fae */ /* 0x0007e8000b121874 */
[----:B------:R-:W-:Y:S01]  /*1a600*/  STL.64 [R1+0x17c0], R112 ;  /* 0x0017c07001007387 */ /* 0x000fe20000100a00 */
[----:B------:R-:W-:Y:S01]  /*1a610*/  VIADD R249, R249, UR54 ;  /* 0x00000036f9f97c36 */ /* 0x000fe20008000000 */
[----:B------:R-:W-:Y:S01]  /*1a620*/  USHF.L.U32 UR6, UR6, 0x7, URZ ;  /* 0x0000000706067899 */ /* 0x000fe2000800063f */
[----:B------:R-:W-:Y:S01]  /*1a630*/  VIADD R250, R250, UR54 ;  /* 0x00000036fafa7c36 */ /* 0x000fe20008000000 */
[----:B------:R-:W-:Y:S01]  /*1a640*/  LDGSTS.E [R248+0x1600], desc[UR52][R114.64], P6 ;  /* 0x0160000072f87fae */ /* 0x000fe2000b121874 */
[----:B------:R-:W-:Y:S01]  /*1a650*/  VIADD R0, R0, UR54 ;  /* 0x0000003600007c36 */ /* 0x000fe20008000000 */
[----:B-1----:R-:W1:Y:S02]  /*1a660*/  LDC R17, c[0x0][0x230] ;  /* 0x00008c00ff117b82 */ /* 0x002e640000000800 */
[----:B------:R-:W-:Y:S04]  /*1a670*/  STL.64 [R1+0x17d0], R48 ;  /* 0x0017d03001007387 */ /* 0x000fe80000100a00 */
[----:B------:R-:W-:Y:S02]  /*1a680*/  LDGSTS.E [R248+0x1a00], desc[UR52][R86.64], P6 ;  /* 0x01a0000056f87fae */ /* 0x000fe4000b121874 */
[----:B---3--:R-:W3:Y:S02]  /*1a690*/  LDC R229, c[0x0][0x230] ;  /* 0x00008c00ffe57b82 */ /* 0x008ee40000000800 */
[----:B------:R-:W-:Y:S04]  /*1a6a0*/  STL.64 [R1+0x17d8], R66 ;  /* 0x0017d84201007387 */ /* 0x000fe80000100a00 */
[----:B------:R-:W-:Y:S02]  /*1a6b0*/  LDGSTS.E [R248+0x1e00], desc[UR52][R54.64], P6 ;  /* 0x01e0000036f87fae */ /* 0x000fe4000b121874 */
[----:B------:R-:W4:Y:S02]  /*1a6c0*/  LDC R16, c[0x0][0x230] ;  /* 0x00008c00ff107b82 */ /* 0x000f240000000800 */
[----:B------:R-:W-:Y:S04]  /*1a6d0*/  STL.64 [R1+0x17e0], R194 ;  /* 0x0017e0c201007387 */ /* 0x000fe80000100a00 */
[----:B------:R-:W-:Y:S04]  /*1a6e0*/  LDGSTS.E [R248+0x2200], desc[UR52][R210.64], P6 ;  /* 0x02200000d2f87fae */ /* 0x000fe8000b121874 */
[----:B------:R-:W-:Y:S04]  /*1a6f0*/  STL.64 [R1+0x17e8], R80 ;  /* 0x0017e85001007387 */ /* 0x000fe80000100a00 */
[----:B------:R-:W-:Y:S04]  /*1a700*/  LDGSTS.E [R248+0x2600], desc[UR52][R230.64], P6 ;  /* 0x02600000e6f87fae */ /* 0x000fe8000b121874 */
[----:B------:R-:W3:Y:S04]  /*1a710*/  LDL.LU.64 R216, [R1+0x830] ;  /* 0x0008300001d87983 */ /* 0x000ee80000300a00 */
[----:B------:R-:W-:Y:S04]  /*1a720*/  LDGSTS.E [R248+0x2a00], desc[UR52][R150.64], P6 ;  /* 0x02a0000096f87fae */ /* 0x000fe8000b121874 */
[----:B--2---:R-:W2:Y:S04]  /*1a730*/  LDL.LU.64 R230, [R1+0x7f0] ;  /* 0x0007f00001e67983 */ /* 0x004ea80000300a00 */
[----:B------:R-:W4:Y:S04]  /*1a740*/  LDL.LU.64 R136, [R1+0x7b0] ;  /* 0x0007b00001887983 */ /* 0x000f280000300a00 */
        /* <DEDUP_REMOVED lines=22> */
[----:B------:R1:W-:Y:S04]  /*1a8b0*/  LDGSTS.E [R248+0x4e00], desc[UR52][R40.64], P6 ;  /* 0x04e0000028f87fae */ /* 0x0003e8000b121874 */
        /* <DEDUP_REMOVED lines=12> */
[----:B------:R-:W-:Y:S04]  /*1a980*/  STL.64 [R1+0x17f0], R24 ;  /* 0x0017f01801007387 */ /* 0x000fe80000100a00 */
[----:B------:R1:W-:Y:S04]  /*1a990*/  STL.64 [R1+0x1800], R40 ;  /* 0x0018002801007387 */ /* 0x0003e80000100a00 */
[----:B------:R-:W-:Y:S04]  /*1a9a0*/  STL.64 [R1+0x1808], R56 ;  /* 0x0018083801007387 */ /* 0x000fe80000100a00 */
[----:B------:R-:W-:Y:S04]  /*1a9b0*/  STL.64 [R1+0x1810], R72 ;  /* 0x0018104801007387 */ /* 0x000fe80000100a00 */
[----:B------:R-:W-:Y:S01]  /*1a9c0*/  STL.64 [R1+0x1818], R88 ;  /* 0x0018185801007387 */ /* 0x000fe20000100a00 */
[----:B------:R-:W-:Y:S01]  /*1a9d0*/  IMAD.U32 R251, RZ, RZ, UR6 ;  /* 0x00000006fffb7e24 */ /* 0x000fe2000f8e00ff */
[----:B-1----:R-:W1:Y:S02]  /*1a9e0*/  LDC R41, c[0x0][0x230] ;  /* 0x00008c00ff297b82 */ /* 0x002e640000000800 */
[----:B---3--:R-:W-:Y:S04]  /*1a9f0*/  LDGSTS.E [R249+0x280], desc[UR52][R216.64], P6 ;  /* 0x00280000d8f97fae */ /* 0x008fe8000b121874 */
[----:B--2---:R-:W-:Y:S04]  /*1aa00*/  LDGSTS.E [R249+0x680], desc[UR52][R230.64], P6 ;  /* 0x00680000e6f97fae */ /* 0x004fe8000b121874 */
[----:B----4-:R-:W-:Y:S04]  /*1aa10*/  LDGSTS.E [R249+0xa80], desc[UR52][R136.64], P6 ;  /* 0x00a8000088f97fae */ /* 0x010fe8000b121874 */
        /* <DEDUP_REMOVED lines=17> */
[----:B------:R-:W2:Y:S04]  /*1ab30*/  LDL.LU.64 R240, [R1+0x1838] ;  /* 0x0018380001f07983 */ /* 0x000ea80000300a00 */
[----:B------:R-:W3:Y:S04]  /*1ab40*/  LDL.64 R126, [R1+0x828] ;  /* 0x00082800017e7983 */ /* 0x000ee80000100a00 */
[----:B------:R-:W4:Y:S04]  /*1ab50*/  LDL.LU.64 R210, [R1+0x7e8] ;  /* 0x0007e80001d27983 */ /* 0x000f280000300a00 */
[----:B------:R-:W2:Y:S04]  /*1ab60*/  LDL.LU.64 R118, [R1+0x7a8] ;  /* 0x0007a80001767983 */ /* 0x000ea80000300a00 */
[----:B------:R-:W2:Y:S04]  /*1ab70*/  LDL.64 R84, [R1+0x7a0] ;  /* 0x0007a00001547983 */ /* 0x000ea80000100a00 */
[----:B------:R-:W2:Y:S04]  /*1ab80*/  LDL.LU.64 R200, [R1+0x768] ;  /* 0x0007680001c87983 */ /* 0x000ea80000300a00 */
[----:B------:R-:W2:Y:S04]  /*1ab90*/  LDL.LU.64 R152, [R1+0x728] ;  /* 0x0007280001987983 */ /* 0x000ea80000300a00 */
[----:B------:R-:W2:Y:S04]  /*1aba0*/  LDL.64 R246, [R1+0x720] ;  /* 0x0007200001f67983 */ /* 0x000ea80000100a00 */
        /* <DEDUP_REMOVED lines=32> */
[----:B------:R1:W-:Y:S04]  /*1adb0*/  STL.64 [R1+0x1478], R248 ;  /* 0x001478f801007387 */ /* 0x0003e80000100a00 */
[----:B------:R-:W2:Y:S04]  /*1adc0*/  LDL.64 R184, [R1+0x820] ;  /* 0x0008200001b87983 */ /* 0x000ea80000100a00 */
[----:B------:R-:W2:Y:S04]  /*1add0*/  LDL.64 R212, [R1+0x7e0] ;  /* 0x0007e00001d47983 */ /* 0x000ea80000100a00 */
[----:B------:R-:W2:Y:S04]  /*1ade0*/  LDL.64 R244, [R1+0x760] ;  /* 0x0007600001f47983 */ /* 0x000ea80000100a00 */
[----:B-1----:R-:W2:Y:S04]  /*1adf0*/  LDL.64 R248, [R1+0x6e0] ;  /* 0x0006e00001f87983 */ /* 0x002ea80000100a00 */
[----:B---3--:R-:W-:Y:S04]  /*1ae00*/  LDGSTS.E [R250+0x300], desc[UR52][R126.64], P6 ;  /* 0x003000007efa7fae */ /* 0x008fe8000b121874 */
[----:B----4-:R-:W-:Y:S04]  /*1ae10*/  LDGSTS.E [R250+0x700], desc[UR52][R210.64], P6 ;  /* 0x00700000d2fa7fae */ /* 0x010fe8000b121874 */
[----:B--2---:R-:W-:Y:S04]  /*1ae20*/  LDGSTS.E [R250+0xb00], desc[UR52][R118.64], P6 ;  /* 0x00b0000076fa7fae */ /* 0x004fe8000b121874 */
[----:B------:R-:W2:Y:S04]  /*1ae30*/  LDL.64 R126, [R1+0x6a0] ;  /* 0x0006a000017e7983 */ /* 0x000ea80000100a00 */
        /* <DEDUP_REMOVED lines=16> */
[----:B------:R-:W3:Y:S04]  /*1af40*/  LDL.LU.64 R240, [R1+0x1830] ;  /* 0x0018300001f07983 */ /* 0x000ee80000300a00 */
        /* <DEDUP_REMOVED lines=18> */
[----:B------:R-:W-:Y:S01]  /*1b070*/  LDGSTS.E [R0+0x1780], desc[UR52][R248.64], P6 ;  /* 0x01780000f8007fae */ /* 0x000fe2000b121874 */
[----:B-1----:R-:W1:Y:S08]  /*1b080*/  LDC R245, c[0x0][0x230] ;  /* 0x00008c00fff57b82 */ /* 0x002e700000000800 */
[----:B------:R-:W4:Y:S01]  /*1b090*/  LDC R244, c[0x0][0x230] ;  /* 0x00008c00fff47b82 */ /* 0x000f220000000800 */
[----:B--2---:R-:W-:Y:S04]  /*1b0a0*/  LDGSTS.E [R0+0x1b80], desc[UR52][R126.64], P6 ;  /* 0x01b800007e007fae */ /* 0x004fe8000b121874 */
        /* <DEDUP_REMOVED lines=9> */
[----:B---3--:R-:W-:Y:S04]  /*1b140*/  LDGSTS.E [R0+0x3f80], desc[UR52][R240.64], P6 ;  /* 0x03f80000f0007fae */ /* 0x008fe8000b121874 */
        /* <DEDUP_REMOVED lines=8> */
[----:B------:R-:W-:Y:S01]  /*1b1d0*/  LDGSTS.E [R0+0x5f80], desc[UR52][R110.64], P6 ;  /* 0x05f800006e007fae */ /* 0x000fe2000b121874 */
[----:B-1----:R-:W-:-:S03]  /*1b1e0*/  VIADD R245, R245, 0xffffff79 ;  /* 0xffffff79f5f57836 */ /* 0x002fc60000000000 */
        /* <DEDUP_REMOVED lines=8> */
[----:B------:R-:W3:Y:S01]  /*1b270*/  LDL.LU.64 R114, [R1+0x400] ;  /* 0x0004000001727983 */ /* 0x000ee20000300a00 */
[----:B------:R-:W-:-:S03]  /*1b280*/  IMAD.WIDE R48, R251, 0x4, R4 ;  /* 0x00000004fb307825 */ /* 0x000fc600078e0204 */
[----:B------:R-:W3:Y:S04]  /*1b290*/  LDL.LU.64 R232, [R1+0x318] ;  /* 0x0003180001e87983 */ /* 0x000ee80000300a00 */
[----:B------:R-:W3:Y:S01]  /*1b2a0*/  LDL.LU.64 R184, [R1+0x310] ;  /* 0x0003100001b87983 */ /* 0x000ee20000300a00 */
[----:B----4-:R-:W-:-:S03]  /*1b2b0*/  VIADD R40, R244, 0xffffff5f ;  /* 0xffffff5ff4287836 */ /* 0x010fc60000000000 */
[----:B------:R-:W-:Y:S01]  /*1b2c0*/  STL.64 [R1+0x860], R48 ;  /* 0x0008603001007387 */ /* 0x000fe20000100a00 */
[----:B--2---:R-:W-:-:S05]  /*1b2d0*/  IMAD.WIDE R24, R251, 0x4, R126 ;  /* 0x00000004fb187825 */ /* 0x004fca00078e027e */
[----:B------:R1:W-:Y:S04]  /*1b2e0*/  STL.64 [R1+0x410], R24 ;  /* 0x0004101801007387 */ /* 0x0003e80000100a00 */
[----:B------:R-:W2:Y:S04]  /*1b2f0*/  LDL.LU.64 R212, [R1+0x308] ;  /* 0x0003080001d47983 */ /* 0x000ea80000300a00 */
[----:B---3--:R-:W-:Y:S01]  /*1b300*/  LDGSTS.E [R0+0x7f80], desc[UR52][R240.64], P6 ;  /* 0x07f80000f0007fae */ /* 0x008fe2000b121874 */
[----:B------:R-:W-:Y:S02]  /*1b310*/  ISETP.GE.U32.AND P6, PT, R245, 0x7ffffefa, PT ;  /* 0x7ffffefaf500780c */ /* 0x000fe40003fc6070 */
[----:B------:R-:W3:Y:S01]  /*1b320*/  LDC R245, c[0x0][0x230] ;  /* 0x00008c00fff57b82 */ /* 0x000ee20000000800 */
[----:B------:R-:W0:Y:S07]  /*1b330*/  LDGDEPBAR ;  /* 0x00000000000079af */ /* 0x000e2e0000000000 */
[----:B------:R-:W-:Y:S01]  /*1b340*/  BAR.SYNC.DEFER_BLOCKING 0x0 ;  /* 0x0000000000007b1d */ /* 0x000fe20000010000 */
[----:B---3--:R-:W-:-:S05]  /*1b350*/  VIADD R4, R245, 0xffffff5e ;  /* 0xffffff5ef5047836 */ /* 0x008fca0000000000 */
[----:B------:R-:W3:Y:S04]  /*1b360*/  LDL.LU.64 R244, [R1+0x300] ;  /* 0x0003000001f47983 */ /* 0x000ee80000300a00 */
[----:B------:R-:W4:Y:S01]  /*1b370*/  LDL.LU.64 R126, [R1+0x218] ;  /* 0x00021800017e7983 */ /* 0x000f220000300a00 */
[----:B------:R-:W-:Y:S02]  /*1b380*/  VIADD R5, R229, 0xffffff5d ;  /* 0xffffff5de5057836 */ /* 0x000fe40000000000 */
[----:B------:R-:W1:Y:S01]  /*1b390*/  LDC R229, c[0x0][0x230] ;  /* 0x00008c00ffe57b82 */ /* 0x000e620000000800 */
[----:B------:R-:W-:Y:S01]  /*1b3a0*/  @!PT LDS RZ, [RZ] ;  /* 0x00000000fffff984 */ /* 0x000fe20000000800 */
[----:B------:R-:W-:Y:S01]  /*1b3b0*/  @!PT LDS RZ, [RZ] ;  /* 0x00000000fffff984 */ /* 0x000fe20000000800 */
[----:B------:R-:W-:Y:S01]  /*1b3c0*/  @!PT LDS RZ, [RZ] ;  /* 0x00000000fffff984 */ /* 0x000fe20000000800 */
[----:B------:R-:W-:Y:S01]  /*1b3d0*/  LDGSTS.E [R2+0x70000], desc[UR52][R48.64], !P0 ;  /* 0x7000000030027fae */ /* 0x000fe2000c121874 */
[----:B------:R-:W-:-:S03]  /*1b3e0*/  ISETP.GE.U32.AND P0, PT, R40, 0x7ffffee0, PT ;  /* 0x7ffffee02800780c */ /* 0x000fc60003f06070 */
[----:B------:R1:W-:Y:S03]  /*1b3f0*/  LDGSTS.E [R2+0x70004], desc[UR52][R24.64], !P3 ;  /* 0x7000400018027fae */ /* 0x0003e6000d921874 */
[----:B------:R-:W1:Y:S01]  /*1b400*/  LDC R40, c[0x0][0x230] ;  /* 0x00008c00ff287b82 */ /* 0x000e620000000800 */
[----:B------:R-:W-:-:S07]  /*1b410*/  ISETP.GE.U32.AND P3, PT, R4, 0x7ffffedf, PT ;  /* 0x7ffffedf0400780c */ /* 0x000fce0003f66070 */
[----:B-1----:R-:W1:Y:S01]  /*1b420*/  LDC R25, c[0x0][0x230] ;  /* 0x00008c00ff197b82 */ /* 0x002e620000000800 */
[----:B------:R-:W-:-:S04]  /*1b430*/  IMAD.WIDE R52, R251, 0x4, R86 ;  /* 0x00000004fb347825 */ /* 0x000fc800078e0256 */
[----:B------:R-:W-:Y:S01]  /*1b440*/  IMAD.WIDE R48, R251, 0x4, R114 ;  /* 0x00000004fb307825 */ /* 0x000fe200078e0272 */
[----:B------:R1:W-:Y:S02]  /*1b450*/  STL.64 [R1+0x408], R52 ;  /* 0x0004083401007387 */ /* 0x0003e40000100a00 */
[----:B------:R-:W4:Y:S01]  /*1b460*/  LDC R24, c[0x0][0x230] ;  /* 0x00008c00ff187b82 */ /* 0x000f220000000800 */
[----:B------:R-:W-:Y:S01]  /*1b470*/  VIADD R4, R229, 0xffffff5c ;  /* 0xffffff5ce5047836 */ /* 0x000fe20000000000 */
[----:B------:R1:W-:Y:S01]  /*1b480*/  LDGSTS.E [R2+0x70008], desc[UR52][R52.64], !P1 ;  /* 0x7000800034027fae */ /* 0x0003e2000c921874 */
[----:B------:R-:W-:Y:S01]  /*1b490*/  ISETP.GE.U32.AND P1, PT, R5, 0x7ffffede, PT ;  /* 0x7ffffede0500780c */ /* 0x000fe20003f26070 */
[----:B------:R-:W-:Y:S02]  /*1b4a0*/  VIADD R5, R17, 0xffffff3f ;  /* 0xffffff3f11057836 */ /* 0x000fe40000000000 */
[----:B------:R1:W-:Y:S02]  /*1b4b0*/  STL.64 [R1+0x400], R48 ;  /* 0x0004003001007387 */ /* 0x0003e40000100a00 */
[----:B------:R-:W4:Y:S02]  /*1b4c0*/  LDC R17, c[0x0][0x230] ;  /* 0x00008c00ff117b82 */ /* 0x000f240000000800 */
[----:B------:R1:W-:Y:S01]  /*1b4d0*/  LDGSTS.E [R2+0x7000c], desc[UR52][R48.64], !P2 ;  /* 0x7000c00030027fae */ /* 0x0003e2000d121874 */
[----:B------:R-:W-:Y:S01]  /*1b4e0*/  ISETP.GE.U32.AND P2, PT, R4, 0x7ffffedd, PT ;  /* 0x7ffffedd0400780c */ /* 0x000fe20003f46070 */
[----:B------:R-:W-:-:S02]  /*1b4f0*/  VIADD R4, R16, 0xffffff3e ;  /* 0xffffff3e10047836 */ /* 0x000fc40000000000 */
[C---:B-1----:R-:W-:Y:S01]  /*1b500*/  IMAD.WIDE R52, R251.reuse, 0x4, R232 ;  /* 0x00000004fb347825 */ /* 0x042fe200078e02e8 */
[----:B------:R-:W4:Y:S01]  /*1b510*/  LDL.LU.64 R114, [R1+0x210] ;  /* 0x0002100001727983 */ /* 0x000f220000300a00 */
[----:B------:R-:W1:Y:S03]  /*1b520*/  LDC R16, c[0x0][0x230] ;  /* 0x00008c00ff107b82 */ /* 0x000e660000000800 */
[----:B------:R-:W4:Y:S01]  /*1b530*/  LDL.LU.64 R228, [R1+0x208] ;  /* 0x0002080001e47983 */ /* 0x000f220000300a00 */
[----:B------:R-:W-:-:S03]  /*1b540*/  IMAD.WIDE R48, R251, 0x4, R184 ;  /* 0x00000004fb307825 */ /* 0x000fc600078e02b8 */
[----:B------:R1:W-:Y:S01]  /*1b550*/  LDGSTS.E [R2+0x74000], desc[UR52][R52.64], !P0 ;  /* 0x7400000034027fae */ /* 0x0003e2000c121874 */
[----:B------:R-:W-:-:S03]  /*1b560*/  ISETP.GE.U32.AND P0, PT, R5, 0x7ffffec0, PT ;  /* 0x7ffffec00500780c */ /* 0x000fc60003f06070 */
[----:B------:R1:W-:Y:S01]  /*1b570*/  STL.64 [R1+0x868], R52 ;  /* 0x0008683401007387 */ /* 0x0003e20000100a00 */
[----:B------:R-:W-:-:S03]  /*1b580*/  VIADD R5, R40, 0xffffff3c ;  /* 0xffffff3c28057836 */ /* 0x000fc60000000000 */
[----:B------:R3:W-:Y:S01]  /*1b590*/  LDGSTS.E [R2+0x74004], desc[UR52][R48.64], !P3 ;  /* 0x7400400030027fae */ /* 0x0007e2000d921874 */
[----:B------:R-:W-:Y:S01]  /*1b5a0*/  ISETP.GE.U32.AND P3, PT, R4, 0x7ffffebf, PT ;  /* 0x7ffffebf0400780c */ /* 0x000fe20003f66070 */
[----:B------:R-:W-:Y:S02]  /*1b5b0*/  VIADD R4, R41, 0xffffff3d ;  /* 0xffffff3d29047836 */ /* 0x000fe40000000000 */
[----:B------:R3:W-:Y:S04]  /*1b5c0*/  STL.64 [R1+0x870], R48 ;  /* 0x0008703001007387 */ /* 0x0007e80000100a00 */
[----:B------:R-:W4:Y:S01]  /*1b5d0*/  LDL.LU.64 R232, [R1+0x200] ;  /* 0x0002000001e87983 */ /* 0x000f220000300a00 */
[----:B-1----:R-:W1:Y:S03]  /*1b5e0*/  LDC R53, c[0x0][0x230] ;  /* 0x00008c00ff357b82 */ /* 0x002e660000000800 */
[----:B------:R-:W4:Y:S05]  /*1b5f0*/  LDL.LU.64 R184, [R1+0x118] ;  /* 0x0001180001b87983 */ /* 0x000f2a0000300a00 */
[----:B------:R-:W1:Y:S01]  /*1b600*/  LDC R52, c[0x0][0x230] ;  /* 0x00008c00ff347b82 */ /* 0x000e620000000800 */
[----:B--2---:R-:W-:-:S05]  /*1b610*/  IMAD.WIDE R54, R251, 0x4, R212 ;  /* 0x00000004fb367825 */ /* 0x004fca00078e02d4 */
[----:B------:R-:W-:Y:S04]  /*1b620*/  STL.64 [R1+0x878], R54 ;  /* 0x0008783601007387 */ /* 0x000fe80000100a00 */
[----:B------:R-:W-:Y:S01]  /*1b630*/  LDGSTS.E [R2+0x74008], desc[UR52][R54.64], !P1 ;  /* 0x7400800036027fae */ /* 0x000fe2000c921874 */
[----:B---3--:R-:W-:-:S04]  /*1b640*/  IMAD.WIDE R48, R251, 0x4, R244 ;  /* 0x00000004fb307825 */ /* 0x008fc800078e02f4 */
[----:B----4-:R-:W-:Y:S01]  /*1b650*/  IMAD.WIDE R40, R251, 0x4, R126 ;  /* 0x00000004fb287825 */ /* 0x010fe200078e027e */
[----:B------:R-:W-:Y:S04]  /*1b660*/  STL.64 [R1+0x880], R48 ;  /* 0x0008803001007387 */ /* 0x000fe80000100a00 */
[----:B------:R2:W-:Y:S04]  /*1b670*/  STL.64 [R1+0x970], R40 ;  /* 0x0009702801007387 */ /* 0x0005e80000100a00 */
[----:B------:R-:W3:Y:S04]  /*1b680*/  LDL.LU.64 R212, [R1+0x110] ;  /* 0x0001100001d47983 */ /* 0x000ee80000300a00 */
[----:B------:R-:W4:Y:S04]  /*1b690*/  LDL.LU.64 R244, [R1+0x108] ;  /* 0x0001080001f47983 */ /* 0x000f280000300a00 */
[----:B------:R-:W4:Y:S04]  /*1b6a0*/  LDL.LU.64 R126, [R1+0x100] ;  /* 0x00010000017e7983 */ /* 0x000f280000300a00 */
[----:B------:R-:W-:Y:S04]  /*1b6b0*/  LDGSTS.E [R2+0x7400c], desc[UR52][R48.64], !P2 ;  /* 0x7400c00030027fae */ /* 0x000fe8000d121874 */
[----:B------:R2:W-:Y:S01]  /*1b6c0*/  LDGSTS.E [R2+0x78000], desc[UR52][R40.64], !P0 ;  /* 0x7800000028027fae */ /* 0x0005e2000c121874 */
[----:B------:R-:W-:Y:S01]  /*1b6d0*/  ISETP.GE.U32.AND P1, PT, R4, 0x7ffffebe, PT ;  /* 0x7ffffebe0400780c */ /* 0x000fe20003f26070 */
[----:B------:R-:W-:Y:S01]  /*1b6e0*/  VIADD R4, R25, 0xffffff1f ;  /* 0xffffff1f19047836 */ /* 0x000fe20000000000 */
[----:B------:R-:W-:Y:S01]  /*1b6f0*/  ISETP.GE.U32.AND P2, PT, R5, 0x7ffffebd, PT ;  /* 0x7ffffebd0500780c */ /* 0x000fe20003f46070 */
[----:B--2---:R-:W2:Y:S08]  /*1b700*/  LDC R41, c[0x0][0x230] ;  /* 0x00008c00ff297b82 */ /* 0x004eb00000000800 */
[----:B------:R-:W2:Y:S01]  /*1b710*/  LDC R40, c[0x0][0x230] ;  /* 0x00008c00ff287b82 */ /* 0x000ea20000000800 */
[----:B------:R-:W-:Y:S01]  /*1b720*/  ISETP.GE.U32.AND P0, PT, R4, 0x7ffffea0, PT ;  /* 0x7ffffea00400780c */ /* 0x000fe20003f06070 */
[----:B------:R-:W-:-:S04]  /*1b730*/  IMAD.WIDE R48, R251, 0x4, R114 ;  /* 0x00000004fb307825 */ /* 0x000fc800078e0272 */
[----:B------:R-:W-:Y:S01]  /*1b740*/  VIADD R5, R24, 0xffffff78 ;  /* 0xffffff7818057836 */ /* 0x000fe20000000000 */
[----:B------:R1:W-:Y:S01]  /*1b750*/  LDGSTS.E [R2+0x78004], desc[UR52][R48.64], !P3 ;  /* 0x7800400030027fae */ /* 0x0003e2000d921874 */
[----:B------:R-:W-:-:S04]  /*1b760*/  IMAD.WIDE R24, R251, 0x4, R228 ;  /* 0x00000004fb187825 */ /* 0x000fc800078e02e4 */
[----:B------:R-:W-:Y:S01]  /*1b770*/  VIADD R4, R17, 0xffffff1e ;  /* 0xffffff1e11047836 */ /* 0x000fe20000000000 */
[----:B------:R2:W-:Y:S01]  /*1b780*/  STL.64 [R1+0x978], R48 ;  /* 0x0009783001007387 */ /* 0x0005e20000100a00 */
[----:B------:R-:W-:Y:S01]  /*1b790*/  ISETP.GE.U32.AND P3, PT, R5, 0x7ffffef9, PT ;  /* 0x7ffffef90500780c */ /* 0x000fe20003f66070 */
[----:B------:R-:W-:Y:S02]  /*1b7a0*/  VIADD R5, R16, 0xffffff1d ;  /* 0xffffff1d10057836 */ /* 0x000fe40000000000 */
[----:B------:R2:W-:Y:S01]  /*1b7b0*/  LDGSTS.E [R2+0x78008], desc[UR52][R24.64], !P1 ;  /* 0x7800800018027fae */ /* 0x0005e2000c921874 */
[----:B------:R-:W-:Y:S01]  /*1b7c0*/  ISETP.GE.U32.AND P1, PT, R4, 0x7ffffe9f, PT ;  /* 0x7ffffe9f0400780c */ /* 0x000fe20003f26070 */
[----:B-1----:R-:W-:Y:S02]  /*1b7d0*/  VIADD R4, R53, 0xffffff1c ;  /* 0xffffff1c35047836 */ /* 0x002fe40000000000 */
[----:B------:R1:W-:Y:S01]  /*1b7e0*/  STL.64 [R1+0x980], R24 ;  /* 0x0009801801007387 */ /* 0x0003e20000100a00 */
[----:B--2---:R-:W-:-:S03]  /*1b7f0*/  IMAD.WIDE R48, R251, 0x4, R232 ;  /* 0x00000004fb307825 */ /* 0x004fc600078e02e8 */
[----:B------:R-:W2:Y:S01]  /*1b800*/  LDL.LU.64 R114, [R1+0x3f8] ;  /* 0x0003f80001727983 */ /* 0x000ea20000300a00 */
[----:B------:R-:W-:-:S03]  /*1b810*/  IMAD.WIDE R16, R251, 0x4, R184 ;  /* 0x00000004fb107825 */ /* 0x000fc600078e02b8 */
[----:B------:R-:W2:Y:S01]  /*1b820*/  LDL.LU.64 R228, [R1+0x3f0] ;  /* 0x0003f00001e47983 */ /* 0x000ea20000300a00 */
[----:B-1----:R-:W1:Y:S03]  /*1b830*/  LDC R25, c[0x0][0x230] ;  /* 0x00008c00ff197b82 */ /* 0x002e660000000800 */
[----:B------:R-:W-:Y:S01]  /*1b840*/  LDGSTS.E [R2+0x7800c], desc[UR52][R48.64], !P2 ;  /* 0x7800c00030027fae */ /* 0x000fe2000d121874 */
[----:B------:R-:W-:Y:S01]  /*1b850*/  ISETP.GE.U32.AND P2, PT, R5, 0x7ffffe9e, PT ;  /* 0x7ffffe9e0500780c */ /* 0x000fe20003f46070 */
[----:B------:R-:W-:Y:S02]  /*1b860*/  VIADD R5, R40, 0xffffff76 ;  /* 0xffffff7628057836 */ /* 0x000fe40000000000 */
[----:B------:R1:W-:Y:S01]  /*1b870*/  LDGSTS.E [R2+0x7c000], desc[UR52][R16.64], !P0 ;  /* 0x7c00000010027fae */ /* 0x0003e2000c121874 */
[----:B------:R-:W-:Y:S01]  /*1b880*/  ISETP.GE.U32.AND P0, PT, R4, 0x7ffffe9d, PT ;  /* 0x7ffffe9d0400780c */ /* 0x000fe20003f06070 */
[----:B------:R-:W-:Y:S01]  /*1b890*/  VIADD R4, R41, 0xffffff77 ;  /* 0xffffff7729047836 */ /* 0x000fe20000000000 */
[----:B------:R-:W2:Y:S01]  /*1b8a0*/  LDC R24, c[0x0][0x230] ;  /* 0x00008c00ff187b82 */ /* 0x000ea20000000800 */
[----:B------:R-:W-:Y:S04]  /*1b8b0*/  STL.64 [R1+0x988], R48 ;  /* 0x0009883001007387 */ /* 0x000fe80000100a00 */
[----:B------:R1:W-:Y:S04]  /*1b8c0*/  STL.64 [R1+0xa30], R16 ;  /* 0x000a301001007387 */ /* 0x0003e80000100a00 */
[----:B------:R-:W2:Y:S04]  /*1b8d0*/  LDL.LU.64 R232, [R1+0x3e8] ;  /* 0x0003e80001e87983 */ /* 0x000ea80000300a00 */
[----:B------:R-:W2:Y:S01]  /*1b8e0*/  LDL.LU.64 R184, [R1+0x3e0] ;  /* 0x0003e00001b87983 */ /* 0x000ea20000300a00 */
[----:B-1----:R-:W1:Y:S08]  /*1b8f0*/  LDC R17, c[0x0][0x230] ;  /* 0x00008c00ff117b82 */ /* 0x002e700000000800 */
[----:B------:R-:W1:Y:S01]  /*1b900*/  LDC R16, c[0x0][0x230] ;  /* 0x00008c00ff107b82 */ /* 0x000e620000000800 */
[----:B---3--:R-:W-:-:S04]  /*1b910*/  IMAD.WIDE R54, R251, 0x4, R212 ;  /* 0x00000004fb367825 */ /* 0x008fc800078e02d4 */
[C---:B----4-:R-:W-:Y:S01]  /*1b920*/  IMAD.WIDE R48, R251.reuse, 0x4, R244 ;  /* 0x00000004fb307825 */ /* 0x050fe200078e02f4 */
[----:B------:R-:W-:Y:S03]  /*1b930*/  STL.64 [R1+0xa38], R54 ;  /* 0x000a383601007387 */ /* 0x000fe60000100a00 */
[----:B------:R-:W-:Y:S01]  /*1b940*/  IMAD.WIDE R40, R251, 0x4, R126 ;  /* 0x00000004fb287825 */ /* 0x000fe200078e027e */
[----:B------:R3:W-:Y:S04]  /*1b950*/  STL.64 [R1+0xa40], R48 ;  /* 0x000a403001007387 */ /* 0x0007e80000100a00 */
[----:B------:R4:W-:Y:S04]  /*1b960*/  STL.64 [R1+0xa48], R40 ;  /* 0x000a482801007387 */ /* 0x0009e80000100a00 */
[----:B------:R-:W4:Y:S04]  /*1b970*/  LDL.LU.64 R212, [R1+0x2f8] ;  /* 0x0002f80001d47983 */ /* 0x000f280000300a00 */
[----:B------:R-:W4:Y:S04]  /*1b980*/  LDL.LU.64 R244, [R1+0x2f0] ;  /* 0x0002f00001f47983 */ /* 0x000f280000300a00 */
[----:B------:R-:W4:Y:S04]  /*1b990*/  LDL.LU.64 R126, [R1+0x2e8] ;  /* 0x0002e800017e7983 */ /* 0x000f280000300a00 */
[----:B------:R-:W-:Y:S01]  /*1b9a0*/  LDGSTS.E [R2+0x7c004], desc[UR52][R54.64], !P1 ;  /* 0x7c00400036027fae */ /* 0x000fe2000c921874 */
[----:B------:R-:W-:Y:S01]  /*1b9b0*/  ISETP.GE.U32.AND P1, PT, R4, 0x7ffffef8, PT ;  /* 0x7ffffef80400780c */ /* 0x000fe20003f26070 */
[----:B------:R-:W-:-:S02]  /*1b9c0*/  VIADD R4, R52, 0xffffff75 ;  /* 0xffffff7534047836 */ /* 0x000fc40000000000 */
[----:B------:R3:W-:Y:S04]  /*1b9d0*/  LDGSTS.E [R2+0x7c008], desc[UR52][R48.64], !P2 ;  /* 0x7c00800030027fae */ /* 0x0007e8000d121874 */
[----:B------:R1:W-:Y:S01]  /*1b9e0*/  LDGSTS.E [R2+0x7c00c], desc[UR52][R40.64], !P0 ;  /* 0x7c00c00028027fae */ /* 0x0003e2000c121874 */
[----:B--2---:R-:W-:-:S04]  /*1b9f0*/  IMAD.WIDE R52, R251, 0x4, R114 ;  /* 0x00000004fb347825 */ /* 0x004fc800078e0272 */
[C---:B---3--:R-:W-:Y:S01]  /*1ba00*/  IMAD.WIDE R48, R251.reuse, 0x4, R228 ;  /* 0x00000004fb307825 */ /* 0x048fe200078e02e4 */
[----:B------:R2:W-:Y:S03]  /*1ba10*/  STL.64 [R1+0x300], R52 ;  /* 0x0003003401007387 */ /* 0x0005e60000100a00 */
[----:B----4-:R-:W-:Y:S01]  /*1ba20*/  IMAD.WIDE R54, R251, 0x4, R212 ;  /* 0x00000004fb367825 */ /* 0x010fe200078e02d4 */
[----:B------:R2:W-:Y:S01]  /*1ba30*/  LDGSTS.E [R8+0x70000], desc[UR52][R52.64], !P5 ;  /* 0x7000000034087fae */ /* 0x0005e2000e921874 */
[----:B------:R-:W-:Y:S01]  /*1ba40*/  ISETP.GE.U32.AND P2, PT, R5, 0x7ffffef7, PT ;  /* 0x7ffffef70500780c */ /* 0x000fe20003f46070 */
[----:B-1----:R-:W1:Y:S02]  /*1ba50*/  LDC R40, c[0x0][0x230] ;  /* 0x00008c00ff287b82 */ /* 0x002e640000000800 */
[----:B------:R3:W-:Y:S04]  /*1ba60*/  STL.64 [R1+0x308], R48 ;  /* 0x0003083001007387 */ /* 0x0007e80000100a00 */
[----:B------:R3:W-:Y:S02]  /*1ba70*/  LDGSTS.E [R8+0x70004], desc[UR52][R48.64], !P4 ;  /* 0x7000400030087fae */ /* 0x0007e4000e121874 */
[----:B------:R-:W4:Y:S01]  /*1ba80*/  LDC R5, c[0x0][0x230] ;  /* 0x00008c00ff057b82 */ /* 0x000f220000000800 */
[C---:B--2---:R-:W-:Y:S01]  /*1ba90*/  IMAD.WIDE R52, R251.reuse, 0x4, R232 ;  /* 0x00000004fb347825 */ /* 0x044fe200078e02e8 */
[----:B------:R-:W2:Y:S04]  /*1baa0*/  LDL.LU.64 R114, [R1+0x2e0] ;  /* 0x0002e00001727983 */ /* 0x000ea80000300a00 */
[----:B------:R-:W2:Y:S01]  /*1bab0*/  LDL.LU.64 R228, [R1+0x1f8] ;  /* 0x0001f80001e47983 */ /* 0x000ea20000300a00 */
[----:B------:R-:W-:Y:S01]  /*1bac0*/  VIADD R2, R24, 0xffffff5a ;  /* 0xffffff5a18027836 */ /* 0x000fe20000000000 */
[----:B------:R-:W2:Y:S01]  /*1bad0*/  LDC R41, c[0x0][0x230] ;  /* 0x00008c00ff297b82 */ /* 0x000ea20000000800 */
[C---:B---3--:R-:W-:Y:S01]  /*1bae0*/  IMAD.WIDE R48, R251.reuse, 0x4, R184 ;  /* 0x00000004fb307825 */ /* 0x048fe200078e02b8 */
[----:B------:R3:W-:Y:S04]  /*1baf0*/  STL.64 [R1+0x310], R52 ;  /* 0x0003103401007387 */ /* 0x0007e80000100a00 */
[----:B------:R3:W-:Y:S01]  /*1bb00*/  LDGSTS.E [R8+0x70008], desc[UR52][R52.64], !P6 ;  /* 0x7000800034087fae */ /* 0x0007e2000f121874 */
[----:B------:R-:W-:Y:S01]  /*1bb10*/  ISETP.GE.U32.AND P0, PT, R4, 0x7ffffef6, PT ;  /* 0x7ffffef60400780c */ /* 0x000fe20003f06070 */
[----:B------:R-:W1:Y:S02]  /*1bb20*/  LDC R24, c[0x0][0x230] ;  /* 0x00008c00ff187b82 */ /* 0x000e640000000800 */
[----:B------:R3:W-:Y:S04]  /*1bb30*/  STL.64 [R1+0x318], R48 ;  /* 0x0003183001007387 */ /* 0x0007e80000100a00 */
[----:B------:R3:W-:Y:S04]  /*1bb40*/  LDGSTS.E [R8+0x7000c], desc[UR52][R48.64], !P3 ;  /* 0x7000c00030087fae */ /* 0x0007e8000d921874 */
[----:B------:R-:W2:Y:S01]  /*1bb50*/  LDL.LU.64 R232, [R1+0x1f0] ;  /* 0x0001f00001e87983 */ /* 0x000ea20000300a00 */
[----:B---3--:R-:W-:-:S03]  /*1bb60*/  IMAD.WIDE R52, R251, 0x4, R244 ;  /* 0x00000004fb347825 */ /* 0x008fc600078e02f4 */
[----:B------:R-:W3:Y:S01]  /*1bb70*/  LDL.LU.64 R184, [R1+0x1e8] ;  /* 0x0001e80001b87983 */ /* 0x000ee20000300a00 */
[----:B------:R-:W-:-:S03]  /*1bb80*/  IMAD.WIDE R48, R251, 0x4, R126 ;  /* 0x00000004fb307825 */ /* 0x000fc600078e027e */
[----:B------:R-:W-:Y:S04]  /*1bb90*/  STL.64 [R1+0x3e0], R54 ;  /* 0x0003e03601007387 */ /* 0x000fe80000100a00 */
[----:B------:R1:W-:Y:S04]  /*1bba0*/  STL.64 [R1+0x3e8], R52 ;  /* 0x0003e83401007387 */ /* 0x0003e80000100a00 */
[----:B------:R2:W-:Y:S04]  /*1bbb0*/  STL.64 [R1+0x3f0], R48 ;  /* 0x0003f03001007387 */ /* 0x0005e80000100a00 */
[----:B------:R-:W3:Y:S04]  /*1bbc0*/  LDL.LU.64 R212, [R1+0x1e0] ;  /* 0x0001e00001d47983 */ /* 0x000ee80000300a00 */
[----:B------:R-:W3:Y:S04]  /*1bbd0*/  LDL.LU.64 R244, [R1+0xf8] ;  /* 0x0000f80001f47983 */ /* 0x000ee80000300a00 */
[----:B------:R-:W3:Y:S01]  /*1bbe0*/  LDL.LU.64 R126, [R1+0xf0] ;  /* 0x0000f000017e7983 */ /* 0x000ee20000300a00 */
[----:B------:R-:W-:-:S02]  /*1bbf0*/  VIADD R4, R25, 0xffffff5b ;  /* 0xffffff5b19047836 */ /* 0x000fc40000000000 */
[----:B------:R-:W1:Y:S03]  /*1bc00*/  LDC R25, c[0x0][0x230] ;  /* 0x00008c00ff197b82 */ /* 0x000e660000000800 */
[----:B------:R-:W-:Y:S01]  /*1bc10*/  ISETP.GE.U32.AND P5, PT, R4, 0x7ffffedc, PT ;  /* 0x7ffffedc0400780c */ /* 0x000fe20003fa6070 */
[----:B------:R-:W-:Y:S01]  /*1bc20*/  VIADD R4, R17, 0xffffff59 ;  /* 0xffffff5911047836 */ /* 0x000fe20000000000 */
[----:B------:R-:W-:-:S03]  /*1bc30*/  ISETP.GE.U32.AND P4, PT, R2, 0x7ffffedb, PT ;  /* 0x7ffffedb0200780c */ /* 0x000fc60003f86070 */
[----:B------:R-:W1:Y:S01]  /*1bc40*/  LDC R17, c[0x0][0x230] ;  /* 0x00008c00ff117b82 */ /* 0x000e620000000800 */
[----:B------:R-:W-:Y:S01]  /*1bc50*/  VIADD R2, R16, 0xffffff58 ;  /* 0xffffff5810027836 */ /* 0x000fe20000000000 */
[----:B------:R-:W-:-:S06]  /*1bc60*/  ISETP.GE.U32.AND P6, PT, R4, 0x7ffffeda, PT ;  /* 0x7ffffeda0400780c */ /* 0x000fcc0003fc6070 */
[----:B------:R-:W2:Y:S01]  /*1bc70*/  LDC R16, c[0x0][0x230] ;  /* 0x00008c00ff107b82 */ /* 0x000ea20000000800 */
[----:B------:R-:W-:Y:S01]  /*1bc80*/  ISETP.GE.U32.AND P3, PT, R2, 0x7ffffed9, PT ;  /* 0x7ffffed90200780c */ /* 0x000fe20003f66070 */
[----:B----4-:R-:W-:Y:S01]  /*1bc90*/  VIADD R2, R5, 0xffffff3b ;  /* 0xffffff3b05027836 */ /* 0x010fe20000000000 */
[----:B------:R-:W-:Y:S01]  /*1bca0*/  LDGSTS.E [R8+0x74000], desc[UR52][R54.64], !P5 ;  /* 0x7400000036087fae */ /* 0x000fe2000e921874 */
[----:B-1----:R-:W-:-:S03]  /*1bcb0*/  VIADD R4, R40, 0xffffff3a ;  /* 0xffffff3a28047836 */ /* 0x002fc60000000000 */
[----:B------:R-:W-:Y:S01]  /*1bcc0*/  ISETP.GE.U32.AND P5, PT, R2, 0x7ffffebc, PT ;  /* 0x7ffffebc0200780c */ /* 0x000fe20003fa6070 */
[----:B------:R-:W1:Y:S01]  /*1bcd0*/  LDC R40, c[0x0][0x230] ;  /* 0x00008c00ff287b82 */ /* 0x000e620000000800 */
[----:B------:R-:W-:Y:S01]  /*1bce0*/  VIADD R2, R25, 0xffffff39 ;  /* 0xffffff3919027836 */ /* 0x000fe20000000000 */
[----:B------:R4:W-:Y:S01]  /*1bcf0*/  LDGSTS.E [R8+0x74004], desc[UR52][R52.64], !P4 ;  /* 0x7400400034087fae */ /* 0x0009e2000e121874 */
[----:B------:R-:W-:Y:S01]  /*1bd00*/  ISETP.GE.U32.AND P4, PT, R4, 0x7ffffebb, PT ;  /* 0x7ffffebb0400780c */ /* 0x000fe20003f86070 */
[----:B------:R-:W-:Y:S02]  /*1bd10*/  VIADD R4, R24, 0xffffff38 ;  /* 0xffffff3818047836 */ /* 0x000fe40000000000 */
[----:B------:R2:W-:Y:S01]  /*1bd20*/  LDGSTS.E [R8+0x74008], desc[UR52][R48.64], !P6 ;  /* 0x7400800030087fae */ /* 0x0005e2000f121874 */
[----:B------:R-:W-:Y:S01]  /*1bd30*/  ISETP.GE.U32.AND P6, PT, R2, 0x7ffffeba, PT ;  /* 0x7ffffeba0200780c */ /* 0x000fe20003fc6070 */
[----:B------:R-:W-:Y:S01]  /*1bd40*/  VIADD R2, R17, 0xffffff1b ;  /* 0xffffff1b11027836 */ /* 0x000fe20000000000 */
[----:B------:R-:W1:Y:S08]  /*1bd50*/  LDC R5, c[0x0][0x230] ;  /* 0x00008c00ff057b82 */ /* 0x000e700000000800 */
[----:B----4-:R-:W4:Y:S01]  /*1bd60*/  LDC R52, c[0x0][0x230] ;  /* 0x00008c00ff347b82 */ /* 0x010f220000000800 */
[----:B--2---:R-:W-:-:S04]  /*1bd70*/  IMAD.WIDE R48, R251, 0x4, R114 ;  /* 0x00000004fb307825 */ /* 0x004fc800078e0272 */
[----:B------:R-:W-:Y:S01]  /*1bd80*/  IMAD.WIDE R24, R251, 0x4, R228 ;  /* 0x00000004fb187825 */ /* 0x000fe200078e02e4 */
[----:B------:R2:W-:Y:S01]  /*1bd90*/  LDGSTS.E [R8+0x7400c], desc[UR52][R48.64], !P3 ;  /* 0x7400c00030087fae */ /* 0x0005e2000d921874 */
[----:B------:R-:W-:Y:S02]  /*1bda0*/  ISETP.GE.U32.AND P3, PT, R4, 0x7ffffeb9, PT ;  /* 0x7ffffeb90400780c */ /* 0x000fe40003f66070 */
[----:B------:R-:W-:Y:S01]  /*1bdb0*/  VIADD R4, R16, 0xffffff1a ;  /* 0xffffff1a10047836 */ /* 0x000fe20000000000 */
[----:B------:R2:W-:Y:S04]  /*1bdc0*/  STL.64 [R1+0x3f8], R48 ;  /* 0x0003f83001007387 */ /* 0x0005e80000100a00 */
[----:B------:R1:W-:Y:S01]  /*1bdd0*/  LDGSTS.E [R8+0x78000], desc[UR52][R24.64], !P5 ;  /* 0x7800000018087fae */ /* 0x0003e2000e921874 */
[----:B------:R-:W-:Y:S01]  /*1bde0*/  ISETP.GE.U32.AND P5, PT, R2, 0x7ffffe9c, PT ;  /* 0x7ffffe9c0200780c */ /* 0x000fe20003fa6070 */
[----:B------:R-:W-:-:S02]  /*1bdf0*/  VIADD R2, R41, 0xffffff19 ;  /* 0xffffff1929027836 */ /* 0x000fc40000000000 */
[----:B------:R1:W-:Y:S04]  /*1be00*/  STL.64 [R1+0x910], R24 ;  /* 0x0009101801007387 */ /* 0x0003e80000100a00 */
[----:B------:R-:W4:Y:S01]  /*1be10*/  LDL.LU.64 R114, [R1+0xe8] ;  /* 0x0000e80001727983 */ /* 0x000f220000300a00 */
[----:B--2---:R-:W-:-:S03]  /*1be20*/  IMAD.WIDE R48, R251, 0x4, R232 ;  /* 0x00000004fb307825 */ /* 0x004fc600078e02e8 */
[----:B------:R-:W2:Y:S01]  /*1be30*/  LDL.LU.64 R228, [R1+0xe0] ;  /* 0x0000e00001e47983 */ /* 0x000ea20000300a00 */
[----:B---3--:R-:W-:-:S03]  /*1be40*/  IMAD.WIDE R16, R251, 0x4, R184 ;  /* 0x00000004fb107825 */ /* 0x008fc600078e02b8 */
[----:B------:R3:W-:Y:S01]  /*1be50*/  LDGSTS.E [R8+0x78004], desc[UR52][R48.64], !P4 ;  /* 0x7800400030087fae */ /* 0x0007e2000e121874 */
[----:B-1----:R-:W1:Y:S03]  /*1be60*/  LDC R25, c[0x0][0x230] ;  /* 0x00008c00ff197b82 */ /* 0x002e660000000800 */
[----:B------:R3:W-:Y:S01]  /*1be70*/  LDGSTS.E [R8+0x78008], desc[UR52][R16.64], !P6 ;  /* 0x7800800010087fae */ /* 0x0007e2000f121874 */
[----:B------:R-:W-:Y:S01]  /*1be80*/  ISETP.GE.U32.AND P6, PT, R2, 0x7ffffe9a, PT ;  /* 0x7ffffe9a0200780c */ /* 0x000fe20003fc6070 */
[----:B------:R-:W-:Y:S02]  /*1be90*/  VIADD R2, R40, 0xffffff18 ;  /* 0xffffff1828027836 */ /* 0x000fe40000000000 */
[----:B------:R3:W-:Y:S01]  /*1bea0*/  STL.64 [R1+0x918], R48 ;  /* 0x0009183001007387 */ /* 0x0007e20000100a00 */
[----:B------:R-:W2:Y:S03]  /*1beb0*/  LDC R24, c[0x0][0x230] ;  /* 0x00008c00ff187b82 */ /* 0x000ea60000000800 */
[----:B------:R3:W-:Y:S01]  /*1bec0*/  STL.64 [R1+0x920], R16 ;  /* 0x0009201001007387 */ /* 0x0007e20000100a00 */
[----:B------:R-:W-:-:S03]  /*1bed0*/  IMAD.WIDE R54, R251, 0x4, R212 ;  /* 0x00000004fb367825 */ /* 0x000fc600078e02d4 */
[----:B------:R-:W2:Y:S01]  /*1bee0*/  LDL.LU.64 R232, [R1+0x3d8] ;  /* 0x0003d80001e87983 */ /* 0x000ea20000300a00 */
[----:B---3--:R-:W-:-:S03]  /*1bef0*/  IMAD.WIDE R48, R251, 0x4, R244 ;  /* 0x00000004fb307825 */ /* 0x008fc600078e02f4 */
[----:B------:R-:W3:Y:S01]  /*1bf00*/  LDL.LU.64 R184, [R1+0x3d0] ;  /* 0x0003d00001b87983 */ /* 0x000ee20000300a00 */
[----:B------:R-:W-:-:S03]  /*1bf10*/  IMAD.WIDE R40, R251, 0x4, R126 ;  /* 0x00000004fb287825 */ /* 0x000fc600078e027e */
[----:B------:R-:W-:Y:S01]  /*1bf20*/  STL.64 [R1+0x930], R54 ;  /* 0x0009303601007387 */ /* 0x000fe20000100a00 */
[----:B------:R-:W-:Y:S01]  /*1bf30*/  ISETP.GE.U32.AND P4, PT, R4, 0x7ffffe9b, PT ;  /* 0x7ffffe9b0400780c */ /* 0x000fe20003f86070 */
[----:B------:R-:W2:Y:S02]  /*1bf40*/  LDC R17, c[0x0][0x230] ;  /* 0x00008c00ff117b82 */ /* 0x000ea40000000800 */
[----:B------:R-:W-:Y:S04]  /*1bf50*/  STL.64 [R1+0xa10], R48 ;  /* 0x000a103001007387 */ /* 0x000fe80000100a00 */
[----:B------:R1:W-:Y:S02]  /*1bf60*/  STL.64 [R1+0xa18], R40 ;  /* 0x000a182801007387 */ /* 0x0003e40000100a00 */
[----:B------:R-:W3:Y:S02]  /*1bf70*/  LDC R16, c[0x0][0x230] ;  /* 0x00008c00ff107b82 */ /* 0x000ee40000000800 */
[----:B------:R-:W3:Y:S04]  /*1bf80*/  LDL.LU.64 R212, [R1+0x3c8] ;  /* 0x0003c80001d47983 */ /* 0x000ee80000300a00 */
[----:B------:R-:W3:Y:S04]  /*1bf90*/  LDL.LU.64 R244, [R1+0x3c0] ;  /* 0x0003c00001f47983 */ /* 0x000ee80000300a00 */
[----:B------:R-:W3:Y:S04]  /*1bfa0*/  LDL.LU.64 R126, [R1+0x2d8] ;  /* 0x0002d800017e7983 */ /* 0x000ee80000300a00 */
[----:B------:R-:W-:Y:S04]  /*1bfb0*/  LDGSTS.E [R8+0x7800c], desc[UR52][R54.64], !P3 ;  /* 0x7800c00036087fae */ /* 0x000fe8000d921874 */
[----:B------:R-:W-:Y:S04]  /*1bfc0*/  LDGSTS.E [R8+0x7c000], desc[UR52][R48.64], !P5 ;  /* 0x7c00000030087fae */ /* 0x000fe8000e921874 */
[----:B------:R1:W-:Y:S01]  /*1bfd0*/  LDGSTS.E [R8+0x7c004], desc[UR52][R40.64], !P4 ;  /* 0x7c00400028087fae */ /* 0x0003e2000e121874 */
[----:B------:R-:W-:Y:S01]  /*1bfe0*/  ISETP.GE.U32.AND P3, PT, R2, 0x7ffffe99, PT ;  /* 0x7ffffe990200780c */ /* 0x000fe20003f66070 */
[----:B------:R-:W-:Y:S01]  /*1bff0*/  VIADD R4, R5, 0xffffff74 ;  /* 0xffffff7405047836 */ /* 0x000fe20000000000 */
[----:B-1----:R-:W1:Y:S01]  /*1c000*/  LDC R40, c[0x0][0x230] ;  /* 0x00008c00ff287b82 */ /* 0x002e620000000800 */
[----:B----4-:R-:W-:-:S03]  /*1c010*/  VIADD R2, R52, 0xffffff73 ;  /* 0xffffff7334027836 */ /* 0x010fc60000000000 */
[----:B------:R-:W-:Y:S01]  /*1c020*/  ISETP.GE.U32.AND P5, PT, R4, 0x7ffffef5, PT ;  /* 0x7ffffef50400780c */ /* 0x000fe20003fa6070 */
[----:B------:R-:W-:-:S03]  /*1c030*/  VIADD R4, R25, 0xffffff72 ;  /* 0xffffff7219047836 */ /* 0x000fc60000000000 */
[----:B------:R-:W4:Y:S01]  /*1c040*/  LDC R5, c[0x0][0x230] ;  /* 0x00008c00ff057b82 */ /* 0x000f220000000800 */
[----:B------:R-:W-:-:S04]  /*1c050*/  IMAD.WIDE R52, R251, 0x4, R114 ;  /* 0x00000004fb347825 */ /* 0x000fc800078e0272 */
[C---:B--2---:R-:W-:Y:S01]  /*1c060*/  IMAD.WIDE R48, R251.reuse, 0x4, R228 ;  /* 0x00000004fb307825 */ /* 0x044fe200078e02e4 */
[----:B------:R2:W-:Y:S03]  /*1c070*/  STL.64 [R1+0xa20], R52 ;  /* 0x000a203401007387 */ /* 0x0005e60000100a00 */
[----:B---3--:R-:W-:Y:S01]  /*1c080*/  IMAD.WIDE R54, R251, 0x4, R212 ;  /* 0x00000004fb367825 */ /* 0x008fe200078e02d4 */
[----:B------:R2:W-:Y:S01]  /*1c090*/  LDGSTS.E [R8+0x7c008], desc[UR52][R52.64], !P6 ;  /* 0x7c00800034087fae */ /* 0x0005e2000f121874 */
[----:B------:R-:W-:Y:S01]  /*1c0a0*/  ISETP.GE.U32.AND P6, PT, R4, 0x7ffffef3, PT ;  /* 0x7ffffef30400780c */ /* 0x000fe20003fc6070 */
[----:B------:R-:W3:Y:S02]  /*1c0b0*/  LDC R25, c[0x0][0x230] ;  /* 0x00008c00ff197b82 */ /* 0x000ee40000000800 */
[----:B------:R1:W-:Y:S01]  /*1c0c0*/  STL.64 [R1+0xa28], R48 ;  /* 0x000a283001007387 */ /* 0x0003e20000100a00 */
[----:B------:R-:W-:-:S03]  /*1c0d0*/  VIADD R4, R17, 0xffffff57 ;  /* 0xffffff5711047836 */ /* 0x000fc60000000000 */
[----:B------:R1:W-:Y:S01]  /*1c0e0*/  LDGSTS.E [R8+0x7c00c], desc[UR52][R48.64], !P3 ;  /* 0x7c00c00030087fae */ /* 0x0003e2000d921874 */
[----:B------:R-:W-:Y:S01]  /*1c0f0*/  ISETP.GE.U32.AND P4, PT, R2, 0x7ffffef4, PT ;  /* 0x7ffffef40200780c */ /* 0x000fe20003f86070 */
[----:B------:R-:W3:Y:S01]  /*1c100*/  LDC R17, c[0x0][0x230] ;  /* 0x00008c00ff117b82 */ /* 0x000ee20000000800 */
[C---:B--2---:R-:W-:Y:S01]  /*1c110*/  IMAD.WIDE R52, R251.reuse, 0x4, R232 ;  /* 0x00000004fb347825 */ /* 0x044fe200078e02e8 */
[----:B------:R-:W2:Y:S04]  /*1c120*/  LDL.LU.64 R114, [R1+0x2d0] ;  /* 0x0002d00001727983 */ /* 0x000ea80000300a00 */
[----:B------:R-:W2:Y:S01]  /*1c130*/  LDL.LU.64 R228, [R1+0x2c8] ;  /* 0x0002c80001e47983 */ /* 0x000ea20000300a00 */
[----:B-1----:R-:W-:-:S03]  /*1c140*/  IMAD.WIDE R48, R251, 0x4, R184 ;  /* 0x00000004fb307825 */ /* 0x002fc600078e02b8 */
[----:B------:R1:W-:Y:S01]  /*1c150*/  STL.64 [R1+0x2e0], R52 ;  /* 0x0002e03401007387 */ /* 0x0003e20000100a00 */
[----:B------:R-:W2:Y:S03]  /*1c160*/  LDC R8, c[0x0][0x230] ;  /* 0x00008c00ff087b82 */ /* 0x000ea60000000800 */
[----:B------:R1:W-:Y:S01]  /*1c170*/  LDGSTS.E [R9+0x70000], desc[UR52][R52.64], !P1 ;  /* 0x7000000034097fae */ /* 0x0003e2000c921874 */
[----:B------:R-:W-:Y:S01]  /*1c180*/  ISETP.GE.U32.AND P1, PT, R4, 0x7ffffed8, PT ;  /* 0x7ffffed80400780c */ /* 0x000fe20003f26070 */
[----:B------:R-:W-:Y:S02]  /*1c190*/  VIADD R4, R40, 0xffffff54 ;  /* 0xffffff5428047836 */ /* 0x000fe40000000000 */
[----:B------:R3:W-:Y:S01]  /*1c1a0*/  STL.64 [R1+0x2e8], R48 ;  /* 0x0002e83001007387 */ /* 0x0007e20000100a00 */
[----:B------:R-:W-:-:S03]  /*1c1b0*/  IMAD.WIDE R40, R251, 0x4, R126 ;  /* 0x00000004fb287825 */ /* 0x000fc600078e027e */
[----:B------:R-:W2:Y:S01]  /*1c1c0*/  LDL.LU.64 R232, [R1+0x2c0] ;  /* 0x0002c00001e87983 */ /* 0x000ea20000300a00 */
[----:B-1----:R-:W-:-:S03]  /*1c1d0*/  IMAD.WIDE R52, R251, 0x4, R244 ;  /* 0x00000004fb347825 */ /* 0x002fc600078e02f4 */
[----:B------:R-:W2:Y:S04]  /*1c1e0*/  LDL.LU.64 R184, [R1+0x1d8] ;  /* 0x0001d80001b87983 */ /* 0x000ea80000300a00 */
[----:B------:R-:W-:Y:S04]  /*1c1f0*/  STL.64 [R1+0x2f0], R54 ;  /* 0x0002f03601007387 */ /* 0x000fe80000100a00 */
[----:B------:R2:W-:Y:S04]  /*1c200*/  STL.64 [R1+0x2f8], R52 ;  /* 0x0002f83401007387 */ /* 0x0005e80000100a00 */
[----:B------:R1:W-:Y:S04]  /*1c210*/  STL.64 [R1+0x3c0], R40 ;  /* 0x0003c02801007387 */ /* 0x0003e80000100a00 */
[----:B------:R-:W2:Y:S04]  /*1c220*/  LDL.LU.64 R212, [R1+0x1d0] ;  /* 0x0001d00001d47983 */ /* 0x000ea80000300a00 */
[----:B------:R-:W2:Y:S04]  /*1c230*/  LDL.LU.64 R244, [R1+0x1c8] ;  /* 0x0001c80001f47983 */ /* 0x000ea80000300a00 */
[----:B------:R-:W2:Y:S01]  /*1c240*/  LDL.LU.64 R126, [R1+0x1c0] ;  /* 0x0001c000017e7983 */ /* 0x000ea20000300a00 */
[----:B------:R-:W-:-:S02]  /*1c250*/  VIADD R2, R24, 0xffffff71 ;  /* 0xffffff7118027836 */ /* 0x000fc40000000000 */
[----:B------:R-:W1:Y:S01]  /*1c260*/  LDC R24, c[0x0][0x230] ;  /* 0x00008c00ff187b82 */ /* 0x000e620000000800 */
[----:B------:R3:W-:Y:S02]  /*1c270*/  LDGSTS.E [R9+0x70004], desc[UR52][R48.64], !P2 ;  /* 0x7000400030097fae */ /* 0x0007e4000d121874 */
[----:B------:R-:W-:Y:S01]  /*1c280*/  ISETP.GE.U32.AND P3, PT, R2, 0x7ffffef2, PT ;  /* 0x7ffffef20200780c */ /* 0x000fe20003f66070 */
[----:B------:R-:W-:Y:S01]  /*1c290*/  VIADD R2, R16, 0xffffff56 ;  /* 0xffffff5610027836 */ /* 0x000fe20000000000 */
[----:B------:R-:W-:Y:S03]  /*1c2a0*/  LDGSTS.E [R9+0x70008], desc[UR52][R54.64], !P0 ;  /* 0x7000800036097fae */ /* 0x000fe6000c121874 */
[----:B------:R-:W2:Y:S01]  /*1c2b0*/  LDC R16, c[0x0][0x230] ;  /* 0x00008c00ff107b82 */ /* 0x000ea20000000800 */
[----:B------:R-:W-:Y:S01]  /*1c2c0*/  ISETP.GE.U32.AND P2, PT, R2, 0x7ffffed7, PT ;  /* 0x7ffffed70200780c */ /* 0x000fe20003f46070 */
[----:B----4-:R-:W-:Y:S01]  /*1c2d0*/  VIADD R2, R5, 0xffffff55 ;  /* 0xffffff5505027836 */ /* 0x010fe20000000000 */
[----:B------:R2:W-:Y:S04]  /*1c2e0*/  LDGSTS.E [R9+0x7000c], desc[UR52][R52.64], !P5 ;  /* 0x7000c00034097fae */ /* 0x0005e8000e921874 */
[----:B------:R-:W-:Y:S01]  /*1c2f0*/  ISETP.GE.U32.AND P0, PT, R2, 0x7ffffed6, PT ;  /* 0x7ffffed60200780c */ /* 0x000fe20003f06070 */
[----:B------:R4:W-:Y:S01]  /*1c300*/  LDGSTS.E [R9+0x74000], desc[UR52][R40.64], !P1 ;  /* 0x7400000028097fae */ /* 0x0009e2000c921874 */
[----:B------:R-:W-:Y:S01]  /*1c310*/  ISETP.GE.U32.AND P5, PT, R4, 0x7ffffed5, PT ;  /* 0x7ffffed50400780c */ /* 0x000fe20003fa6070 */
[----:B---3--:R-:W-:Y:S01]  /*1c320*/  VIADD R2, R25, 0xffffff37 ;  /* 0xffffff3719027836 */ /* 0x008fe20000000000 */
[----:B------:R-:W3:Y:S01]  /*1c330*/  LDC R48, c[0x0][0x230] ;  /* 0x00008c00ff307b82 */ /* 0x000ee20000000800 */
[----:B-1----:R-:W-:-:S03]  /*1c340*/  VIADD R4, R24, 0xffffff36 ;  /* 0xffffff3618047836 */ /* 0x002fc60000000000 */
[----:B------:R-:W-:Y:S01]  /*1c350*/  ISETP.GE.U32.AND P1, PT, R2, 0x7ffffeb8, PT ;  /* 0x7ffffeb80200780c */ /* 0x000fe20003f26070 */
[----:B------:R-:W-:-:S03]  /*1c360*/  VIADD R2, R17, 0xffffff35 ;  /* 0xffffff3511027836 */ /* 0x000fc60000000000 */
[----:B------:R-:W1:Y:S08]  /*1c370*/  LDC R5, c[0x0][0x230] ;  /* 0x00008c00ff057b82 */ /* 0x000e700000000800 */
[----:B------:R-:W1:Y:S08]  /*1c380*/  LDC R25, c[0x0][0x230] ;  /* 0x00008c00ff197b82 */ /* 0x000e700000000800 */
[----:B------:R-:W1:Y:S08]  /*1c390*/  LDC R24, c[0x0][0x230] ;  /* 0x00008c00ff187b82 */ /* 0x000e700000000800 */
[----:B------:R-:W1:Y:S01]  /*1c3a0*/  LDC R49, c[0x0][0x230] ;  /* 0x00008c00ff317b82 */ /* 0x000e620000000800 */
[----:B--2---:R-:W-:-:S04]  /*1c3b0*/  IMAD.WIDE R52, R251, 0x4, R114 ;  /* 0x00000004fb347825 */ /* 0x004fc800078e0272 */
[C---:B----4-:R-:W-:Y:S01]  /*1c3c0*/  IMAD.WIDE R40, R251.reuse, 0x4, R228 ;  /* 0x00000004fb287825 */ /* 0x050fe200078e02e4 */
[----:B------:R-:W-:Y:S04]  /*1c3d0*/  STL.64 [R1+0x3c8], R52 ;  /* 0x0003c83401007387 */ /* 0x000fe80000100a00 */
[----:B------:R-:W-:Y:S01]  /*1c3e0*/  LDGSTS.E [R9+0x74004], desc[UR52][R52.64], !P2 ;  /* 0x7400400034097fae */ /* 0x000fe2000d121874 */
[----:B------:R-:W-:Y:S01]  /*1c3f0*/  ISETP.GE.U32.AND P2, PT, R4, 0x7ffffeb7, PT ;  /* 0x7ffffeb70400780c */ /* 0x000fe20003f46070 */
[----:B------:R-:W-:Y:S02]  /*1c400*/  VIADD R4, R16, 0xffffff34 ;  /* 0xffffff3410047836 */ /* 0x000fe40000000000 */
[----:B------:R2:W-:Y:S04]  /*1c410*/  STL.64 [R1+0x3d0], R40 ;  /* 0x0003d02801007387 */ /* 0x0005e80000100a00 */
[----:B------:R2:W-:Y:S04]  /*1c420*/  LDGSTS.E [R9+0x74008], desc[UR52][R40.64], !P0 ;  /* 0x7400800028097fae */ /* 0x0005e8000c121874 */
[----:B------:R-:W4:Y:S04]  /*1c430*/  LDL.LU.64 R114, [R1+0xd8] ;  /* 0x0000d80001727983 */ /* 0x000f280000300a00 */
[----:B------:R-:W4:Y:S01]  /*1c440*/  LDL.LU.64 R228, [R1+0xd0] ;  /* 0x0000d00001e47983 */ /* 0x000f220000300a00 */
[----:B------:R-:W-:-:S04]  /*1c450*/  IMAD.WIDE R16, R251, 0x4, R184 ;  /* 0x00000004fb107825 */ /* 0x000fc800078e02b8 */
[----:B--2---:R-:W-:-:S05]  /*1c460*/  IMAD.WIDE R40, R251, 0x4, R232 ;  /* 0x00000004fb287825 */ /* 0x004fca00078e02e8 */
[----:B------:R2:W-:Y:S04]  /*1c470*/  STL.64 [R1+0x3d8], R40 ;  /* 0x0003d82801007387 */ /* 0x0005e80000100a00 */
[----:B------:R1:W-:Y:S01]  /*1c480*/  STL.64 [R1+0x8f0], R16 ;  /* 0x0008f01001007387 */ /* 0x0003e20000100a00 */
[----:B------:R-:W-:-:S03]  /*1c490*/  IMAD.WIDE R54, R251, 0x4, R212 ;  /* 0x00000004fb367825 */ /* 0x000fc600078e02d4 */
[----:B------:R-:W4:Y:S01]  /*1c4a0*/  LDL.LU.64 R232, [R1+0xc8] ;  /* 0x0000c80001e87983 */ /* 0x000f220000300a00 */
[----:B------:R-:W-:-:S03]  /*1c4b0*/  IMAD.WIDE R52, R251, 0x4, R244 ;  /* 0x00000004fb347825 */ /* 0x000fc600078e02f4 */
[----:B------:R-:W4:Y:S04]  /*1c4c0*/  LDL.LU.64 R212, [R1+0xc0] ;  /* 0x0000c00001d47983 */ /* 0x000f280000300a00 */
[----:B------:R2:W-:Y:S04]  /*1c4d0*/  LDGSTS.E [R9+0x7400c], desc[UR52][R40.64], !P5 ;  /* 0x7400c00028097fae */ /* 0x0005e8000e921874 */
[----:B------:R-:W-:Y:S04]  /*1c4e0*/  STL.64 [R1+0x8f8], R54 ;  /* 0x0008f83601007387 */ /* 0x000fe80000100a00 */
[----:B------:R-:W-:Y:S01]  /*1c4f0*/  STL.64 [R1+0x900], R52 ;  /* 0x0009003401007387 */ /* 0x000fe20000100a00 */
[----:B--2---:R-:W-:Y:S01]  /*1c500*/  IMAD.WIDE R40, R251, 0x4, R126 ;  /* 0x00000004fb287825 */ /* 0x004fe200078e027e */
[----:B------:R-:W-:-:S02]  /*1c510*/  ISETP.GE.U32.AND P0, PT, R2, 0x7ffffeb6, PT ;  /* 0x7ffffeb60200780c */ /* 0x000fc40003f06070 */
[----:B------:R1:W-:Y:S04]  /*1c520*/  LDGSTS.E [R9+0x78000], desc[UR52][R16.64], !P1 ;  /* 0x7800000010097fae */ /* 0x0003e8000c921874 */
[----:B------:R4:W-:Y:S04]  /*1c530*/  STL.64 [R1+0x908], R40 ;  /* 0x0009082801007387 */ /* 0x0009e80000100a00 */
[----:B------:R-:W2:Y:S04]  /*1c540*/  LDL.LU.64 R244, [R1+0x3b8] ;  /* 0x0003b80001f47983 */ /* 0x000ea80000300a00 */
[----:B------:R-:W2:Y:S01]  /*1c550*/  LDL.LU.64 R184, [R1+0x3b0] ;  /* 0x0003b00001b87983 */ /* 0x000ea20000300a00 */
[----:B---3--:R-:W-:Y:S01]  /*1c560*/  VIADD R2, R48, 0xffffff17 ;  /* 0xffffff1730027836 */ /* 0x008fe20000000000 */
[----:B------:R-:W-:Y:S01]  /*1c570*/  ISETP.GE.U32.AND P5, PT, R4, 0x7ffffeb5, PT ;  /* 0x7ffffeb50400780c */ /* 0x000fe20003fa6070 */
[----:B-1----:R-:W1:Y:S01]  /*1c580*/  LDC R17, c[0x0][0x230] ;  /* 0x00008c00ff117b82 */ /* 0x002e620000000800 */
[----:B------:R-:W3:Y:S01]  /*1c590*/  LDL.LU.64 R126, [R1+0x3a8] ;  /* 0x0003a800017e7983 */ /* 0x000ee20000300a00 */
[----:B------:R-:W-:Y:S01]  /*1c5a0*/  VIADD R4, R8, 0xffffff15 ;  /* 0xffffff1508047836 */ /* 0x000fe20000000000 */
[----:B------:R-:W-:Y:S01]  /*1c5b0*/  ISETP.GE.U32.AND P1, PT, R2, 0x7ffffe98, PT ;  /* 0x7ffffe980200780c */ /* 0x000fe20003f26070 */
[----:B------:R-:W-:Y:S01]  /*1c5c0*/  VIADD R2, R5, 0xffffff16 ;  /* 0xffffff1605027836 */ /* 0x000fe20000000000 */
[----:B------:R-:W-:Y:S03]  /*1c5d0*/  LDGSTS.E [R9+0x78004], desc[UR52][R54.64], !P2 ;  /* 0x7800400036097fae */ /* 0x000fe6000d121874 */
[----:B------:R-:W1:Y:S01]  /*1c5e0*/  LDC R8, c[0x0][0x230] ;  /* 0x00008c00ff087b82 */ /* 0x000e620000000800 */
[----:B------:R-:W-:Y:S01]  /*1c5f0*/  ISETP.GE.U32.AND P2, PT, R2, 0x7ffffe97, PT ;  /* 0x7ffffe970200780c */ /* 0x000fe20003f46070 */
[----:B------:R-:W-:Y:S01]  /*1c600*/  VIADD R2, R25, 0xffffff14 ;  /* 0xffffff1419027836 */ /* 0x000fe20000000000 */
[----:B------:R-:W-:Y:S01]  /*1c610*/  LDGSTS.E [R9+0x78008], desc[UR52][R52.64], !P0 ;  /* 0x7800800034097fae */ /* 0x000fe2000c121874 */
[----:B------:R-:W-:Y:S01]  /*1c620*/  ISETP.GE.U32.AND P0, PT, R4, 0x7ffffe96, PT ;  /* 0x7ffffe960400780c */ /* 0x000fe20003f06070 */
[----:B------:R-:W-:-:S02]  /*1c630*/  VIADD R4, R24, 0xffffff70 ;  /* 0xffffff7018047836 */ /* 0x000fc40000000000 */
[----:B------:R4:W-:Y:S01]  /*1c640*/  LDGSTS.E [R9+0x7800c], desc[UR52][R40.64], !P5 ;  /* 0x7800c00028097fae */ /* 0x0009e2000e921874 */
[----:B------:R-:W-:Y:S01]  /*1c650*/  ISETP.GE.U32.AND P5, PT, R2, 0x7ffffe95, PT ;  /* 0x7ffffe950200780c */ /* 0x000fe20003fa6070 */
[----:B------:R-:W3:Y:S08]  /*1c660*/  LDC R16, c[0x0][0x230] ;  /* 0x00008c00ff107b82 */ /* 0x000ef00000000800 */
[----:B------:R-:W3:Y:S08]  /*1c670*/  LDC R5, c[0x0][0x230] ;  /* 0x00008c00ff057b82 */ /* 0x000ef00000000800 */
[----:B------:R-:W3:Y:S01]  /*1c680*/  LDC R48, c[0x0][0x230] ;  /* 0x00008c00ff307b82 */ /* 0x000ee20000000800 */
[----:B----4-:R-:W-:-:S04]  /*1c690*/  IMAD.WIDE R40, R251, 0x4, R114 ;  /* 0x00000004fb287825 */ /* 0x010fc800078e0272 */
[----:B------:R-:W-:Y:S01]  /*1c6a0*/  IMAD.WIDE R24, R251, 0x4, R228 ;  /* 0x00000004fb187825 */ /* 0x000fe200078e02e4 */
[----:B------:R4:W-:Y:S04]  /*1c6b0*/  STL.64 [R1+0x9f0], R40 ;  /* 0x0009f02801007387 */ /* 0x0009e80000100a00 */
[----:B------:R4:W-:Y:S04]  /*1c6c0*/  STL.64 [R1+0x9f8], R24 ;  /* 0x0009f81801007387 */ /* 0x0009e80000100a00 */
[----:B------:R4:W-:Y:S01]  /*1c6d0*/  LDGSTS.E [R9+0x7c000], desc[UR52][R40.64], !P1 ;  /* 0x7c00000028097fae */ /* 0x0009e2000c921874 */
[----:B------:R-:W-:-:S03]  /*1c6e0*/  ISETP.GE.U32.AND P1, PT, R4, 0x7ffffef1, PT ;  /* 0x7ffffef10400780c */ /* 0x000fc60003f26070 */
[----:B------:R-:W3:Y:S01]  /*1c6f0*/  LDL.LU.64 R114, [R1+0x3a0] ;  /* 0x0003a00001727983 */ /* 0x000ee20000300a00 */
[----:B-1----:R-:W-:Y:S02]  /*1c700*/  VIADD R4, R17, 0xffffff6e ;  /* 0xffffff6e11047836 */ /* 0x002fe40000000000 */
[C---:B------:R-:W-:Y:S01]  /*1c710*/  IMAD.WIDE R52, R251.reuse, 0x4, R232 ;  /* 0x00000004fb347825 */ /* 0x040fe200078e02e8 */
[----:B------:R-:W3:Y:S01]  /*1c720*/  LDL.LU.64 R228, [R1+0x2b8] ;  /* 0x0002b80001e47983 */ /* 0x000ee20000300a00 */
[----:B------:R-:W1:Y:S02]  /*1c730*/  LDC R17, c[0x0][0x230] ;  /* 0x00008c00ff117b82 */ /* 0x000e640000000800 */
[----:B----4-:R-:W-:Y:S01]  /*1c740*/  IMAD.WIDE R40, R251, 0x4, R212 ;  /* 0x00000004fb287825 */ /* 0x010fe200078e02d4 */
[----:B------:R2:W-:Y:S04]  /*1c750*/  STL.64 [R1+0xa00], R52 ;  /* 0x000a003401007387 */ /* 0x0005e80000100a00 */
[----:B------:R4:W-:Y:S04]  /*1c760*/  STL.64 [R1+0xa08], R40 ;  /* 0x000a082801007387 */ /* 0x0009e80000100a00 */
[----:B------:R4:W-:Y:S04]  /*1c770*/  LDGSTS.E [R9+0x7c004], desc[UR52][R24.64], !P2 ;  /* 0x7c00400018097fae */ /* 0x0009e8000d121874 */
[----:B------:R-:W3:Y:S04]  /*1c780*/  LDL.LU.64 R212, [R1+0x2b0] ;  /* 0x0002b00001d47983 */ /* 0x000ee80000300a00 */
[----:B------:R2:W-:Y:S01]  /*1c790*/  LDGSTS.E [R9+0x7c008], desc[UR52][R52.64], !P0 ;  /* 0x7c00800034097fae */ /* 0x0005e2000c121874 */
[----:B------:R-:W-:Y:S01]  /*1c7a0*/  ISETP.GE.U32.AND P0, PT, R4, 0x7ffffeef, PT ;  /* 0x7ffffeef0400780c */ /* 0x000fe20003f06070 */
[----:B------:R-:W-:-:S02]  /*1c7b0*/  VIADD R4, R8, 0xffffff52 ;  /* 0xffffff5208047836 */ /* 0x000fc40000000000 */
[----:B------:R2:W-:Y:S01]  /*1c7c0*/  LDGSTS.E [R9+0x7c00c], desc[UR52][R40.64], !P5 ;  /* 0x7c00c00028097fae */ /* 0x0005e2000e921874 */
[----:B------:R-:W-:Y:S01]  /*1c7d0*/  VIADD R2, R49, 0xffffff6f ;  /* 0xffffff6f31027836 */ /* 0x000fe20000000000 */
[----:B----4-:R-:W4:Y:S01]  /*1c7e0*/  LDC R24, c[0x0][0x230] ;  /* 0x00008c00ff187b82 */ /* 0x010f220000000800 */
[C---:B--2---:R-:W-:Y:S02]  /*1c7f0*/  IMAD.WIDE R52, R251.reuse, 0x4, R244 ;  /* 0x00000004fb347825 */ /* 0x044fe400078e02f4 */
[----:B------:R-:W2:Y:S05]  /*1c800*/  LDL.LU.64 R244, [R1+0x2a8] ;  /* 0x0002a80001f47983 */ /* 0x000eaa0000300a00 */
[----:B------:R-:W2:Y:S01]  /*1c810*/  LDC R25, c[0x0][0x230] ;  /* 0x00008c00ff197b82 */ /* 0x000ea20000000800 */
[----:B------:R-:W-:-:S04]  /*1c820*/  IMAD.WIDE R40, R251, 0x4, R184 ;  /* 0x00000004fb287825 */ /* 0x000fc800078e02b8 */
[----:B---3--:R-:W-:Y:S01]  /*1c830*/  IMAD.WIDE R8, R251, 0x4, R126 ;  /* 0x00000004fb087825 */ /* 0x008fe200078e027e */
[----:B------:R-:W-:Y:S04]  /*1c840*/  STL.64 [R1+0x2c0], R52 ;  /* 0x0002c03401007387 */ /* 0x000fe80000100a00 */
[----:B------:R-:W-:Y:S04]  /*1c850*/  STL.64 [R1+0x2c8], R40 ;  /* 0x0002c82801007387 */ /* 0x000fe80000100a00 */
[----:B------:R3:W-:Y:S04]  /*1c860*/  STL.64 [R1+0x2d0], R8 ;  /* 0x0002d00801007387 */ /* 0x0007e80000100a00 */
[----:B------:R-:W2:Y:S04]  /*1c870*/  LDL.LU.64 R126, [R1+0x2a0] ;  /* 0x0002a000017e7983 */ /* 0x000ea80000300a00 */
[----:B------:R-:W2:Y:S04]  /*1c880*/  LDL.LU.64 R232, [R1+0x1b8] ;  /* 0x0001b80001e87983 */ /* 0x000ea80000300a00 */
[----:B------:R-:W2:Y:S01]  /*1c890*/  LDL.LU.64 R184, [R1+0x1b0] ;  /* 0x0001b00001b87983 */ /* 0x000ea20000300a00 */
[----:B------:R-:W-:Y:S01]  /*1c8a0*/  ISETP.GE.U32.AND P2, PT, R2, 0x7ffffef0, PT ;  /* 0x7ffffef00200780c */ /* 0x000fe20003f46070 */
[----:B------:R-:W-:-:S02]  /*1c8b0*/  VIADD R2, R16, 0xffffff6d ;  /* 0xffffff6d10027836 */ /* 0x000fc40000000000 */
[----:B------:R-:W2:Y:S01]  /*1c8c0*/  LDC R16, c[0x0][0x230] ;  /* 0x00008c00ff107b82 */ /* 0x000ea20000000800 */
[----:B------:R-:W-:Y:S02]  /*1c8d0*/  LDGSTS.E [R10+0x70000], desc[UR52][R52.64], !P4 ;  /* 0x70000000340a7fae */ /* 0x000fe4000e121874 */
[----:B------:R-:W-:Y:S01]  /*1c8e0*/  ISETP.GE.U32.AND P5, PT, R2, 0x7ffffeee, PT ;  /* 0x7ffffeee0200780c */ /* 0x000fe20003fa6070 */
[----:B------:R-:W-:Y:S01]  /*1c8f0*/  VIADD R2, R5, 0xffffff53 ;  /* 0xffffff5305027836 */ /* 0x000fe20000000000 */
[----:B------:R-:W-:Y:S03]  /*1c900*/  LDGSTS.E [R10+0x70004], desc[UR52][R40.64], !P6 ;  /* 0x70004000280a7fae */ /* 0x000fe6000f121874 */
[----:B------:R-:W2:Y:S01]  /*1c910*/  LDC R5, c[0x0][0x230] ;  /* 0x00008c00ff057b82 */ /* 0x000ea20000000800 */
[----:B------:R-:W-:Y:S01]  /*1c920*/  ISETP.GE.U32.AND P4, PT, R2, 0x7ffffed4, PT ;  /* 0x7ffffed40200780c */ /* 0x000fe20003f86070 */
[----:B------:R-:W-:Y:S01]  /*1c930*/  VIADD R2, R48, 0xffffff51 ;  /* 0xffffff5130027836 */ /* 0x000fe20000000000 */
[----:B------:R-:W-:Y:S01]  /*1c940*/  ISETP.GE.U32.AND P6, PT, R4, 0x7ffffed3, PT ;  /* 0x7ffffed30400780c */ /* 0x000fe20003fc6070 */
[----:B------:R3:W-:Y:S01]  /*1c950*/  LDGSTS.E [R10+0x70008], desc[UR52][R8.64], !P3 ;  /* 0x70008000080a7fae */ /* 0x0007e2000d921874 */
[----:B----4-:R-:W-:-:S02]  /*1c960*/  VIADD R4, R24, 0xffffff50 ;  /* 0xffffff5018047836 */ /* 0x010fc40000000000 */
[----:B------:R-:W-:Y:S01]  /*1c970*/  ISETP.GE.U32.AND P3, PT, R2, 0x7ffffed2, PT ;  /* 0x7ffffed20200780c */ /* 0x000fe20003f66070 */
[----:B-1----:R-:W-:Y:S01]  /*1c980*/  VIADD R2, R17, 0xffffff33 ;  /* 0xffffff3311027836 */ /* 0x002fe20000000000 */
[----:B------:R-:W1:Y:S08]  /*1c990*/  LDC R24, c[0x0][0x230] ;  /* 0x00008c00ff187b82 */ /* 0x000e700000000800 */
[----:B---3--:R-:W3:Y:S08]  /*1c9a0*/  LDC R8, c[0x0][0x230] ;  /* 0x00008c00ff087b82 */ /* 0x008ef00000000800 */
[----:B------:R-:W4:Y:S01]  /*1c9b0*/  LDC R9, c[0x0][0x230] ;  /* 0x00008c00ff097b82 */ /* 0x000f220000000800 */
[----:B------:R-:W-:-:S04]  /*1c9c0*/  IMAD.WIDE R48, R251, 0x4, R114 ;  /* 0x00000004fb307825 */ /* 0x000fc800078e0272 */
[----:B------:R-:W-:Y:S01]  /*1c9d0*/  IMAD.WIDE R40, R251, 0x4, R228 ;  /* 0x00000004fb287825 */ /* 0x000fe200078e02e4 */
[----:B------:R1:W-:Y:S04]  /*1c9e0*/  STL.64 [R1+0x2d8], R48 ;  /* 0x0002d83001007387 */ /* 0x0003e80000100a00 */
[----:B------:R1:W-:Y:S01]  /*1c9f0*/  LDGSTS.E [R10+0x7000c], desc[UR52][R48.64], !P1 ;  /* 0x7000c000300a7fae */ /* 0x0003e2000c921874 */
[----:B------:R-:W-:-:S03]  /*1ca00*/  ISETP.GE.U32.AND P1, PT, R4, 0x7ffffed1, PT ;  /* 0x7ffffed10400780c */ /* 0x000fc60003f26070 */
[----:B------:R4:W-:Y:S04]  /*1ca10*/  STL.64 [R1+0x3a0], R40 ;  /* 0x0003a02801007387 */ /* 0x0009e80000100a00 */
[----:B------:R4:W-:Y:S01]  /*1ca20*/  LDGSTS.E [R10+0x74000], desc[UR52][R40.64], !P4 ;  /* 0x74000000280a7fae */ /* 0x0009e2000e121874 */
[----:B--2---:R-:W-:-:S03]  /*1ca30*/  VIADD R4, R16, 0xffffff32 ;  /* 0xffffff3210047836 */ /* 0x004fc60000000000 */
[----:B------:R-:W2:Y:S01]  /*1ca40*/  LDL.LU.64 R114, [R1+0x1a8] ;  /* 0x0001a80001727983 */ /* 0x000ea20000300a00 */
[----:B-1----:R-:W1:Y:S01]  /*1ca50*/  LDC R48, c[0x0][0x230] ;  /* 0x00008c00ff307b82 */ /* 0x002e620000000800 */
[C---:B----4-:R-:W-:Y:S02]  /*1ca60*/  IMAD.WIDE R40, R251.reuse, 0x4, R212 ;  /* 0x00000004fb287825 */ /* 0x050fe400078e02d4 */
[----:B------:R-:W4:Y:S02]  /*1ca70*/  LDL.LU.64 R212, [R1+0x1a0] ;  /* 0x0001a00001d47983 */ /* 0x000f240000300a00 */
[C---:B------:R-:W-:Y:S02]  /*1ca80*/  IMAD.WIDE R16, R251.reuse, 0x4, R244 ;  /* 0x00000004fb107825 */ /* 0x040fe400078e02f4 */
[----:B------:R3:W-:Y:S04]  /*1ca90*/  STL.64 [R1+0x3a8], R40 ;  /* 0x0003a82801007387 */ /* 0x0007e80000100a00 */
[----:B------:R1:W-:Y:S04]  /*1caa0*/  STL.64 [R1+0x3b0], R16 ;  /* 0x0003b01001007387 */ /* 0x0003e80000100a00 */
[----:B------:R-:W4:Y:S04]  /*1cab0*/  LDL.LU.64 R244, [R1+0xb8] ;  /* 0x0000b80001f47983 */ /* 0x000f280000300a00 */
[----:B------:R3:W-:Y:S01]  /*1cac0*/  LDGSTS.E [R10+0x74004], desc[UR52][R40.64], !P6 ;  /* 0x74004000280a7fae */ /* 0x0007e2000f121874 */
[----:B------:R-:W-:-:S04]  /*1cad0*/  IMAD.WIDE R54, R251, 0x4, R126 ;  /* 0x00000004fb367825 */ /* 0x000fc800078e027e */
[C---:B------:R-:W-:Y:S01]  /*1cae0*/  IMAD.WIDE R52, R251.reuse, 0x4, R232 ;  /* 0x00000004fb347825 */ /* 0x040fe200078e02e8 */
[----:B------:R-:W4:Y:S03]  /*1caf0*/  LDL.LU.64 R126, [R1+0xb0] ;  /* 0x0000b000017e7983 */ /* 0x000f260000300a00 */
[----:B---3--:R-:W-:Y:S01]  /*1cb00*/  IMAD.WIDE R40, R251, 0x4, R184 ;  /* 0x00000004fb287825 */ /* 0x008fe200078e02b8 */
[----:B------:R-:W-:Y:S04]  /*1cb10*/  STL.64 [R1+0x3b8], R54 ;  /* 0x0003b83601007387 */ /* 0x000fe80000100a00 */
[----:B------:R-:W-:Y:S04]  /*1cb20*/  STL.64 [R1+0x8d0], R52 ;  /* 0x0008d03401007387 */ /* 0x000fe80000100a00 */
[----:B------:R2:W-:Y:S04]  /*1cb30*/  STL.64 [R1+0x8d8], R40 ;  /* 0x0008d82801007387 */ /* 0x0005e80000100a00 */
[----:B------:R-:W3:Y:S04]  /*1cb40*/  LDL.LU.64 R228, [R1+0xa8] ;  /* 0x0000a80001e47983 */ /* 0x000ee80000300a00 */
[----:B------:R-:W3:Y:S04]  /*1cb50*/  LDL.LU.64 R232, [R1+0xa0] ;  /* 0x0000a00001e87983 */ /* 0x000ee80000300a00 */
[----:B------:R-:W3:Y:S01]  /*1cb60*/  LDL.LU.64 R184, [R1+0x398] ;  /* 0x0003980001b87983 */ /* 0x000ee20000300a00 */
[----:B------:R-:W-:-:S02]  /*1cb70*/  ISETP.GE.U32.AND P4, PT, R2, 0x7ffffeb4, PT ;  /* 0x7ffffeb40200780c */ /* 0x000fc40003f86070 */
[----:B------:R-:W-:Y:S01]  /*1cb80*/  ISETP.GE.U32.AND P6, PT, R4, 0x7ffffeb3, PT ;  /* 0x7ffffeb30400780c */ /* 0x000fe20003fc6070 */
[----:B------:R-:W-:Y:S01]  /*1cb90*/  VIADD R2, R25, 0xffffff31 ;  /* 0xffffff3119027836 */ /* 0x000fe20000000000 */
[----:B------:R1:W-:Y:S01]  /*1cba0*/  LDGSTS.E [R10+0x74008], desc[UR52][R16.64], !P3 ;  /* 0x74008000100a7fae */ /* 0x0003e2000d921874 */
[----:B------:R-:W-:Y:S02]  /*1cbb0*/  VIADD R4, R8, 0xffffff13 ;  /* 0xffffff1308047836 */ /* 0x000fe40000000000 */
[----:B------:R-:W3:Y:S01]  /*1cbc0*/  LDC R8, c[0x0][0x230] ;  /* 0x00008c00ff087b82 */ /* 0x000ee20000000800 */
[----:B------:R-:W-:Y:S01]  /*1cbd0*/  ISETP.GE.U32.AND P3, PT, R2, 0x7ffffeb2, PT ;  /* 0x7ffffeb20200780c */ /* 0x000fe20003f66070 */
[----:B------:R-:W-:Y:S01]  /*1cbe0*/  LDGSTS.E [R10+0x7400c], desc[UR52][R54.64], !P1 ;  /* 0x7400c000360a7fae */ /* 0x000fe2000c921874 */
[----:B------:R-:W-:-:S03]  /*1cbf0*/  IADD3 R2, R5, -0xd0, RZ ;  /* 0xffffff3005027810 */ /* 0x000fc60007ffe0ff */
[----:B------:R-:W-:Y:S01]  /*1cc00*/  LDGSTS.E [R10+0x78000], desc[UR52][R52.64], !P4 ;  /* 0x78000000340a7fae */ /* 0x000fe2000e121874 */
[----:B------:R-:W-:Y:S01]  /*1cc10*/  ISETP.GE.U32.AND P4, PT, R4, 0x7ffffe94, PT ;  /* 0x7ffffe940400780c */ /* 0x000fe20003f86070 */
[----:B------:R-:W-:Y:S01]  /*1cc20*/  VIADD R4, R24, 0xffffff6c ;  /* 0xffffff6c18047836 */ /* 0x000fe20000000000 */
[----:B-1----:R-:W1:Y:S01]  /*1cc30*/  LDC R17, c[0x0][0x230] ;  /* 0x00008c00ff117b82 */ /* 0x002e620000000800 */
[----:B------:R2:W-:Y:S01]  /*1cc40*/  LDGSTS.E [R10+0x78004], desc[UR52][R40.64], !P6 ;  /* 0x78004000280a7fae */ /* 0x0005e2000f121874 */
[----:B------:R-:W-:Y:S01]  /*1cc50*/  ISETP.GE.U32.AND P1, PT, R2, 0x7ffffeb1, PT ;  /* 0x7ffffeb10200780c */ /* 0x000fe20003f26070 */
[----:B------:R-:W-:-:S05]  /*1cc60*/  VIADD R2, R9, 0xffffff12 ;  /* 0xffffff1209027836 */ /* 0x000fca0000000000 */
[----:B------:R-:W-:Y:S01]  /*1cc70*/  ISETP.GE.U32.AND P6, PT, R2, 0x7ffffe93, PT ;  /* 0x7ffffe930200780c */ /* 0x000fe20003fc6070 */
[----:B------:R-:W-:Y:S01]  /*1cc80*/  VIADD R2, R48, 0xffffff11 ;  /* 0xffffff1130027836 */ /* 0x000fe20000000000 */
[----:B------:R-:W1:Y:S08]  /*1cc90*/  LDC R16, c[0x0][0x230] ;  /* 0x00008c00ff107b82 */ /* 0x000e700000000800 */
[----:B------:R-:W1:Y:S08]  /*1cca0*/  LDC R5, c[0x0][0x230] ;  /* 0x00008c00ff057b82 */ /* 0x000e700000000800 */
[----:B------:R-:W1:Y:S01]  /*1ccb0*/  LDC R9, c[0x0][0x230] ;  /* 0x00008c00ff097b82 */ /* 0x000e620000000800 */
[----:B--2---:R-:W-:-:S05]  /*1ccc0*/  IMAD.WIDE R40, R251, 0x4, R114 ;  /* 0x00000004fb287825 */ /* 0x004fca00078e0272 */
[----:B------:R2:W-:Y:S04]  /*1ccd0*/  STL.64 [R1+0x8e0], R40 ;  /* 0x0008e02801007387 */ /* 0x0005e80000100a00 */
[----:B------:R2:W-:Y:S01]  /*1cce0*/  LDGSTS.E [R10+0x78008], desc[UR52][R40.64], !P3 ;  /* 0x78008000280a7fae */ /* 0x0005e2000d921874 */
[----:B----4-:R-:W-:-:S05]  /*1ccf0*/  IMAD.WIDE R24, R251, 0x4, R212 ;  /* 0x00000004fb187825 */ /* 0x010fca00078e02d4 */
[----:B------:R4:W-:Y:S04]  /*1cd00*/  STL.64 [R1+0x8e8], R24 ;  /* 0x0008e81801007387 */ /* 0x0009e80000100a00 */
[----:B------:R-:W3:Y:S04]  /*1cd10*/  LDL.LU.64 R114, [R1+0x390] ;  /* 0x0003900001727983 */ /* 0x000ee80000300a00 */
[----:B------:R-:W3:Y:S01]  /*1cd20*/  LDL.LU.64 R212, [R1+0x388] ;  /* 0x0003880001d47983 */ /* 0x000ee20000300a00 */
[----:B------:R-:W-:-:S03]  /*1cd30*/  IMAD.WIDE R48, R251, 0x4, R244 ;  /* 0x00000004fb307825 */ /* 0x000fc600078e02f4 */
[----:B------:R4:W-:Y:S04]  /*1cd40*/  LDGSTS.E [R10+0x7800c], desc[UR52][R24.64], !P1 ;  /* 0x7800c000180a7fae */ /* 0x0009e8000c921874 */
[----:B------:R1:W-:Y:S04]  /*1cd50*/  STL.64 [R1+0x9d0], R48 ;  /* 0x0009d03001007387 */ /* 0x0003e80000100a00 */
[----:B------:R1:W-:Y:S01]  /*1cd60*/  LDGSTS.E [R10+0x7c000], desc[UR52][R48.64], !P4 ;  /* 0x7c000000300a7fae */ /* 0x0003e2000e121874 */
[C---:B--2---:R-:W-:Y:S01]  /*1cd70*/  IMAD.WIDE R40, R251.reuse, 0x4, R126 ;  /* 0x00000004fb287825 */ /* 0x044fe200078e027e */
[----:B------:R-:W-:Y:S01]  /*1cd80*/  ISETP.GE.U32.AND P3, PT, R4, 0x7ffffeed, PT ;  /* 0x7ffffeed0400780c */ /* 0x000fe20003f66070 */
[----:B----4-:R-:W2:Y:S03]  /*1cd90*/  LDC R24, c[0x0][0x230] ;  /* 0x00008c00ff187b82 */ /* 0x010ea60000000800 */
[----:B------:R4:W-:Y:S04]  /*1cda0*/  STL.64 [R1+0x9d8], R40 ;  /* 0x0009d82801007387 */ /* 0x0009e80000100a00 */
[----:B------:R-:W2:Y:S01]  /*1cdb0*/  LDL.LU.64 R244, [R1+0x380] ;  /* 0x0003800001f47983 */ /* 0x000ea20000300a00 */
[----:B------:R-:W2:Y:S03]  /*1cdc0*/  LDC R25, c[0x0][0x230] ;  /* 0x00008c00ff197b82 */ /* 0x000ea60000000800 */
[----:B------:R-:W2:Y:S01]  /*1cdd0*/  LDL.LU.64 R126, [R1+0x298] ;  /* 0x00029800017e7983 */ /* 0x000ea20000300a00 */
[----:B---3--:R-:W-:-:S03]  /*1cde0*/  IMAD.WIDE R52, R251, 0x4, R228 ;  /* 0x00000004fb347825 */ /* 0x008fc600078e02e4 */
[----:B------:R4:W-:Y:S01]  /*1cdf0*/  LDGSTS.E [R10+0x7c004], desc[UR52][R40.64], !P6 ;  /* 0x7c004000280a7fae */ /* 0x0009e2000f121874 */
[----:B-1----:R-:W-:-:S03]  /*1ce00*/  IMAD.WIDE R48, R251, 0x4, R232 ;  /* 0x00000004fb307825 */ /* 0x002fc600078e02e8 */
[----:B------:R-:W-:Y:S04]  /*1ce10*/  STL.64 [R1+0x9e0], R52 ;  /* 0x0009e03401007387 */ /* 0x000fe80000100a00 */
[----:B------:R1:W-:Y:S01]  /*1ce20*/  STL.64 [R1+0x9e8], R48 ;  /* 0x0009e83001007387 */ /* 0x0003e20000100a00 */
[----:B----4-:R-:W-:-:S05]  /*1ce30*/  IMAD.WIDE R40, R251, 0x4, R184 ;  /* 0x00000004fb287825 */ /* 0x010fca00078e02b8 */
[----:B------:R3:W-:Y:S04]  /*1ce40*/  STL.64 [R1+0x2a8], R40 ;  /* 0x0002a82801007387 */ /* 0x0007e80000100a00 */
[----:B------:R-:W4:Y:S01]  /*1ce50*/  LDL.LU.64 R232, [R1+0x290] ;  /* 0x0002900001e87983 */ /* 0x000f220000300a00 */
[----:B------:R-:W-:Y:S01]  /*1ce60*/  VIADD R4, R17, 0xffffff10 ;  /* 0xffffff1011047836 */ /* 0x000fe20000000000 */
[----:B------:R-:W-:Y:S01]  /*1ce70*/  ISETP.GE.U32.AND P1, PT, R2, 0x7ffffe92, PT ;  /* 0x7ffffe920200780c */ /* 0x000fe20003f26070 */
[----:B------:R-:W-:Y:S01]  /*1ce80*/  VIADD R2, R16, 0xffffff6b ;  /* 0xffffff6b10027836 */ /* 0x000fe20000000000 */
[----:B------:R-:W1:Y:S01]  /*1ce90*/  LDC R17, c[0x0][0x230] ;  /* 0x00008c00ff117b82 */ /* 0x000e620000000800 */
[----:B------:R-:W4:Y:S01]  /*1cea0*/  LDL.LU.64 R228, [R1+0x288] ;  /* 0x0002880001e47983 */ /* 0x000f220000300a00 */
[----:B------:R-:W-:-:S03]  /*1ceb0*/  ISETP.GE.U32.AND P4, PT, R4, 0x7ffffe91, PT ;  /* 0x7ffffe910400780c */ /* 0x000fc60003f86070 */
[----:B------:R-:W4:Y:S03]  /*1cec0*/  LDL.LU.64 R184, [R1+0x280] ;  /* 0x0002800001b87983 */ /* 0x000f260000300a00 */
[----:B------:R-:W3:Y:S01]  /*1ced0*/  LDC R16, c[0x0][0x230] ;  /* 0x00008c00ff107b82 */ /* 0x000ee20000000800 */
[----:B------:R-:W-:Y:S01]  /*1cee0*/  ISETP.GE.U32.AND P6, PT, R2, 0x7ffffeec, PT ;  /* 0x7ffffeec0200780c */ /* 0x000fe20003fc6070 */
[----:B------:R-:W-:Y:S01]  /*1cef0*/  VIADD R2, R5, 0xffffff6a ;  /* 0xffffff6a05027836 */ /* 0x000fe20000000000 */
[----:B------:R-:W-:Y:S01]  /*1cf00*/  LDGSTS.E [R10+0x7c008], desc[UR52][R52.64], !P1 ;  /* 0x7c008000340a7fae */ /* 0x000fe2000c921874 */
[----:B------:R-:W-:-:S03]  /*1cf10*/  VIADD R4, R8, 0xffffff69 ;  /* 0xffffff6908047836 */ /* 0x000fc60000000000 */
[----:B------:R1:W-:Y:S01]  /*1cf20*/  LDGSTS.E [R10+0x7c00c], desc[UR52][R48.64], !P4 ;  /* 0x7c00c000300a7fae */ /* 0x0003e2000e121874 */
[----:B------:R-:W-:Y:S01]  /*1cf30*/  ISETP.GE.U32.AND P1, PT, R2, 0x7ffffeeb, PT ;  /* 0x7ffffeeb0200780c */ /* 0x000fe20003f26070 */
[----:B------:R-:W4:Y:S02]  /*1cf40*/  LDC R8, c[0x0][0x230] ;  /* 0x00008c00ff087b82 */ /* 0x000f240000000800 */
[----:B------:R3:W-:Y:S01]  /*1cf50*/  LDGSTS.E [R11+0x70000], desc[UR52][R40.64], !P2 ;  /* 0x70000000280b7fae */ /* 0x0007e2000d121874 */
[----:B------:R-:W-:Y:S01]  /*1cf60*/  ISETP.GE.U32.AND P4, PT, R4, 0x7ffffeea, PT ;  /* 0x7ffffeea0400780c */ /* 0x000fe20003f86070 */
[----:B------:R-:W-:Y:S02]  /*1cf70*/  VIADD R2, R9, 0xffffff4f ;  /* 0xffffff4f09027836 */ /* 0x000fe40000000000 */
[----:B--2---:R-:W-:Y:S02]  /*1cf80*/  VIADD R4, R24, 0xffffff4e ;  /* 0xffffff4e18047836 */ /* 0x004fe40000000000 */
[----:B------:R-:W2:Y:S01]  /*1cf90*/  LDC R24, c[0x0][0x230] ;  /* 0x00008c00ff187b82 */ /* 0x000ea20000000800 */
[----:B------:R-:W-:Y:S01]  /*1cfa0*/  ISETP.GE.U32.AND P2, PT, R2, 0x7ffffed0, PT ;  /* 0x7ffffed00200780c */ /* 0x000fe20003f46070 */
[----:B-1----:R-:W-:-:S06]  /*1cfb0*/  VIADD R2, R17, 0xffffff4d ;  /* 0xffffff4d11027836 */ /* 0x002fcc0000000000 */
[----:B------:R-:W1:Y:S08]  /*1cfc0*/  LDC R5, c[0x0][0x230] ;  /* 0x00008c00ff057b82 */ /* 0x000e700000000800 */
[----:B------:R-:W1:Y:S08]  /*1cfd0*/  LDC R9, c[0x0][0x230] ;  /* 0x00008c00ff097b82 */ /* 0x000e700000000800 */
[----:B------:R-:W1:Y:S01]  /*1cfe0*/  LDC R10, c[0x0][0x230] ;  /* 0x00008c00ff0a7b82 */ /* 0x000e620000000800 */
[----:B------:R-:W-:-:S04]  /*1cff0*/  IMAD.WIDE R48, R251, 0x4, R114 ;  /* 0x00000004fb307825 */ /* 0x000fc800078e0272 */
[----:B---3--:R-:W-:Y:S01]  /*1d000*/  IMAD.WIDE R40, R251, 0x4, R212 ;  /* 0x00000004fb287825 */ /* 0x008fe200078e02d4 */
[----:B------:R-:W-:Y:S04]  /*1d010*/  STL.64 [R1+0x2a0], R48 ;  /* 0x0002a03001007387 */ /* 0x000fe80000100a00 */
[----:B------:R3:W-:Y:S04]  /*1d020*/  STL.64 [R1+0x2b0], R40 ;  /* 0x0002b02801007387 */ /* 0x0007e80000100a00 */
[----:B------:R-:W2:Y:S04]  /*1d030*/  LDL.LU.64 R212, [R1+0x198] ;  /* 0x0001980001d47983 */ /* 0x000ea80000300a00 */
[----:B------:R-:W-:Y:S01]  /*1d040*/  LDGSTS.E [R11+0x70004], desc[UR52][R48.64], !P0 ;  /* 0x70004000300b7fae */ /* 0x000fe2000c121874 */
[----:B------:R-:W-:Y:S01]  /*1d050*/  ISETP.GE.U32.AND P0, PT, R4, 0x7ffffecf, PT ;  /* 0x7ffffecf0400780c */ /* 0x000fe20003f06070 */
[----:B------:R-:W-:-:S02]  /*1d060*/  VIADD R4, R16, 0xffffff4c ;  /* 0xffffff4c10047836 */ /* 0x000fc40000000000 */
[----:B------:R3:W-:Y:S02]  /*1d070*/  LDGSTS.E [R11+0x70008], desc[UR52][R40.64], !P5 ;  /* 0x70008000280b7fae */ /* 0x0007e4000e921874 */
[C---:B---3--:R-:W-:Y:S02]  /*1d080*/  IMAD.WIDE R40, R251.reuse, 0x4, R244 ;  /* 0x00000004fb287825 */ /* 0x048fe400078e02f4 */
[----:B------:R-:W3:Y:S02]  /*1d090*/  LDL.LU.64 R244, [R1+0x190] ;  /* 0x0001900001f47983 */ /* 0x000ee40000300a00 */
[C---:B------:R-:W-:Y:S02]  /*1d0a0*/  IMAD.WIDE R16, R251.reuse, 0x4, R126 ;  /* 0x00000004fb107825 */ /* 0x040fe400078e027e */
[----:B------:R1:W-:Y:S04]  /*1d0b0*/  STL.64 [R1+0x2b8], R40 ;  /* 0x0002b82801007387 */ /* 0x0003e80000100a00 */
[----:B------:R1:W-:Y:S04]  /*1d0c0*/  STL.64 [R1+0x380], R16 ;  /* 0x0003801001007387 */ /* 0x0003e80000100a00 */
[----:B------:R-:W3:Y:S01]  /*1d0d0*/  LDL.LU.64 R126, [R1+0x188] ;  /* 0x00018800017e7983 */ /* 0x000ee20000300a00 */
[----:B----4-:R-:W-:-:S03]  /*1d0e0*/  IMAD.WIDE R52, R251, 0x4, R232 ;  /* 0x00000004fb347825 */ /* 0x010fc600078e02e8 */
[----:B------:R1:W-:Y:S04]  /*1d0f0*/  LDGSTS.E [R11+0x7000c], desc[UR52][R40.64], !P3 ;  /* 0x7000c000280b7fae */ /* 0x0003e8000d921874 */
[----:B------:R-:W4:Y:S01]  /*1d100*/  LDL.LU.64 R232, [R1+0x180] ;  /* 0x0001800001e87983 */ /* 0x000f220000300a00 */
[C---:B------:R-:W-:Y:S01]  /*1d110*/  IMAD.WIDE R48, R251.reuse, 0x4, R228 ;  /* 0x00000004fb307825 */ /* 0x040fe200078e02e4 */
[----:B------:R-:W-:Y:S02]  /*1d120*/  ISETP.GE.U32.AND P5, PT, R2, 0x7ffffece, PT ;  /* 0x7ffffece0200780c */ /* 0x000fe40003fa6070 */
[----:B------:R-:W-:Y:S01]  /*1d130*/  ISETP.GE.U32.AND P3, PT, R4, 0x7ffffecd, PT ;  /* 0x7ffffecd0400780c */ /* 0x000fe20003f66070 */
[----:B------:R-:W-:Y:S01]  /*1d140*/  STL.64 [R1+0x388], R52 ;  /* 0x0003883401007387 */ /* 0x000fe20000100a00 */
[----:B-1----:R-:W-:-:S03]  /*1d150*/  IMAD.WIDE R40, R251, 0x4, R184 ;  /* 0x00000004fb287825 */ /* 0x002fc600078e02b8 */
[----:B------:R-:W-:Y:S04]  /*1d160*/  STL.64 [R1+0x390], R48 ;  /* 0x0003903001007387 */ /* 0x000fe80000100a00 */
[----:B------:R1:W-:Y:S04]  /*1d170*/  STL.64 [R1+0x398], R40 ;  /* 0x0003982801007387 */ /* 0x0003e80000100a00 */
[----:B------:R-:W4:Y:S01]  /*1d180*/  LDL.LU.64 R184, [R1+0x98] ;  /* 0x0000980001b87983 */ /* 0x000f220000300a00 */
[----:B------:R-:W-:-:S03]  /*1d190*/  VIADD R4, R8, 0xffffff2d ;  /* 0xffffff2d08047836 */ /* 0x000fc60000000000 */
[----:B------:R1:W-:Y:S01]  /*1d1a0*/  LDGSTS.E [R11+0x74000], desc[UR52][R16.64], !P2 ;  /* 0x74000000100b7fae */ /* 0x0003e2000d121874 */
[----:B------:R-:W-:Y:S01]  /*1d1b0*/  VIADD R2, R25, 0xffffff2f ;  /* 0xffffff2f19027836 */ /* 0x000fe20000000000 */
[----:B------:R-:W4:Y:S02]  /*1d1c0*/  LDC R8, c[0x0][0x230] ;  /* 0x00008c00ff087b82 */ /* 0x000f240000000800 */
[----:B------:R-:W4:Y:S04]  /*1d1d0*/  LDL.LU.64 R228, [R1+0x90] ;  /* 0x0000900001e47983 */ /* 0x000f280000300a00 */
[----:B------:R-:W-:Y:S04]  /*1d1e0*/  LDGSTS.E [R11+0x74004], desc[UR52][R52.64], !P0 ;  /* 0x74004000340b7fae */ /* 0x000fe8000c121874 */
[----:B------:R-:W-:Y:S01]  /*1d1f0*/  LDGSTS.E [R11+0x74008], desc[UR52][R48.64], !P5 ;  /* 0x74008000300b7fae */ /* 0x000fe2000e921874 */
[----:B------:R-:W-:Y:S01]  /*1d200*/  ISETP.GE.U32.AND P5, PT, R4, 0x7ffffeae, PT ;  /* 0x7ffffeae0400780c */ /* 0x000fe20003fa6070 */
[----:B-1----:R-:W1:Y:S02]  /*1d210*/  LDC R17, c[0x0][0x230] ;  /* 0x00008c00ff117b82 */ /* 0x002e640000000800 */
[----:B------:R1:W-:Y:S01]  /*1d220*/  LDGSTS.E [R11+0x7400c], desc[UR52][R40.64], !P3 ;  /* 0x7400c000280b7fae */ /* 0x0003e2000d921874 */
[----:B--2---:R-:W-:-:S05]  /*1d230*/  VIADD R4, R24, 0xffffff0f ;  /* 0xffffff0f18047836 */ /* 0x004fca0000000000 */
[----:B------:R-:W2:Y:S01]  /*1d240*/  LDC R16, c[0x0][0x230] ;  /* 0x00008c00ff107b82 */ /* 0x000ea20000000800 */
[C---:B-1----:R-:W-:Y:S02]  /*1d250*/  IMAD.WIDE R40, R251.reuse, 0x4, R212 ;  /* 0x00000004fb287825 */ /* 0x042fe400078e02d4 */
[----:B------:R-:W2:Y:S04]  /*1d260*/  LDL.LU.64 R212, [R1+0x88] ;  /* 0x0000880001d47983 */ /* 0x000ea80000300a00 */
[----:B------:R4:W-:Y:S01]  /*1d270*/  STL.64 [R1+0x8b0], R40 ;  /* 0x0008b02801007387 */ /* 0x0009e20000100a00 */
[----:B---3--:R-:W-:-:S05]  /*1d280*/  IMAD.WIDE R24, R251, 0x4, R244 ;  /* 0x00000004fb187825 */ /* 0x008fca00078e02f4 */
[----:B------:R1:W-:Y:S04]  /*1d290*/  STL.64 [R1+0x8b8], R24 ;  /* 0x0008b81801007387 */ /* 0x0003e80000100a00 */
[----:B------:R-:W3:Y:S01]  /*1d2a0*/  LDL.LU.64 R244, [R1+0x80] ;  /* 0x0000800001f47983 */ /* 0x000ee20000300a00 */
[----:B------:R-:W-:-:S03]  /*1d2b0*/  IMAD.WIDE R48, R251, 0x4, R126 ;  /* 0x00000004fb307825 */ /* 0x000fc600078e027e */
[----:B------:R-:W3:Y:S01]  /*1d2c0*/  LDL.LU.64 R126, [R1+0x378] ;  /* 0x00037800017e7983 */ /* 0x000ee20000300a00 */
[----:B------:R-:W-:Y:S01]  /*1d2d0*/  ISETP.GE.U32.AND P2, PT, R2, 0x7ffffeb0, PT ;  /* 0x7ffffeb00200780c */ /* 0x000fe20003f46070 */
[----:B------:R-:W-:Y:S02]  /*1d2e0*/  VIADD R2, R5, 0xffffff2e ;  /* 0xffffff2e05027836 */ /* 0x000fe40000000000 */
[----:B------:R1:W-:Y:S01]  /*1d2f0*/  STL.64 [R1+0x8c0], R48 ;  /* 0x0008c03001007387 */ /* 0x0003e20000100a00 */
[----:B------:R-:W2:Y:S02]  /*1d300*/  LDC R5, c[0x0][0x230] ;  /* 0x00008c00ff057b82 */ /* 0x000ea40000000800 */
[----:B------:R-:W-:-:S07]  /*1d310*/  ISETP.GE.U32.AND P0, PT, R2, 0x7ffffeaf, PT ;  /* 0x7ffffeaf0200780c */ /* 0x000fce0003f06070 */
[----:B------:R4:W-:Y:S02]  /*1d320*/  LDGSTS.E [R11+0x78000], desc[UR52][R40.64], !P2 ;  /* 0x78000000280b7fae */ /* 0x0009e4000d121874 */
[----:B----4-:R-:W-:-:S04]  /*1d330*/  IMAD.WIDE R40, R251, 0x4, R232 ;  /* 0x00000004fb287825 */ /* 0x010fc800078e02e8 */
[----:B------:R1:W-:Y:S04]  /*1d340*/  LDGSTS.E [R11+0x78004], desc[UR52][R24.64], !P0 ;  /* 0x78004000180b7fae */ /* 0x0003e8000c121874 */
[----:B------:R4:W-:Y:S04]  /*1d350*/  STL.64 [R1+0x8c8], R40 ;  /* 0x0008c82801007387 */ /* 0x0009e80000100a00 */
[----:B------:R-:W3:Y:S01]  /*1d360*/  LDL.LU.64 R232, [R1+0x370] ;  /* 0x0003700001e87983 */ /* 0x000ee20000300a00 */
[----:B------:R-:W-:Y:S01]  /*1d370*/  VIADD R2, R9, 0xffffff2c ;  /* 0xffffff2c09027836 */ /* 0x000fe20000000000 */
[----:B------:R-:W-:Y:S01]  /*1d380*/  ISETP.GE.U32.AND P2, PT, R4, 0x7ffffe90, PT ;  /* 0x7ffffe900400780c */ /* 0x000fe20003f46070 */
[----:B------:R-:W-:Y:S01]  /*1d390*/  IMAD.WIDE R52, R251, 0x4, R184 ;  /* 0x00000004fb347825 */ /* 0x000fe200078e02b8 */
[----:B-1----:R-:W1:Y:S01]  /*1d3a0*/  LDC R24, c[0x0][0x230] ;  /* 0x00008c00ff187b82 */ /* 0x002e620000000800 */
[----:B------:R-:W3:Y:S01]  /*1d3b0*/  LDL.LU.64 R184, [R1+0x368] ;  /* 0x0003680001b87983 */ /* 0x000ee20000300a00 */
[----:B------:R-:W-:Y:S01]  /*1d3c0*/  ISETP.GE.U32.AND P3, PT, R2, 0x7ffffead, PT ;  /* 0x7ffffead0200780c */ /* 0x000fe20003f66070 */
[----:B------:R-:W-:-:S02]  /*1d3d0*/  VIADD R2, R10, 0xffffff0e ;  /* 0xffffff0e0a027836 */ /* 0x000fc40000000000 */
[----:B------:R4:W-:Y:S03]  /*1d3e0*/  LDGSTS.E [R11+0x78008], desc[UR52][R48.64], !P5 ;  /* 0x78008000300b7fae */ /* 0x0009e6000e921874 */
[----:B------:R-:W-:Y:S01]  /*1d3f0*/  ISETP.GE.U32.AND P0, PT, R2, 0x7ffffe8f, PT ;  /* 0x7ffffe8f0200780c */ /* 0x000fe20003f06070 */
[----:B------:R-:W-:Y:S01]  /*1d400*/  VIADD R4, R17, 0xffffff0d ;  /* 0xffffff0d11047836 */ /* 0x000fe20000000000 */
[----:B------:R1:W-:Y:S01]  /*1d410*/  STL.64 [R1+0x9b0], R52 ;  /* 0x0009b03401007387 */ /* 0x0003e20000100a00 */
[----:B------:R-:W3:Y:S04]  /*1d420*/  LDC R9, c[0x0][0x230] ;  /* 0x00008c00ff097b82 */ /* 0x000ee80000000800 */
[----:B------:R1:W-:Y:S01]  /*1d430*/  LDGSTS.E [R11+0x7800c], desc[UR52][R40.64], !P3 ;  /* 0x7800c000280b7fae */ /* 0x0003e2000d921874 */
[----:B----4-:R-:W-:-:S03]  /*1d440*/  IMAD.WIDE R48, R251, 0x4, R228 ;  /* 0x00000004fb307825 */ /* 0x010fc600078e02e4 */
[----:B------:R4:W-:Y:S01]  /*1d450*/  LDGSTS.E [R11+0x7c000], desc[UR52][R52.64], !P2 ;  /* 0x7c000000340b7fae */ /* 0x0009e2000d121874 */
[----:B------:R-:W-:Y:S01]  /*1d460*/  ISETP.GE.U32.AND P5, PT, R4, 0x7ffffe8e, PT ;  /* 0x7ffffe8e0400780c */ /* 0x000fe20003fa6070 */
[----:B--2---:R-:W-:Y:S01]  /*1d470*/  VIADD R2, R16, 0xffffff0c ;  /* 0xffffff0c10027836 */ /* 0x004fe20000000000 */
[----:B------:R-:W2:Y:S01]  /*1d480*/  LDC R17, c[0x0][0x230] ;  /* 0x00008c00ff117b82 */ /* 0x000ea20000000800 */
[----:B------:R3:W-:Y:S01]  /*1d490*/  STL.64 [R1+0x9b8], R48 ;  /* 0x0009b83001007387 */ /* 0x0007e20000100a00 */
[----:B------:R-:W-:-:S03]  /*1d4a0*/  VIADD R4, R5, 0xffffff68 ;  /* 0xffffff6805047836 */ /* 0x000fc60000000000 */
[----:B------:R3:W-:Y:S02]  /*1d4b0*/  LDGSTS.E [R11+0x7c004], desc[UR52][R48.64], !P0 ;  /* 0x7c004000300b7fae */ /* 0x0007e4000c121874 */
[----:B------:R-:W-:Y:S01]  /*1d4c0*/  ISETP.GE.U32.AND P2, PT, R4, 0x7ffffee9, PT ;  /* 0x7ffffee90400780c */ /* 0x000fe20003f46070 */
[----:B-1----:R-:W-:Y:S01]  /*1d4d0*/  VIADD R4, R24, 0xffffff65 ;  /* 0xffffff6518047836 */ /* 0x002fe20000000000 */
[----:B------:R-:W1:Y:S08]  /*1d4e0*/  LDC R40, c[0x0][0x230] ;  /* 0x00008c00ff287b82 */ /* 0x000e700000000800 */
[----:B------:R-:W1:Y:S01]  /*1d4f0*/  LDC R10, c[0x0][0x230] ;  /* 0x00008c00ff0a7b82 */ /* 0x000e620000000800 */
[C---:B----4-:R-:W-:Y:S01]  /*1d500*/  IMAD.WIDE R52, R251.reuse, 0x4, R212 ;  /* 0x00000004fb347825 */ /* 0x050fe200078e02d4 */
[----:B------:R-:W-:Y:S01]  /*1d510*/  ISETP.GE.U32.AND P3, PT, R2, 0x7ffffe8d, PT ;  /* 0x7ffffe8d0200780c */ /* 0x000fe20003f66070 */
[----:B------:R-:W4:Y:S05]  /*1d520*/  LDL.LU.64 R212, [R1+0x360] ;  /* 0x0003600001d47983 */ /* 0x000f2a0000300a00 */
[----:B------:R-:W1:Y:S01]  /*1d530*/  LDC R16, c[0x0][0x230] ;  /* 0x00008c00ff107b82 */ /* 0x000e620000000800 */
[----:B------:R-:W4:Y:S04]  /*1d540*/  LDL.LU.64 R228, [R1+0x278] ;  /* 0x0002780001e47983 */ /* 0x000f280000300a00 */
[----:B------:R-:W-:Y:S03]  /*1d550*/  STL.64 [R1+0x9c0], R52 ;  /* 0x0009c03401007387 */ /* 0x000fe60000100a00 */
[----:B------:R-:W4:Y:S01]  /*1d560*/  LDC R5, c[0x0][0x230] ;  /* 0x00008c00ff057b82 */ /* 0x000f220000000800 */
[----:B------:R-:W-:Y:S01]  /*1d570*/  LDGSTS.E [R11+0x7c008], desc[UR52][R52.64], !P5 ;  /* 0x7c008000340b7fae */ /* 0x000fe2000e921874 */
[----:B---3--:R-:W-:-:S04]  /*1d580*/  IMAD.WIDE R48, R251, 0x4, R244 ;  /* 0x00000004fb307825 */ /* 0x008fc800078e02f4 */
[----:B------:R-:W-:Y:S01]  /*1d590*/  IMAD.WIDE R24, R251, 0x4, R126 ;  /* 0x00000004fb187825 */ /* 0x000fe200078e027e */
[----:B------:R-:W-:Y:S04]  /*1d5a0*/  STL.64 [R1+0x9c8], R48 ;  /* 0x0009c83001007387 */ /* 0x000fe80000100a00 */
[----:B------:R-:W3:Y:S04]  /*1d5b0*/  LDL.LU.64 R244, [R1+0x270] ;  /* 0x0002700001f47983 */ /* 0x000ee80000300a00 */
[----:B------:R2:W-:Y:S04]  /*1d5c0*/  STL.64 [R1+0x288], R24 ;  /* 0x0002881801007387 */ /* 0x0005e80000100a00 */
[----:B------:R-:W3:Y:S04]  /*1d5d0*/  LDL.LU.64 R126, [R1+0x268] ;  /* 0x00026800017e7983 */ /* 0x000ee80000300a00 */
[----:B------:R1:W-:Y:S04]  /*1d5e0*/  LDGSTS.E [R11+0x7c00c], desc[UR52][R48.64], !P3 ;  /* 0x7c00c000300b7fae */ /* 0x0003e8000d921874 */
[----:B------:R2:W-:Y:S01]  /*1d5f0*/  LDGSTS.E [R242+0x70000], desc[UR52][R24.64], !P6 ;  /* 0x7000000018f27fae */ /* 0x0005e2000f121874 */
[----:B------:R-:W-:Y:S01]  /*1d600*/  VIADD R2, R9, 0xffffff67 ;  /* 0xffffff6709027836 */ /* 0x000fe20000000000 */
[----:B------:R-:W-:Y:S01]  /*1d610*/  ISETP.GE.U32.AND P3, PT, R4, 0x7ffffee6, PT ;  /* 0x7ffffee60400780c */ /* 0x000fe20003f66070 */
[----:B------:R-:W3:Y:S08]  /*1d620*/  LDC R9, c[0x0][0x230] ;  /* 0x00008c00ff097b82 */ /* 0x000ef00000000800 */
[----:B-1----:R-:W1:Y:S01]  /*1d630*/  LDC R11, c[0x0][0x230] ;  /* 0x00008c00ff0b7b82 */ /* 0x002e620000000800 */
[----:B--2---:R-:W-:-:S05]  /*1d640*/  IMAD.WIDE R24, R251, 0x4, R232 ;  /* 0x00000004fb187825 */ /* 0x004fca00078e02e8 */
[----:B------:R2:W-:Y:S02]  /*1d650*/  STL.64 [R1+0x280], R24 ;  /* 0x0002801801007387 */ /* 0x0005e40000100a00 */
[----:B------:R-:W1:Y:S02]  /*1d660*/  LDC R48, c[0x0][0x230] ;  /* 0x00008c00ff307b82 */ /* 0x000e640000000800 */
[----:B------:R-:W3:Y:S01]  /*1d670*/  LDL.LU.64 R232, [R1+0x260] ;  /* 0x0002600001e87983 */ /* 0x000ee20000300a00 */
[----:B------:R-:W-:Y:S01]  /*1d680*/  ISETP.GE.U32.AND P0, PT, R2, 0x7ffffee8, PT ;  /* 0x7ffffee80200780c */ /* 0x000fe20003f06070 */
[----:B------:R-:W-:Y:S02]  /*1d690*/  VIADD R2, R8, 0xffffff66 ;  /* 0xffffff6608027836 */ /* 0x000fe40000000000 */
[----:B------:R-:W-:Y:S01]  /*1d6a0*/  VIADD R4, R16, 0xffffff4a ;  /* 0xffffff4a10047836 */ /* 0x000fe20000000000 */
[----:B------:R2:W-:Y:S01]  /*1d6b0*/  LDGSTS.E [R242+0x70004], desc[UR52][R24.64], !P1 ;  /* 0x7000400018f27fae */ /* 0x0005e2000c921874 */
[----:B------:R-:W1:Y:S01]  /*1d6c0*/  LDC R8, c[0x0][0x230] ;  /* 0x00008c00ff087b82 */ /* 0x000e620000000800 */
[----:B------:R-:W-:Y:S01]  /*1d6d0*/  ISETP.GE.U32.AND P5, PT, R2, 0x7ffffee7, PT ;  /* 0x7ffffee70200780c */ /* 0x000fe20003fa6070 */
[----:B------:R-:W-:-:S02]  /*1d6e0*/  VIADD R2, R17, 0xffffff4b ;  /* 0xffffff4b11027836 */ /* 0x000fc40000000000 */
[----:B------:R-:W-:-:S05]  /*1d6f0*/  IMAD.WIDE R16, R251, 0x4, R184 ;  /* 0x00000004fb107825 */ /* 0x000fca00078e02b8 */
[----:B------:R2:W-:Y:S01]  /*1d700*/  STL.64 [R1+0x290], R16 ;  /* 0x0002901001007387 */ /* 0x0005e20000100a00 */
[----:B------:R-:W-:-:S03]  /*1d710*/  ISETP.GE.U32.AND P6, PT, R2, 0x7ffffecc, PT ;  /* 0x7ffffecc0200780c */ /* 0x000fc60003fc6070 */
[----:B------:R-:W3:Y:S01]  /*1d720*/  LDL.LU.64 R184, [R1+0x178] ;  /* 0x0001780001b87983 */ /* 0x000ee20000300a00 */
[----:B------:R-:W-:-:S03]  /*1d730*/  VIADD R2, R40, 0xffffff49 ;  /* 0xffffff4928027836 */ /* 0x000fc60000000000 */
[----:B------:R2:W-:Y:S01]  /*1d740*/  LDGSTS.E [R242+0x70008], desc[UR52][R16.64], !P4 ;  /* 0x7000800010f27fae */ /* 0x0005e2000e121874 */
[----:B----4-:R-:W-:-:S04]  /*1d750*/  IMAD.WIDE R40, R251, 0x4, R212 ;  /* 0x00000004fb287825 */ /* 0x010fc800078e02d4 */
[C---:B--2---:R-:W-:Y:S01]  /*1d760*/  IMAD.WIDE R24, R251.reuse, 0x4, R228 ;  /* 0x00000004fb187825 */ /* 0x044fe200078e02e4 */
[----:B------:R-:W2:Y:S01]  /*1d770*/  LDL.LU.64 R212, [R1+0x170] ;  /* 0x0001700001d47983 */ /* 0x000ea20000300a00 */
[----:B------:R-:W-:Y:S01]  /*1d780*/  ISETP.GE.U32.AND P1, PT, R4, 0x7ffffecb, PT ;  /* 0x7ffffecb0400780c */ /* 0x000fe20003f26070 */
[----:B------:R-:W4:Y:S02]  /*1d790*/  LDC R16, c[0x0][0x230] ;  /* 0x00008c00ff107b82 */ /* 0x000f240000000800 */
[----:B------:R3:W-:Y:S04]  /*1d7a0*/  STL.64 [R1+0x298], R40 ;  /* 0x0002982801007387 */ /* 0x0007e80000100a00 */
[----:B------:R1:W-:Y:S02]  /*1d7b0*/  STL.64 [R1+0x360], R24 ;  /* 0x0003601801007387 */ /* 0x0003e40000100a00 */
[----:B------:R-:W4:Y:S02]  /*1d7c0*/  LDC R17, c[0x0][0x230] ;  /* 0x00008c00ff117b82 */ /* 0x000f240000000800 */
[----:B------:R-:W4:Y:S04]  /*1d7d0*/  LDL.LU.64 R228, [R1+0x168] ;  /* 0x0001680001e47983 */ /* 0x000f280000300a00 */
[----:B------:R3:W-:Y:S04]  /*1d7e0*/  LDGSTS.E [R242+0x7000c], desc[UR52][R40.64], !P2 ;  /* 0x7000c00028f27fae */ /* 0x0007e8000d121874 */
[----:B------:R1:W-:Y:S01]  /*1d7f0*/  LDGSTS.E [R242+0x74000], desc[UR52][R24.64], !P6 ;  /* 0x7400000018f27fae */ /* 0x0003e2000f121874 */
[----:B---3--:R-:W-:-:S03]  /*1d800*/  IMAD.WIDE R40, R251, 0x4, R244 ;  /* 0x00000004fb287825 */ /* 0x008fc600078e02f4 */
[----:B------:R-:W3:Y:S01]  /*1d810*/  LDL.LU.64 R244, [R1+0x160] ;  /* 0x0001600001f47983 */ /* 0x000ee20000300a00 */
[----:B-1----:R-:W-:-:S03]  /*1d820*/  IMAD.WIDE R24, R251, 0x4, R126 ;  /* 0x00000004fb187825 */ /* 0x002fc600078e027e */
[----:B------:R1:W-:Y:S04]  /*1d830*/  STL.64 [R1+0x368], R40 ;  /* 0x0003682801007387 */ /* 0x0003e80000100a00 */
[----:B------:R-:W-:Y:S04]  /*1d840*/  STL.64 [R1+0x370], R24 ;  /* 0x0003701801007387 */ /* 0x000fe80000100a00 */
[----:B------:R-:W3:Y:S01]  /*1d850*/  LDL.LU.64 R126, [R1+0x78] ;  /* 0x00007800017e7983 */ /* 0x000ee20000300a00 */
[----:B------:R-:W-:Y:S01]  /*1d860*/  VIADD R4, R10, 0xffffff48 ;  /* 0xffffff480a047836 */ /* 0x000fe20000000000 */
[----:B------:R-:W-:Y:S01]  /*1d870*/  ISETP.GE.U32.AND P4, PT, R2, 0x7ffffeca, PT ;  /* 0x7ffffeca0200780c */ /* 0x000fe20003f86070 */
[----:B------:R-:W-:Y:S01]  /*1d880*/  VIADD R2, R9, 0xffffff2b ;  /* 0xffffff2b09027836 */ /* 0x000fe20000000000 */
[----:B------:R1:W-:Y:S01]  /*1d890*/  LDGSTS.E [R242+0x74004], desc[UR52][R40.64], !P1 ;  /* 0x7400400028f27fae */ /* 0x0003e2000c921874 */
[----:B------:R-:W1:Y:S01]  /*1d8a0*/  LDC R10, c[0x0][0x230] ;  /* 0x00008c00ff0a7b82 */ /* 0x000e620000000800 */
[----:B------:R-:W-:Y:S01]  /*1d8b0*/  ISETP.GE.U32.AND P2, PT, R4, 0x7ffffec9, PT ;  /* 0x7ffffec90400780c */ /* 0x000fe20003f46070 */
[----:B------:R-:W-:Y:S01]  /*1d8c0*/  VIADD R4, R8, 0xffffff2a ;  /* 0xffffff2a08047836 */ /* 0x000fe20000000000 */
[----:B------:R-:W-:Y:S01]  /*1d8d0*/  ISETP.GE.U32.AND P6, PT, R2, 0x7ffffeac, PT ;  /* 0x7ffffeac0200780c */ /* 0x000fe20003fc6070 */
[----:B------:R-:W-:-:S03]  /*1d8e0*/  VIADD R2, R5, 0xffffff29 ;  /* 0xffffff2905027836 */ /* 0x000fc60000000000 */
[----:B------:R-:W-:Y:S01]  /*1d8f0*/  ISETP.GE.U32.AND P1, PT, R4, 0x7ffffeab, PT ;  /* 0x7ffffeab0400780c */ /* 0x000fe20003f26070 */
[----:B------:R-:W3:Y:S02]  /*1d900*/  LDC R9, c[0x0][0x230] ;  /* 0x00008c00ff097b82 */ /* 0x000ee40000000800 */
[----:B------:R-:W-:Y:S06]  /*1d910*/  LDGSTS.E [R242+0x74008], desc[UR52][R24.64], !P4 ;  /* 0x7400800018f27fae */ /* 0x000fec000e121874 */
[----:B------:R-:W3:Y:S01]  /*1d920*/  LDC R8, c[0x0][0x230] ;  /* 0x00008c00ff087b82 */ /* 0x000ee20000000800 */
[----:B------:R-:W-:-:S02]  /*1d930*/  IMAD.WIDE R4, R251, 0x4, R232 ;  /* 0x00000004fb047825 */ /* 0x000fc400078e02e8 */
[----:B------:R-:W3:Y:S01]  /*1d940*/  LDL.LU.64 R232, [R1+0x70] ;  /* 0x0000700001e87983 */ /* 0x000ee20000300a00 */
[----:B------:R-:W-:-:S03]  /*1d950*/  ISETP.GE.U32.AND P4, PT, R2, 0x7ffffeaa, PT ;  /* 0x7ffffeaa0200780c */ /* 0x000fc60003f86070 */
[----:B------:R1:W-:Y:S01]  /*1d960*/  STL.64 [R1+0x378], R4 ;  /* 0x0003780401007387 */ /* 0x0003e20000100a00 */
[----:B------:R-:W-:-:S03]  /*1d970*/  VIADD R2, R11, 0xffffff28 ;  /* 0xffffff280b027836 */ /* 0x000fc60000000000 */
[----:B------:R1:W-:Y:S02]  /*1d980*/  LDGSTS.E [R242+0x7400c], desc[UR52][R4.64], !P2 ;  /* 0x7400c00004f27fae */ /* 0x0003e4000d121874 */
[----:B-1----:R-:W-:Y:S01]  /*1d990*/  IMAD.WIDE R40, R251, 0x4, R184 ;  /* 0x00000004fb287825 */ /* 0x002fe200078e02b8 */
[----:B------:R-:W1:Y:S04]  /*1d9a0*/  LDC R5, c[0x0][0x230] ;  /* 0x00008c00ff057b82 */ /* 0x000e680000000800 */
[----:B------:R-:W-:Y:S04]  /*1d9b0*/  STL.64 [R1+0x890], R40 ;  /* 0x0008902801007387 */ /* 0x000fe80000100a00 */
[----:B------:R-:W3:Y:S01]  /*1d9c0*/  LDL.LU.64 R184, [R1+0x68] ;  /* 0x0000680001b87983 */ /* 0x000ee20000300a00 */
[----:B------:R-:W-:Y:S01]  /*1d9d0*/  ISETP.GE.U32.AND P2, PT, R2, 0x7ffffea9, PT ;  /* 0x7ffffea90200780c */ /* 0x000fe20003f46070 */
[----:B------:R-:W-:-:S02]  /*1d9e0*/  VIADD R2, R10, 0xffffff0a ;  /* 0xffffff0a0a027836 */ /* 0x000fc40000000000 */
[----:B------:R-:W-:Y:S01]  /*1d9f0*/  LDGSTS.E [R242+0x78000], desc[UR52][R40.64], !P6 ;  /* 0x7800000028f27fae */ /* 0x000fe2000f121874 */
[----:B--2---:R-:W-:-:S05]  /*1da00*/  IMAD.WIDE R24, R251, 0x4, R212 ;  /* 0x00000004fb187825 */ /* 0x004fca00078e02d4 */
[----:B------:R3:W-:Y:S04]  /*1da10*/  STL.64 [R1+0x898], R24 ;  /* 0x0008981801007387 */ /* 0x0007e80000100a00 */
[----:B------:R-:W2:Y:S01]  /*1da20*/  LDL.LU.64 R212, [R1+0x60] ;  /* 0x0000600001d47983 */ /* 0x000ea20000300a00 */
[----:B----4-:R-:W-:-:S03]  /*1da30*/  IMAD.WIDE R10, R251, 0x4, R228 ;  /* 0x00000004fb0a7825 */ /* 0x010fc600078e02e4 */
[----:B------:R3:W-:Y:S04]  /*1da40*/  LDGSTS.E [R242+0x78004], desc[UR52][R24.64], !P1 ;  /* 0x7800400018f27fae */ /* 0x0007e8000c921874 */
[----:B------:R4:W-:Y:S04]  /*1da50*/  STL.64 [R1+0x8a0], R10 ;  /* 0x0008a00a01007387 */ /* 0x0009e80000100a00 */
[----:B------:R4:W-:Y:S01]  /*1da60*/  LDGSTS.E [R242+0x78008], desc[UR52][R10.64], !P4 ;  /* 0x780080000af27fae */ /* 0x0009e2000e121874 */
[----:B---3--:R-:W-:-:S04]  /*1da70*/  IMAD.WIDE R24, R251, 0x4, R244 ;  /* 0x00000004fb187825 */ /* 0x008fc800078e02f4 */
[C---:B------:R-:W-:Y:S01]  /*1da80*/  IMAD.WIDE R40, R251.reuse, 0x4, R126 ;  /* 0x00000004fb287825 */ /* 0x040fe200078e027e */
[----:B------:R-:W3:Y:S03]  /*1da90*/  LDL.LU.64 R244, [R1+0x358] ;  /* 0x0003580001f47983 */ /* 0x000ee60000300a00 */
[----:B------:R-:W-:Y:S01]  /*1daa0*/  VIADD R4, R16, 0xffffff0b ;  /* 0xffffff0b10047836 */ /* 0x000fe20000000000 */
[----:B------:R1:W-:Y:S01]  /*1dab0*/  STL.64 [R1+0x8a8], R24 ;  /* 0x0008a81801007387 */ /* 0x0003e20000100a00 */
[----:B------:R-:W-:Y:S01]  /*1dac0*/  ISETP.GE.U32.AND P1, PT, R2, 0x7ffffe8b, PT ;  /* 0x7ffffe8b0200780c */ /* 0x000fe20003f26070 */
[----:B----4-:R-:W4:Y:S02]  /*1dad0*/  LDC R11, c[0x0][0x230] ;  /* 0x00008c00ff0b7b82 */ /* 0x010f240000000800 */
[----:B------:R-:W4:Y:S04]  /*1dae0*/  LDL.LU.64 R126, [R1+0x350] ;  /* 0x00035000017e7983 */ /* 0x000f280000300a00 */
[----:B------:R1:W-:Y:S02]  /*1daf0*/  LDGSTS.E [R242+0x7800c], desc[UR52][R24.64], !P2 ;  /* 0x7800c00018f27fae */ /* 0x0003e4000d121874 */
[----:B------:R-:W4:Y:S02]  /*1db00*/  LDC R10, c[0x0][0x230] ;  /* 0x00008c00ff0a7b82 */ /* 0x000f240000000800 */
[----:B------:R1:W-:Y:S06]  /*1db10*/  STL.64 [R1+0x990], R40 ;  /* 0x0009902801007387 */ /* 0x0003ec0000100a00 */
[----:B------:R-:W4:Y:S01]  /*1db20*/  LDC R16, c[0x0][0x230] ;  /* 0x00008c00ff107b82 */ /* 0x000f220000000800 */
[----:B-1----:R-:W-:-:S02]  /*1db30*/  IMAD.WIDE R24, R251, 0x4, R232 ;  /* 0x00000004fb187825 */ /* 0x002fc400078e02e8 */
[----:B------:R-:W4:Y:S01]  /*1db40*/  LDL.LU.64 R232, [R1+0x348] ;  /* 0x0003480001e87983 */ /* 0x000f220000300a00 */
[----:B------:R-:W-:Y:S01]  /*1db50*/  ISETP.GE.U32.AND P6, PT, R4, 0x7ffffe8c, PT ;  /* 0x7ffffe8c0400780c */ /* 0x000fe20003fc6070 */
[----:B------:R-:W-:Y:S02]  /*1db60*/  VIADD R4, R17, 0xffffff09 ;  /* 0xffffff0911047836 */ /* 0x000fe40000000000 */
[----:B------:R-:W-:Y:S01]  /*1db70*/  VIADD R2, R9, 0xffffff08 ;  /* 0xffffff0809027836 */ /* 0x000fe20000000000 */
[----:B------:R2:W-:Y:S01]  /*1db80*/  STL.64 [R1+0x998], R24 ;  /* 0x0009981801007387 */ /* 0x0005e20000100a00 */
[----:B------:R-:W1:Y:S01]  /*1db90*/  LDC R9, c[0x0][0x230] ;  /* 0x00008c00ff097b82 */ /* 0x000e620000000800 */
[----:B------:R-:W-:Y:S02]  /*1dba0*/  ISETP.GE.U32.AND P4, PT, R4, 0x7ffffe8a, PT ;  /* 0x7ffffe8a0400780c */ /* 0x000fe40003f86070 */
[----:B------:R-:W-:Y:S01]  /*1dbb0*/  ISETP.GE.U32.AND P2, PT, R2, 0x7ffffe89, PT ;  /* 0x7ffffe890200780c */ /* 0x000fe20003f46070 */
[----:B------:R-:W4:Y:S04]  /*1dbc0*/  LDL.LU.64 R114, [R1+0x340] ;  /* 0x0003400001727983 */ /* 0x000f280000300a00 */
[----:B------:R1:W-:Y:S01]  /*1dbd0*/  LDGSTS.E [R242+0x7c000], desc[UR52][R40.64], !P6 ;  /* 0x7c00000028f27fae */ /* 0x0003e2000f121874 */
[----:B------:R-:W4:Y:S03]  /*1dbe0*/  LDC R17, c[0x0][0x230] ;  /* 0x00008c00ff117b82 */ /* 0x000f260000000800 */
[----:B------:R2:W-:Y:S01]  /*1dbf0*/  LDGSTS.E [R242+0x7c004], desc[UR52][R24.64], !P1 ;  /* 0x7c00400018f27fae */ /* 0x0005e2000c921874 */
[----:B-1----:R-:W-:-:S05]  /*1dc00*/  IMAD.WIDE R40, R251, 0x4, R184 ;  /* 0x00000004fb287825 */ /* 0x002fca00078e02b8 */
[----:B------:R-:W-:Y:S04]  /*1dc10*/  STL.64 [R1+0x9a0], R40 ;  /* 0x0009a02801007387 */ /* 0x000fe80000100a00 */
[----:B------:R-:W4:Y:S04]  /*1dc20*/  LDL.LU.64 R228, [R1+0x258] ;  /* 0x0002580001e47983 */ /* 0x000f280000300a00 */
[----:B------:R-:W-:Y:S01]  /*1dc30*/  LDGSTS.E [R242+0x7c008], desc[UR52][R40.64], !P4 ;  /* 0x7c00800028f27fae */ /* 0x000fe2000e121874 */
[----:B--2---:R-:W-:-:S05]  /*1dc40*/  IMAD.WIDE R24, R251, 0x4, R212 ;  /* 0x00000004fb187825 */ /* 0x004fca00078e02d4 */
[----:B------:R3:W-:Y:S04]  /*1dc50*/  STL.64 [R1+0x9a8], R24 ;  /* 0x0009a81801007387 */ /* 0x0007e80000100a00 */
[----:B------:R-:W2:Y:S04]  /*1dc60*/  LDL.LU.64 R184, [R1+0x250] ;  /* 0x0002500001b87983 */ /* 0x000ea80000300a00 */
[----:B------:R-:W2:Y:S04]  /*1dc70*/  LDL.LU.64 R212, [R1+0x248] ;  /* 0x0002480001d47983 */ /* 0x000ea80000300a00 */
[----:B------:R1:W-:Y:S01]  /*1dc80*/  LDGSTS.E [R242+0x7c00c], desc[UR52][R24.64], !P2 ;  /* 0x7c00c00018f27fae */ /* 0x0003e2000d121874 */
[----:B------:R-:W-:-:S02]  /*1dc90*/  VIADD R2, R48, 0xffffff47 ;  /* 0xffffff4730027836 */ /* 0x000fc40000000000 */
[----:B------:R-:W-:Y:S02]  /*1dca0*/  VIADD R4, R8, 0xffffff64 ;  /* 0xffffff6408047836 */ /* 0x000fe40000000000 */
[----:B------:R-:W4:Y:S08]  /*1dcb0*/  LDC R8, c[0x0][0x230] ;  /* 0x00008c00ff087b82 */ /* 0x000f300000000800 */
[----:B-1----:R-:W1:Y:S01]  /*1dcc0*/  LDC R242, c[0x0][0x230] ;  /* 0x00008c00fff27b82 */ /* 0x002e620000000800 */
[----:B---3--:R-:W-:-:S02]  /*1dcd0*/  IMAD.WIDE R24, R251, 0x4, R244 ;  /* 0x00000004fb187825 */ /* 0x008fc400078e02f4 */
[----:B------:R-:W3:Y:S04]  /*1dce0*/  LDL.LU.64 R244, [R1+0x240] ;  /* 0x0002400001f47983 */ /* 0x000ee80000300a00 */
[----:B------:R1:W-:Y:S01]  /*1dcf0*/  STL.64 [R1+0x218], R24 ;  /* 0x0002181801007387 */ /* 0x0003e20000100a00 */
[----:B----4-:R-:W-:-:S03]  /*1dd00*/  IMAD.WIDE R40, R251, 0x4, R126 ;  /* 0x00000004fb287825 */ /* 0x010fc600078e027e */
[----:B------:R-:W4:Y:S04]  /*1dd10*/  LDL.LU.64 R126, [R1+0x158] ;  /* 0x00015800017e7983 */ /* 0x000f280000300a00 */
[----:B------:R1:W-:Y:S04]  /*1dd20*/  LDGSTS.E [R243+0x70000], desc[UR52][R24.64], !P0 ;  /* 0x7000000018f37fae */ /* 0x0003e8000c121874 */
[----:B------:R1:W-:Y:S01]  /*1dd30*/  STL.64 [R1+0x260], R40 ;  /* 0x0002602801007387 */ /* 0x0003e20000100a00 */
[----:B------:R-:W-:Y:S01]  /*1dd40*/  ISETP.GE.U32.AND P1, PT, R2, 0x7ffffec8, PT ;  /* 0x7ffffec80200780c */ /* 0x000fe20003f26070 */
[----:B------:R-:W-:-:S02]  /*1dd50*/  VIADD R2, R5, 0xffffff46 ;  /* 0xffffff4605027836 */ /* 0x000fc40000000000 */
[----:B------:R-:W1:Y:S01]  /*1dd60*/  LDC R5, c[0x0][0x230] ;  /* 0x00008c00ff057b82 */ /* 0x000e620000000800 */
[----:B------:R-:W-:Y:S01]  /*1dd70*/  ISETP.GE.U32.AND P6, PT, R4, 0x7ffffee5, PT ;  /* 0x7ffffee50400780c */ /* 0x000fe20003fc6070 */
[----:B------:R1:W-:Y:S02]  /*1dd80*/  LDGSTS.E [R243+0x70004], desc[UR52][R40.64], !P5 ;  /* 0x7000400028f37fae */ /* 0x0003e4000e921874 */
[----:B-1----:R-:W-:Y:S02]  /*1dd90*/  IMAD.WIDE R24, R251, 0x4, R232 ;  /* 0x00000004fb187825 */ /* 0x002fe400078e02e8 */
[----:B------:R-:W4:Y:S01]  /*1dda0*/  LDL.LU.64 R232, [R1+0x150] ;  /* 0x0001500001e87983 */ /* 0x000f220000300a00 */
[----:B------:R-:W-:Y:S01]  /*1ddb0*/  ISETP.GE.U32.AND P4, PT, R2, 0x7ffffec7, PT ;  /* 0x7ffffec70200780c */ /* 0x000fe20003f86070 */
[----:B------:R-:W-:Y:S02]  /*1ddc0*/  VIADD R2, R11, 0xffffff44 ;  /* 0xffffff440b027836 */ /* 0x000fe40000000000 */
[----:B------:R-:W1:Y:S01]  /*1ddd0*/  LDC R11, c[0x0][0x230] ;  /* 0x00008c00ff0b7b82 */ /* 0x000e620000000800 */
[----:B------:R-:W-:Y:S01]  /*1dde0*/  VIADD R4, R16, 0xffffff45 ;  /* 0xffffff4510047836 */ /* 0x000fe20000000000 */
[----:B------:R1:W-:Y:S01]  /*1ddf0*/  LDGSTS.E [R243+0x70008], desc[UR52][R24.64], !P3 ;  /* 0x7000800018f37fae */ /* 0x0003e2000d921874 */
[----:B------:R-:W-:Y:S01]  /*1de00*/  ISETP.GE.U32.AND P0, PT, R2, 0x7ffffec5, PT ;  /* 0x7ffffec50200780c */ /* 0x000fe20003f06070 */
[----:B------:R-:W-:-:S02]  /*1de10*/  VIADD R2, R10, 0xffffff26 ;  /* 0xffffff260a027836 */ /* 0x000fc40000000000 */
[----:B------:R1:W-:Y:S01]  /*1de20*/  STL.64 [R1+0x268], R24 ;  /* 0x0002681801007387 */ /* 0x0003e20000100a00 */
[----:B------:R-:W-:Y:S01]  /*1de30*/  IMAD.WIDE R40, R251, 0x4, R114 ;  /* 0x00000004fb287825 */ /* 0x000fe200078e0272 */
[----:B------:R-:W-:Y:S01]  /*1de40*/  ISETP.GE.U32.AND P2, PT, R4, 0x7ffffec6, PT ;  /* 0x7ffffec60400780c */ /* 0x000fe20003f46070 */
[----:B------:R-:W4:Y:S01]  /*1de50*/  LDC R16, c[0x0][0x230] ;  /* 0x00008c00ff107b82 */ /* 0x000f220000000800 */
[----:B------:R-:W-:Y:S01]  /*1de60*/  ISETP.GE.U32.AND P3, PT, R2, 0x7ffffea7, PT ;  /* 0x7ffffea70200780c */ /* 0x000fe20003f66070 */
[----:B------:R-:W-:Y:S01]  /*1de70*/  VIADD R2, R9, 0xffffff24 ;  /* 0xffffff2409027836 */ /* 0x000fe20000000000 */
[----:B------:R2:W-:Y:S01]  /*1de80*/  STL.64 [R1+0x270], R40 ;  /* 0x0002702801007387 */ /* 0x0005e20000100a00 */
[----:B------:R-:W-:-:S03]  /*1de90*/  VIADD R4, R17, 0xffffff27 ;  /* 0xffffff2711047836 */ /* 0x000fc60000000000 */
[----:B------:R2:W-:Y:S02]  /*1dea0*/  LDGSTS.E [R243+0x7000c], desc[UR52][R40.64], !P6 ;  /* 0x7000c00028f37fae */ /* 0x0005e4000f121874 */
[----:B------:R-:W-:Y:S01]  /*1deb0*/  ISETP.GE.U32.AND P5, PT, R4, 0x7ffffea8, PT ;  /* 0x7ffffea80400780c */ /* 0x000fe20003fa6070 */
[----:B------:R-:W-:Y:S02]  /*1dec0*/  VIADD R4, R5, 0xffffff25 ;  /* 0xffffff2505047836 */ /* 0x000fe40000000000 */
[----:B------:R-:W4:Y:S01]  /*1ded0*/  LDC R5, c[0x0][0x230] ;  /* 0x00008c00ff057b82 */ /* 0x000f220000000800 */
[----:B-1----:R-:W-:-:S05]  /*1dee0*/  IMAD.WIDE R24, R251, 0x4, R228 ;  /* 0x00000004fb187825 */ /* 0x002fca00078e02e4 */
[----:B------:R1:W-:Y:S04]  /*1def0*/  STL.64 [R1+0x258], R24 ;  /* 0x0002581801007387 */ /* 0x0003e80000100a00 */
[----:B------:R1:W-:Y:S01]  /*1df00*/  LDGSTS.E [R243+0x74000], desc[UR52][R24.64], !P1 ;  /* 0x7400000018f37fae */ /* 0x0003e2000c921874 */
[----:B------:R-:W-:Y:S01]  /*1df10*/  ISETP.GE.U32.AND P1, PT, R2, 0x7ffffea5, PT ;  /* 0x7ffffea50200780c */ /* 0x000fe20003f26070 */
[----:B------:R-:W-:Y:S01]  /*1df20*/  VIADD R2, R11, 0xffffff06 ;  /* 0xffffff060b027836 */ /* 0x000fe20000000000 */
[----:B------:R-:W-:Y:S01]  /*1df30*/  ISETP.GE.U32.AND P6, PT, R4, 0x7ffffea6, PT ;  /* 0x7ffffea60400780c */ /* 0x000fe20003fc6070 */
[----:B------:R-:W-:Y:S02]  /*1df40*/  VIADD R4, R8, 0xffffff07 ;  /* 0xffffff0708047836 */ /* 0x000fe40000000000 */
[----:B--2---:R-:W-:-:S04]  /*1df50*/  IMAD.WIDE R40, R251, 0x4, R184 ;  /* 0x00000004fb287825 */ /* 0x004fc800078e02b8 */
[C---:B-1----:R-:W-:Y:S01]  /*1df60*/  IMAD.WIDE R24, R251.reuse, 0x4, R212 ;  /* 0x00000004fb187825 */ /* 0x042fe200078e02d4 */
[----:B------:R-:W-:Y:S04]  /*1df70*/  STL.64 [R1+0x250], R40 ;  /* 0x0002502801007387 */ /* 0x000fe80000100a00 */
[----:B------:R-:W-:Y:S04]  /*1df80*/  STL.64 [R1+0x278], R24 ;  /* 0x0002781801007387 */ /* 0x000fe80000100a00 */
[----:B------:R-:W2:Y:S04]  /*1df90*/  LDL.LU.64 R184, [R1+0x338] ;  /* 0x0003380001b87983 */ /* 0x000ea80000300a00 */
[----:B------:R-:W2:Y:S04]  /*1dfa0*/  LDL.LU.64 R212, [R1+0x330] ;  /* 0x0003300001d47983 */ /* 0x000ea80000300a00 */
[----:B------:R-:W-:Y:S04]  /*1dfb0*/  LDGSTS.E [R243+0x74004], desc[UR52][R40.64], !P4 ;  /* 0x7400400028f37fae */ /* 0x000fe8000e121874 */
[----:B------:R-:W-:Y:S01]  /*1dfc0*/  LDGSTS.E [R243+0x74008], desc[UR52][R24.64], !P2 ;  /* 0x7400800018f37fae */ /* 0x000fe2000d121874 */
[----:B---3--:R-:W-:-:S05]  /*1dfd0*/  IMAD.WIDE R10, R251, 0x4, R244 ;  /* 0x00000004fb0a7825 */ /* 0x008fca00078e02f4 */
[----:B------:R1:W-:Y:S01]  /*1dfe0*/  STL.64 [R1+0x340], R10 ;  /* 0x0003400a01007387 */ /* 0x0003e20000100a00 */
[----:B----4-:R-:W-:-:S03]  /*1dff0*/  IMAD.WIDE R8, R251, 0x4, R126 ;  /* 0x00000004fb087825 */ /* 0x010fc600078e027e */
[----:B------:R-:W3:Y:S04]  /*1e000*/  LDL.LU.64 R244, [R1+0x328] ;  /* 0x0003280001f47983 */ /* 0x000ee80000300a00 */
[----:B------:R4:W-:Y:S04]  /*1e010*/  STL.64 [R1+0x358], R8 ;  /* 0x0003580801007387 */ /* 0x0009e80000100a00 */
[----:B------:R-:W3:Y:S04]  /*1e020*/  LDL.LU.64 R126, [R1+0x320] ;  /* 0x00032000017e7983 */ /* 0x000ee80000300a00 */
[----:B------:R1:W-:Y:S01]  /*1e030*/  LDGSTS.E [R243+0x7400c], desc[UR52][R10.64], !P0 ;  /* 0x7400c0000af37fae */ /* 0x0003e2000c121874 */
[----:B------:R-:W-:-:S03]  /*1e040*/  ISETP.GE.U32.AND P2, PT, R2, 0x7ffffe87, PT ;  /* 0x7ffffe870200780c */ /* 0x000fc60003f46070 */
[----:B------:R-:W3:Y:S01]  /*1e050*/  LDL.LU.64 R52, [R1+0x238] ;  /* 0x0002380001347983 */ /* 0x000ee20000300a00 */
[----:B-1----:R-:W-:-:S03]  /*1e060*/  IMAD.WIDE R10, R251, 0x4, R232 ;  /* 0x00000004fb0a7825 */ /* 0x002fc600078e02e8 */
[----:B------:R4:W-:Y:S01]  /*1e070*/  LDGSTS.E [R243+0x78000], desc[UR52][R8.64], !P5 ;  /* 0x7800000008f37fae */ /* 0x0009e2000e921874 */
[----:B------:R-:W1:Y:S01]  /*1e080*/  LDC R233, c[0x0][0x230] ;  /* 0x00008c00ffe97b82 */ /* 0x000e620000000800 */
[----:B------:R-:W-:Y:S02]  /*1e090*/  VIADD R2, R16, 0xffffff04 ;  /* 0xffffff0410027836 */ /* 0x000fe40000000000 */
[----:B------:R3:W-:Y:S04]  /*1e0a0*/  LDGSTS.E [R243+0x78004], desc[UR52][R10.64], !P3 ;  /* 0x780040000af37fae */ /* 0x0007e8000d921874 */
[----:B------:R-:W3:Y:S01]  /*1e0b0*/  LDL.LU.64 R16, [R1+0x230] ;  /* 0x0002300001107983 */ /* 0x000ee20000300a00 */
[----:B--2---:R-:W-:-:S04]  /*1e0c0*/  IMAD.WIDE R228, R251, 0x4, R184 ;  /* 0x00000004fbe47825 */ /* 0x004fc800078e02b8 */
[----:B------:R-:W-:Y:S01]  /*1e0d0*/  IMAD.WIDE R212, R251, 0x4, R212 ;  /* 0x00000004fbd47825 */ /* 0x000fe200078e02d4 */
[----:B------:R-:W-:Y:S01]  /*1e0e0*/  ISETP.GE.U32.AND P4, PT, R4, 0x7ffffe88, PT ;  /* 0x7ffffe880400780c */ /* 0x000fe20003f86070 */
[----:B----4-:R-:W2:Y:S02]  /*1e0f0*/  LDC R8, c[0x0][0x230] ;  /* 0x00008c00ff087b82 */ /* 0x010ea40000000800 */
[----:B-1----:R-:W-:Y:S01]  /*1e100*/  VIADD R233, R233, 0x7f ;  /* 0x0000007fe9e97836 */ /* 0x002fe20000000000 */
[----:B------:R1:W-:Y:S01]  /*1e110*/  STL.64 [R1+0x888], R10 ;  /* 0x0008880a01007387 */ /* 0x0003e20000100a00 */
[----:B------:R-:W-:-:S03]  /*1e120*/  ISETP.GE.U32.AND P5, PT, R2, 0x7ffffe85, PT ;  /* 0x7ffffe850200780c */ /* 0x000fc60003fa6070 */
[----:B------:R-:W4:Y:S01]  /*1e130*/  LDL.LU.64 R150, [R1+0x228] ;  /* 0x0002280001967983 */ /* 0x000f220000300a00 */
[----:B------:R-:W-:Y:S01]  /*1e140*/  ISETP.GT.AND P3, PT, R233, 0xff, PT ;  /* 0x000000ffe900780c */ /* 0x000fe20003f64270 */
[----:B------:R-:W2:Y:S02]  /*1e150*/  LDC R9, c[0x0][0x230] ;  /* 0x00008c00ff097b82 */ /* 0x000ea40000000800 */
[----:B------:R-:W2:Y:S01]  /*1e160*/  LDL.LU.64 R114, [R1+0x220] ;  /* 0x0002200001727983 */ /* 0x000ea20000300a00 */
[----:B------:R-:W-:-:S03]  /*1e170*/  SEL R2, R3, RZ, P3 ;  /* 0x000000ff03027207 */ /* 0x000fc60001800000 */
[----:B------:R-:W2:Y:S02]  /*1e180*/  LDL.LU.64 R24, [R1+0x148] ;  /* 0x0001480001187983 */ /* 0x000ea40000300a00 */
[----:B------:R-:W2:Y:S02]  /*1e190*/  LDC R232, c[0x0][0x230] ;  /* 0x00008c00ffe87b82 */ /* 0x000ea40000000800 */
[----:B------:R-:W2:Y:S04]  /*1e1a0*/  LDL.LU.64 R80, [R1+0x140] ;  /* 0x0001400001507983 */ /* 0x000ea80000300a00 */
[----:B------:R-:W2:Y:S01]  /*1e1b0*/  LDL.LU.64 R86, [R1+0x138] ;  /* 0x0001380001567983 */ /* 0x000ea20000300a00 */
[C---:B---3--:R-:W-:Y:S01]  /*1e1c0*/  IMAD.WIDE R184, R251.reuse, 0x4, R244 ;  /* 0x00000004fbb87825 */ /* 0x048fe200078e02f4 */
[----:B-1----:R-:W1:Y:S02]  /*1e1d0*/  LDC R10, c[0x0][0x230] ;  /* 0x00008c00ff0a7b82 */ /* 0x002e640000000800 */
[----:B------:R-:W3:Y:S04]  /*1e1e0*/  LDL.LU R3, [R1+0x1820] ;  /* 0x0018200001037983 */ /* 0x000ee80000300800 */
[----:B------:R-:W3:Y:S01]  /*1e1f0*/  LDL.LU.64 R54, [R1+0x130] ;  /* 0x0001300001367983 */ /* 0x000ee20000300a00 */
[C---:B------:R-:W-:Y:S01]  /*1e200*/  IMAD.WIDE R112, R251.reuse, 0x4, R126 ;  /* 0x00000004fb707825 */ /* 0x040fe200078e027e */
[----:B------:R-:W1:Y:S02]  /*1e210*/  LDC R11, c[0x0][0x230] ;  /* 0x00008c00ff0b7b82 */ /* 0x000e640000000800 */
[----:B------:R-:W3:Y:S04]  /*1e220*/  LDL.LU.64 R88, [R1+0x128] ;  /* 0x0001280001587983 */ /* 0x000ee80000300a00 */
[----:B------:R-:W3:Y:S04]  /*1e230*/  LDL.LU.64 R72, [R1+0x120] ;  /* 0x0001200001487983 */ /* 0x000ee80000300a00 */
[----:B------:R-:W3:Y:S04]  /*1e240*/  LDL.LU.64 R194, [R1+0x58] ;  /* 0x0000580001c27983 */ /* 0x000ee80000300a00 */
[----:B------:R-:W3:Y:S04]  /*1e250*/  LDL.LU.64 R66, [R1+0x50] ;  /* 0x0000500001427983 */ /* 0x000ee80000300a00 */
[----:B------:R-:W3:Y:S04]  /*1e260*/  LDL.LU.64 R48, [R1+0x48] ;  /* 0x0000480001307983 */ /* 0x000ee80000300a00 */
[----:B------:R-:W3:Y:S04]  /*1e270*/  LDL.LU.64 R244, [R1+0x40] ;  /* 0x0000400001f47983 */ /* 0x000ee80000300a00 */
[----:B------:R-:W3:Y:S04]  /*1e280*/  LDL.LU.64 R56, [R1+0x38] ;  /* 0x0000380001387983 */ /* 0x000ee80000300a00 */
[----:B------:R-:W3:Y:S04]  /*1e290*/  LDL.LU.64 R40, [R1+0x30] ;  /* 0x0000300001287983 */ /* 0x000ee80000300a00 */
[----:B------:R-:W3:Y:S01]  /*1e2a0*/  LDL.LU.64 R126, [R1+0x28] ;  /* 0x00002800017e7983 */ /* 0x000ee20000300a00 */
[----:B------:R-:W-:-:S03]  /*1e2b0*/  IMAD.WIDE R52, R251, 0x4, R52 ;  /* 0x00000004fb347825 */ /* 0x000fc600078e0234 */
[----:B------:R-:W-:Y:S01]  /*1e2c0*/  STL.64 [R1+0x200], R228 ;  /* 0x000200e401007387 */ /* 0x000fe20000100a00 */
[----:B------:R-:W-:-:S03]  /*1e2d0*/  IMAD.WIDE R16, R251, 0x4, R16 ;  /* 0x00000004fb107825 */ /* 0x000fc600078e0210 */
[----:B------:R-:W-:Y:S04]  /*1e2e0*/  STL.64 [R1+0x208], R212 ;  /* 0x000208d401007387 */ /* 0x000fe80000100a00 */
[----:B------:R-:W-:Y:S04]  /*1e2f0*/  STL.64 [R1+0x210], R184 ;  /* 0x000210b801007387 */ /* 0x000fe80000100a00 */
[----:B------:R-:W-:Y:S04]  /*1e300*/  STL.64 [R1+0x240], R112 ;  /* 0x0002407001007387 */ /* 0x000fe80000100a00 */
[----:B------:R-:W-:Y:S04]  /*1e310*/  STL.64 [R1+0x238], R52 ;  /* 0x0002383401007387 */ /* 0x000fe80000100a00 */
[----:B------:R-:W-:Y:S01]  /*1e320*/  STL.64 [R1+0x230], R16 ;  /* 0x0002301001007387 */ /* 0x000fe20000100a00 */
[----:B----4-:R-:W-:-:S04]  /*1e330*/  IMAD.WIDE R150, R251, 0x4, R150 ;  /* 0x00000004fb967825 */ /* 0x010fc800078e0296 */
[----:B--2---:R-:W-:-:S04]  /*1e340*/  IMAD.WIDE R114, R251, 0x4, R114 ;  /* 0x00000004fb727825 */ /* 0x004fc800078e0272 */
[C---:B------:R-:W-:Y:S01]  /*1e350*/  IMAD.WIDE R24, R251.reuse, 0x4, R24 ;  /* 0x00000004fb187825 */ /* 0x040fe200078e0218 */
[----:B------:R-:W-:Y:S03]  /*1e360*/  STL.64 [R1+0x228], R150 ;  /* 0x0002289601007387 */ /* 0x000fe60000100a00 */
[C---:B------:R-:W-:Y:S01]  /*1e370*/  IMAD.WIDE R80, R251.reuse, 0x4, R80 ;  /* 0x00000004fb507825 */ /* 0x040fe200078e0250 */
[----:B------:R-:W-:Y:S03]  /*1e380*/  STL.64 [R1+0x320], R24 ;  /* 0x0003201801007387 */ /* 0x000fe60000100a00 */
[C---:B------:R-:W-:Y:S01]  /*1e390*/  IMAD.WIDE R86, R251.reuse, 0x4, R86 ;  /* 0x00000004fb567825 */ /* 0x040fe200078e0256 */
[----:B------:R-:W-:Y:S04]  /*1e3a0*/  STL.64 [R1+0x248], R114 ;  /* 0x0002487201007387 */ /* 0x000fe80000100a00 */
[----:B------:R-:W-:Y:S01]  /*1e3b0*/  STL.64 [R1+0x328], R80 ;  /* 0x0003285001007387 */ /* 0x000fe20000100a00 */
[----:B---3--:R-:W-:-:S03]  /*1e3c0*/  IMAD.WIDE R54, R251, 0x4, R54 ;  /* 0x00000004fb367825 */ /* 0x008fc600078e0236 */
[----:B------:R-:W-:Y:S01]  /*1e3d0*/  LDGSTS.E [R243+0x78008], desc[UR52][R24.64], !P6 ;  /* 0x7800800018f37fae */ /* 0x000fe2000f121874 */
[----:B------:R-:W-:-:S03]  /*1e3e0*/  IMAD.WIDE R88, R251, 0x4, R88 ;  /* 0x00000004fb587825 */ /* 0x000fc600078e0258 */
[----:B------:R-:W-:Y:S01]  /*1e3f0*/  LDGSTS.E [R243+0x7800c], desc[UR52][R80.64], !P1 ;  /* 0x7800c00050f37fae */ /* 0x000fe2000c921874 */
[----:B------:R-:W-:-:S03]  /*1e400*/  IMAD.WIDE R72, R251, 0x4, R72 ;  /* 0x00000004fb487825 */ /* 0x000fc600078e0248 */
[----:B------:R2:W-:Y:S01]  /*1e410*/  STL.64 [R1+0x348], R88 ;  /* 0x0003485801007387 */ /* 0x0005e20000100a00 */
[----:B------:R-:W-:-:S04]  /*1e420*/  IMAD.WIDE R194, R251, 0x4, R194 ;  /* 0x00000004fbc27825 */ /* 0x000fc800078e02c2 */
[C---:B------:R-:W-:Y:S01]  /*1e430*/  IMAD.WIDE R66, R251.reuse, 0x4, R66 ;  /* 0x00000004fb427825 */ /* 0x040fe200078e0242 */
[----:B------:R-:W-:Y:S04]  /*1e440*/  LDGSTS.E [R243+0x7c000], desc[UR52][R194.64], !P4 ;  /* 0x7c000000c2f37fae */ /* 0x000fe8000e121874 */
[----:B--2---:R-:W2:Y:S04]  /*1e450*/  LDL.LU.64 R88, [R1+0x1818] ;  /* 0x0018180001587983 */ /* 0x004ea80000300a00 */
[----:B------:R3:W-:Y:S01]  /*1e460*/  STL.64 [R1+0x350], R72 ;  /* 0x0003504801007387 */ /* 0x0007e20000100a00 */
[----:B------:R-:W-:-:S03]  /*1e470*/  IMAD.WIDE R56, R251, 0x4, R56 ;  /* 0x00000004fb387825 */ /* 0x000fc600078e0238 */
[----:B------:R-:W-:Y:S01]  /*1e480*/  LDGSTS.E [R243+0x7c004], desc[UR52][R66.64], !P2 ;  /* 0x7c00400042f37fae */ /* 0x000fe2000d121874 */
[----:B------:R-:W-:-:S03]  /*1e490*/  IMAD.WIDE R40, R251, 0x4, R40 ;  /* 0x00000004fb287825 */ /* 0x000fc600078e0228 */
[----:B---3--:R-:W3:Y:S01]  /*1e4a0*/  LDL.LU.64 R72, [R1+0x1810] ;  /* 0x0018100001487983 */ /* 0x008ee20000300a00 */
[----:B------:R-:W-:-:S03]  /*1e4b0*/  IMAD.WIDE R48, R251, 0x4, R48 ;  /* 0x00000004fb307825 */ /* 0x000fc600078e0230 */
[----:B------:R-:W-:Y:S01]  /*1e4c0*/  STL.64 [R1+0x330], R86 ;  /* 0x0003305601007387 */ /* 0x000fe20000100a00 */
[----:B------:R-:W-:-:S03]  /*1e4d0*/  IMAD.WIDE R126, R251, 0x4, R126 ;  /* 0x00000004fb7e7825 */ /* 0x000fc600078e027e */
[----:B------:R-:W-:Y:S04]  /*1e4e0*/  STL.64 [R1+0x338], R54 ;  /* 0x0003383601007387 */ /* 0x000fe80000100a00 */
[----:B------:R-:W-:Y:S04]  /*1e4f0*/  STL.64 [R1+0x928], R194 ;  /* 0x000928c201007387 */ /* 0x000fe80000100a00 */
[----:B------:R4:W-:Y:S04]  /*1e500*/  STL.64 [R1+0x950], R56 ;  /* 0x0009503801007387 */ /* 0x0009e80000100a00 */
[----:B----4-:R-:W4:Y:S04]  /*1e510*/  LDL.LU.64 R56, [R1+0x1808] ;  /* 0x0018080001387983 */ /* 0x010f280000300a00 */
[----:B------:R-:W-:Y:S04]  /*1e520*/  STL.64 [R1+0x938], R66 ;  /* 0x0009384201007387 */ /* 0x000fe80000100a00 */
[----:B------:R1:W-:Y:S04]  /*1e530*/  STL.64 [R1+0x958], R40 ;  /* 0x0009582801007387 */ /* 0x0003e80000100a00 */
[----:B-1----:R-:W2:Y:S04]  /*1e540*/  LDL.LU.64 R40, [R1+0x1800] ;  /* 0x0018000001287983 */ /* 0x002ea80000300a00 */
[----:B------:R-:W-:Y:S04]  /*1e550*/  STL.64 [R1+0x940], R48 ;  /* 0x0009403001007387 */ /* 0x000fe80000100a00 */
[----:B------:R1:W-:Y:S04]  /*1e560*/  STL.64 [R1+0x968], R126 ;  /* 0x0009687e01007387 */ /* 0x0003e80000100a00 */
[----:B-1----:R-:W3:Y:S01]  /*1e570*/  LDL.LU.64 R126, [R1+0x17f8] ;  /* 0x0017f800017e7983 */ /* 0x002ee20000300a00 */
[----:B------:R-:W-:-:S02]  /*1e580*/  VIADD R4, R242, 0xffffff05 ;  /* 0xffffff05f2047836 */ /* 0x000fc40000000000 */
[C---:B------:R-:W-:Y:S01]  /*1e590*/  IMAD.WIDE R244, R251.reuse, 0x4, R244 ;  /* 0x00000004fbf47825 */ /* 0x040fe200078e02f4 */
[----:B------:R-:W-:Y:S01]  /*1e5a0*/  ISETP.NE.U32.AND P3, PT, R2, RZ, PT ;  /* 0x000000ff0200720c */ /* 0x000fe20003f65070 */
[----:B------:R-:W1:Y:S01]  /*1e5b0*/  LDC R242, c[0x0][0x230] ;  /* 0x00008c00fff27b82 */ /* 0x000e620000000800 */
[----:B------:R-:W-:Y:S02]  /*1e5c0*/  ISETP.GE.U32.AND P0, PT, R4, 0x7ffffe86, PT ;  /* 0x7ffffe860400780c */ /* 0x000fe40003f06070 */
[----:B------:R-:W-:Y:S05]  /*1e5d0*/  STL.64 [R1+0x948], R244 ;  /* 0x000948f401007387 */ /* 0x000fea0000100a00 */
[----:B------:R-:W1:Y:S06]  /*1e5e0*/  LDC R4, c[0x0][0x230] ;  /* 0x00008c00ff047b82 */ /* 0x000e6c0000000800 */
[----:B------:R-:W-:Y:S04]  /*1e5f0*/  LDGSTS.E [R243+0x7c008], desc[UR52][R48.64], !P0 ;  /* 0x7c00800030f37fae */ /* 0x000fe8000c121874 */
[----:B------:R3:W-:Y:S02]  /*1e600*/  LDGSTS.E [R243+0x7c00c], desc[UR52][R244.64], !P5 ;  /* 0x7c00c000f4f37fae */ /* 0x0007e4000e921874 */
[----:B---3--:R-:W-:Y:S01]  /*1e610*/  IMAD.WIDE R126, R251, 0x4, R126 ;  /* 0x00000004fb7e7825 */ /* 0x008fe200078e027e */
[----:B------:R-:W3:Y:S04]  /*1e620*/  LDC R243, c[0x0][0x230] ;  /* 0x00008c00fff37b82 */ /* 0x000ee80000000800 */
[----:B------:R4:W-:Y:S04]  /*1e630*/  STL.64 [R1+0x960], R126 ;  /* 0x0009607e01007387 */ /* 0x0009e80000100a00 */
[----:B------:R-:W2:Y:S01]  /*1e640*/  LDL.LU.64 R24, [R1+0x17f0] ;  /* 0x0017f00001187983 */ /* 0x000ea20000300a00 */
[----:B-1----:R-:W-:Y:S01]  /*1e650*/  VIADD R4, R4, 0xffffff63 ;  /* 0xffffff6304047836 */ /* 0x002fe20000000000 */
[----:B------:R-:W1:Y:S02]  /*1e660*/  LDC R251, c[0x0][0x230] ;  /* 0x00008c00fffb7b82 */ /* 0x000e640000000800 */
[----:B------:R-:W2:Y:S04]  /*1e670*/  LDL.LU.64 R80, [R1+0x17e8] ;  /* 0x0017e80001507983 */ /* 0x000ea80000300a00 */
[----:B------:R-:W2:Y:S01]  /*1e680*/  LDL.LU.64 R194, [R1+0x17e0] ;  /* 0x0017e00001c27983 */ /* 0x000ea20000300a00 */
[----:B------:R-:W-:Y:S01]  /*1e690*/  VIADD R2, R8, 0xffffff62 ;  /* 0xffffff6208027836 */ /* 0x000fe20000000000 */
[----:B------:R-:W-:Y:S01]  /*1e6a0*/  ISETP.GE.U32.AND P1, PT, R4, 0x7ffffee4, PT ;  /* 0x7ffffee40400780c */ /* 0x000fe20003f26070 */
[----:B----4-:R-:W4:Y:S01]  /*1e6b0*/  LDC R126, c[0x0][0x230] ;  /* 0x00008c00ff7e7b82 */ /* 0x010f220000000800 */
[----:B------:R-:W2:Y:S04]  /*1e6c0*/  LDL.LU.64 R66, [R1+0x17d8] ;  /* 0x0017d80001427983 */ /* 0x000ea80000300a00 */
[----:B------:R-:W2:Y:S03]  /*1e6d0*/  LDL.LU.64 R48, [R1+0x17d0] ;  /* 0x0017d00001307983 */ /* 0x000ea60000300a00 */
[----:B------:R-:W3:Y:S01]  /*1e6e0*/  LDC R127, c[0x0][0x230] ;  /* 0x00008c00ff7f7b82 */ /* 0x000ee20000000800 */
[----:B------:R-:W3:Y:S01]  /*1e6f0*/  LDL.LU.64 R244, [R1+0x17c8] ;  /* 0x0017c80001f47983 */ /* 0x000ee20000300a00 */
[----:B------:R-:W-:Y:S01]  /*1e700*/  VIADD R4, R9, 0xffffff61 ;  /* 0xffffff6109047836 */ /* 0x000fe20000000000 */
[----:B------:R-:W-:Y:S01]  /*1e710*/  ISETP.GE.U32.AND P2, PT, R2, 0x7ffffee3, PT ;  /* 0x7ffffee30200780c */ /* 0x000fe20003f46070 */
[----:B------:R-:W-:-:S03]  /*1e720*/  VIADD R2, R10, 0xffffff60 ;  /* 0xffffff600a027836 */ /* 0x000fc60000000000 */
[----:B------:R-:W-:Y:S01]  /*1e730*/  ISETP.GE.U32.AND P4, PT, R4, 0x7ffffee2, PT ;  /* 0x7ffffee20400780c */ /* 0x000fe20003f86070 */
[----:B------:R-:W-:Y:S01]  /*1e740*/  VIADD R4, R11, 0xffffff43 ;  /* 0xffffff430b047836 */ /* 0x000fe20000000000 */
[----:B------:R-:W-:Y:S01]  /*1e750*/  ISETP.GE.U32.AND P5, PT, R2, 0x7ffffee1, PT ;  /* 0x7ffffee10200780c */ /* 0x000fe20003fa6070 */
[----:B------:R-:W-:Y:S01]  /*1e760*/  STL [R1+0x1458], R250 ;  /* 0x001458fa01007387 */ /* 0x000fe20000100800 */
[----:B------:R-:W1:Y:S02]  /*1e770*/  LDC R10, c[0x0][0x230] ;  /* 0x00008c00ff0a7b82 */ /* 0x000e640000000800 */
[----:B------:R-:W-:Y:S01]  /*1e780*/  ISETP.GE.U32.AND P6, PT, R4, 0x7ffffec4, PT ;  /* 0x7ffffec40400780c */ /* 0x000fe20003fc6070 */
[----:B------:R-:W-:-:S05]  /*1e790*/  VIADD R2, R232, 0xffffff42 ;  /* 0xffffff42e8027836 */ /* 0x000fca0000000000 */
[----:B------:R-:W-:Y:S01]  /*1e7a0*/  ISETP.GE.U32.AND P0, PT, R2, 0x7ffffec3, PT ;  /* 0x7ffffec30200780c */ /* 0x000fe20003f06070 */
[----:B------:R-:W1:Y:S01]  /*1e7b0*/  LDC R11, c[0x0][0x230] ;  /* 0x00008c00ff0b7b82 */ /* 0x000e620000000800 */
[----:B------:R-:W-:Y:S02]  /*1e7c0*/  VIADD R2, R5, 0xffffff41 ;  /* 0xffffff4105027836 */ /* 0x000fe40000000000 */
[----:B----4-:R-:W-:-:S05]  /*1e7d0*/  VIADD R4, R126, 0xffffff40 ;  /* 0xffffff407e047836 */ /* 0x010fca0000000000 */
[----:B------:R-:W4:Y:S08]  /*1e7e0*/  LDC R9, c[0x0][0x230] ;  /* 0x00008c00ff097b82 */ /* 0x000f300000000800 */
[----:B------:R-:W4:Y:S01]  /*1e7f0*/  LDC R8, c[0x0][0x230] ;  /* 0x00008c00ff087b82 */ /* 0x000f220000000800 */
[----:B---3--:R-:W-:Y:S04]  /*1e800*/  LDGSTS.E [R244+0x70000], desc[UR52][R228.64], !P1 ;  /* 0x70000000e4f47fae */ /* 0x008fe8000c921874 */
[----:B------:R-:W-:Y:S04]  /*1e810*/  LDGSTS.E [R244+0x70004], desc[UR52][R212.64], !P2 ;  /* 0x70004000d4f47fae */ /* 0x000fe8000d121874 */
[----:B------:R-:W-:Y:S04]  /*1e820*/  LDGSTS.E [R244+0x70008], desc[UR52][R184.64], !P4 ;  /* 0x70008000b8f47fae */ /* 0x000fe8000e121874 */
[----:B------:R3:W-:Y:S04]  /*1e830*/  LDGSTS.E [R244+0x7000c], desc[UR52][R112.64], !P5 ;  /* 0x7000c00070f47fae */ /* 0x0007e8000e921874 */
[----:B------:R2:W-:Y:S04]  /*1e840*/  LDGSTS.E [R244+0x74000], desc[UR52][R52.64], !P6 ;  /* 0x7400000034f47fae */ /* 0x0005e8000f121874 */
[----:B------:R2:W-:Y:S04]  /*1e850*/  LDGSTS.E [R244+0x74004], desc[UR52][R16.64], !P0 ;  /* 0x7400400010f47fae */ /* 0x0005e8000c121874 */
[----:B------:R-:W3:Y:S04]  /*1e860*/  LDL.LU.64 R112, [R1+0x858] ;  /* 0x0008580001707983 */ /* 0x000ee80000300a00 */
[----:B------:R-:W2:Y:S04]  /*1e870*/  LDL.LU.64 R52, [R1+0x850] ;  /* 0x0008500001347983 */ /* 0x000ea80000300a00 */
[----:B------:R-:W2:Y:S04]  /*1e880*/  LDL.LU.64 R232, [R1+0x848] ;  /* 0x0008480001e87983 */ /* 0x000ea80000300a00 */
[----:B------:R-:W2:Y:S01]  /*1e890*/  LDL.LU.64 R16, [R1+0x840] ;  /* 0x0008400001107983 */ /* 0x000ea20000300a00 */
[----:B------:R-:W-:Y:S01]  /*1e8a0*/  ISETP.GE.U32.AND P1, PT, R2, 0x7ffffec2, PT ;  /* 0x7ffffec20200780c */ /* 0x000fe20003f26070 */
[----:B-1----:R-:W-:Y:S01]  /*1e8b0*/  VIADD R2, R251, 0xffffff23 ;  /* 0xffffff23fb027836 */ /* 0x002fe20000000000 */
[----:B------:R-:W-:Y:S01]  /*1e8c0*/  ISETP.GE.U32.AND P2, PT, R4, 0x7ffffec1, PT ;  /* 0x7ffffec10400780c */ /* 0x000fe20003f46070 */
[----:B------:R-:W-:-:S03]  /*1e8d0*/  VIADD R5, R243, 0xffffff22 ;  /* 0xffffff22f3057836 */ /* 0x000fc60000000000 */
[----:B------:R-:W-:Y:S01]  /*1e8e0*/  ISETP.GE.U32.AND P4, PT, R2, 0x7ffffea4, PT ;  /* 0x7ffffea40200780c */ /* 0x000fe20003f86070 */
[----:B------:R-:W-:Y:S02]  /*1e8f0*/  VIADD R2, R127, 0xffffff20 ;  /* 0xffffff207f027836 */ /* 0x000fe40000000000 */
[----:B------:R-:W-:Y:S01]  /*1e900*/  VIADD R4, R242, 0xffffff21 ;  /* 0xffffff21f2047836 */ /* 0x000fe20000000000 */
[----:B------:R-:W-:Y:S01]  /*1e910*/  ISETP.GE.U32.AND P5, PT, R5, 0x7ffffea3, PT ;  /* 0x7ffffea30500780c */ /* 0x000fe20003fa6070 */
[----:B------:R-:W-:Y:S01]  /*1e920*/  USHF.L.U32 UR7, UR7, 0x7, URZ ;  /* 0x0000000707077899 */ /* 0x000fe2000800063f */
[----:B------:R-:W-:Y:S01]  /*1e930*/  ISETP.GE.U32.AND P0, PT, R2, 0x7ffffea1, PT ;  /* 0x7ffffea10200780c */ /* 0x000fe20003f06070 */
[----:B------:R-:W-:Y:S01]  /*1e940*/  VIADD R2, R10, 0xffffff02 ;  /* 0xffffff020a027836 */ /* 0x000fe20000000000 */
[----:B------:R-:W-:Y:S01]  /*1e950*/  ISETP.GE.U32.AND P6, PT, R4, 0x7ffffea2, PT ;  /* 0x7ffffea20400780c */ /* 0x000fe20003fc6070 */
[----:B------:R-:W-:Y:S01]  /*1e960*/  VIADD R4, R11, 0xffffff03 ;  /* 0xffffff030b047836 */ /* 0x000fe20000000000 */
[----:B------:R1:W-:Y:S04]  /*1e970*/  LDGSTS.E [R244+0x74008], desc[UR52][R150.64], !P1 ;  /* 0x7400800096f47fae */ /* 0x0003e8000c921874 */
[----:B------:R-:W-:Y:S01]  /*1e980*/  LDGSTS.E [R244+0x7400c], desc[UR52][R114.64], !P2 ;  /* 0x7400c00072f47fae */ /* 0x000fe2000d121874 */
[----:B------:R-:W-:Y:S01]  /*1e990*/  ISETP.GE.U32.AND P2, PT, R2, 0x7ffffe83, PT ;  /* 0x7ffffe830200780c */ /* 0x000fe20003f46070 */
[----:B----4-:R-:W-:-:S02]  /*1e9a0*/  VIADD R2, R9, 0xffffff01 ;  /* 0xffffff0109027836 */ /* 0x010fc40000000000 */
[----:B------:R-:W4:Y:S01]  /*1e9b0*/  LDL.64 R126, [R1+0x820] ;  /* 0x00082000017e7983 */ /* 0x000f220000100a00 */
[----:B------:R-:W-:Y:S01]  /*1e9c0*/  ISETP.GE.U32.AND P1, PT, R4, 0x7ffffe84, PT ;  /* 0x7ffffe840400780c */ /* 0x000fe20003f26070 */
[----:B------:R-:W-:Y:S02]  /*1e9d0*/  VIADD R4, R8, 0xffffff00 ;  /* 0xffffff0008047836 */ /* 0x000fe40000000000 */
[----:B------:R-:W4:Y:S01]  /*1e9e0*/  LDL.LU.64 R242, [R1+0x810] ;  /* 0x0008100001f27983 */ /* 0x000f220000300a00 */
[----:B------:R-:W-:-:S03]  /*1e9f0*/  MOV R5, UR7 ;  /* 0x0000000700057c02 */ /* 0x000fc60008000f00 */
[----:B------:R-:W4:Y:S04]  /*1ea00*/  LDL.LU.64 R184, [R1+0x808] ;  /* 0x0008080001b87983 */ /* 0x000f280000300a00 */
[----:B------:R-:W4:Y:S04]  /*1ea10*/  LDL.LU.64 R212, [R1+0x800] ;  /* 0x0008000001d47983 */ /* 0x000f280000300a00 */
[----:B------:R-:W4:Y:S04]  /*1ea20*/  LDL.LU.64 R8, [R1+0x818] ;  /* 0x0008180001087983 */ /* 0x000f280000300a00 */
[----:B------:R-:W-:Y:S01]  /*1ea30*/  LDGSTS.E [R244+0x78000], desc[UR52][R86.64], !P4 ;  /* 0x7800000056f47fae */ /* 0x000fe2000e121874 */
[----:B------:R-:W-:-:S03]  /*1ea40*/  ISETP.GE.U32.AND P4, PT, R2, 0x7ffffe82, PT ;  /* 0x7ffffe820200780c */ /* 0x000fc60003f86070 */
[----:B------:R-:W1:Y:S04]  /*1ea50*/  LDL.LU.64 R150, [R1+0x7f8] ;  /* 0x0007f80001967983 */ /* 0x000e680000300a00 */
[----:B------:R3:W-:Y:S04]  /*1ea60*/  STL [R1+0x1448], R3 ;  /* 0x0014480301007387 */ /* 0x0007e80000100800 */
[----:B------:R1:W-:Y:S04]  /*1ea70*/  LDGSTS.E [R244+0x78004], desc[UR52][R54.64], !P5 ;  /* 0x7800400036f47fae */ /* 0x0003e8000e921874 */
[----:B---3--:R-:W3:Y:S04]  /*1ea80*/  LDL.LU.64 R2, [R1+0x828] ;  /* 0x0008280001027983 */ /* 0x008ee80000300a00 */
[----:B------:R-:W3:Y:S04]  /*1ea90*/  LDL.64 R250, [R1+0x7e0] ;  /* 0x0007e00001fa7983 */ /* 0x000ee80000100a00 */
[----:B------:R-:W3:Y:S04]  /*1eaa0*/  LDL.LU.64 R54, [R1+0x7d8] ;  /* 0x0007d80001367983 */ /* 0x000ee80000300a00 */
[----:B------:R-:W3:Y:S04]  /*1eab0*/  LDL.LU.64 R86, [R1+0x7d0] ;  /* 0x0007d00001567983 */ /* 0x000ee80000300a00 */
[----:B------:R-:W3:Y:S04]  /*1eac0*/  LDL.LU.64 R114, [R1+0x7c8] ;  /* 0x0007c80001727983 */ /* 0x000ee80000300a00 */
[----:B------:R-:W3:Y:S04]  /*1ead0*/  LDL.LU.64 R228, [R1+0x7c0] ;  /* 0x0007c00001e47983 */ /* 0x000ee80000300a00 */
[----:B------:R-:W3:Y:S01]  /*1eae0*/  LDL.LU.64 R10, [R1+0x7b8] ;  /* 0x0007b800010a7983 */ /* 0x000ee20000300a00 */
[----:B------:R-:W-:-:S04]  /*1eaf0*/  IMAD.WIDE R112, R5, 0x4, R112 ;  /* 0x0000000405707825 */ /* 0x000fc800078e0270 */
[C---:B--2---:R-:W-:Y:S01]  /*1eb00*/  IMAD.WIDE R52, R5.reuse, 0x4, R52 ;  /* 0x0000000405347825 */ /* 0x044fe200078e0234 */
[----:B------:R2:W-:Y:S03]  /*1eb10*/  STL.64 [R1+0x858], R112 ;  /* 0x0008587001007387 */ /* 0x0005e60000100a00 */
[C---:B------:R-:W-:Y:S01]  /*1eb20*/  IMAD.WIDE R232, R5.reuse, 0x4, R232 ;  /* 0x0000000405e87825 */ /* 0x040fe200078e02e8 */
[----:B--2---:R-:W2:Y:S04]  /*1eb30*/  LDL.LU.64 R112, [R1+0x17c0] ;  /* 0x0017c00001707983 */ /* 0x004ea80000300a00 */
[----:B------:R4:W-:Y:S04]  /*1eb40*/  STL.64 [R1+0x850], R52 ;  /* 0x0008503401007387 */ /* 0x0009e80000100a00 */
[----:B----4-:R-:W4:Y:S04]  /*1eb50*/  LDL.LU.64 R52, [R1+0x17b8] ;  /* 0x0017b80001347983 */ /* 0x010f280000300a00 */
[----:B------:R1:W-:Y:S04]  /*1eb60*/  STL.64 [R1+0x848], R232 ;  /* 0x000848e801007387 */ /* 0x0003e80000100a00 */
[----:B-1----:R-:W2:Y:S01]  /*1eb70*/  LDL.LU.64 R232, [R1+0x17b0] ;  /* 0x0017b00001e87983 */ /* 0x002ea20000300a00 */
[----:B------:R-:W-:-:S05]  /*1eb80*/  IMAD.WIDE R16, R5, 0x4, R16 ;  /* 0x0000000405107825 */ /* 0x000fca00078e0210 */
[----:B------:R1:W-:Y:S04]  /*1eb90*/  STL.64 [R1+0x840], R16 ;  /* 0x0008401001007387 */ /* 0x0003e80000100a00 */
[----:B-1----:R-:W4:Y:S01]  /*1eba0*/  LDL.LU.64 R16, [R1+0x798] ;  /* 0x0007980001107983 */ /* 0x002f220000300a00 */
[----:B------:R-:W-:-:S04]  /*1ebb0*/  IMAD.WIDE R216, R5, 0x4, R216 ;  /* 0x0000000405d87825 */ /* 0x000fc800078e02d8 */
[----:B------:R-:W-:-:S04]  /*1ebc0*/  IMAD.WIDE R8, R5, 0x4, R8 ;  /* 0x0000000405087825 */ /* 0x000fc800078e0208 */
[----:B---3--:R-:W-:-:S04]  /*1ebd0*/  IMAD.WIDE R2, R5, 0x4, R2 ;  /* 0x0000000405027825 */ /* 0x008fc800078e0202 */
[----:B------:R-:W-:-:S04]  /*1ebe0*/  IMAD.WIDE R184, R5, 0x4, R184 ;  /* 0x0000000405b87825 */ /* 0x000fc800078e02b8 */
        /* <DEDUP_REMOVED lines=9> */
[----:B--2---:R-:W-:-:S05]  /*1ec80*/  IMAD.WIDE R232, R5, 0x4, R232 ;  /* 0x0000000405e87825 */ /* 0x004fca00078e02e8 */
[----:B------:R1:W-:Y:S04]  /*1ec90*/  STL.64 [R1+0x838], R232 ;  /* 0x000838e801007387 */ /* 0x0003e80000100a00 */
[----:B-1----:R-:W2:Y:S04]  /*1eca0*/  LDL.LU.64 R232, [R1+0x790] ;  /* 0x0007900001e87983 */ /* 0x002ea80000300a00 */
[----:B------:R1:W-:Y:S04]  /*1ecb0*/  STL.64 [R1+0x830], R216 ;  /* 0x000830d801007387 */ /* 0x0003e80000100a00 */
[----:B-1----:R-:W3:Y:S04]  /*1ecc0*/  LDL.LU.64 R216, [R1+0x788] ;  /* 0x0007880001d87983 */ /* 0x002ee80000300a00 */
[----:B------:R1:W-:Y:S04]  /*1ecd0*/  STL.64 [R1+0x828], R2 ;  /* 0x0008280201007387 */ /* 0x0003e80000100a00 */
[----:B-1----:R-:W3:Y:S04]  /*1ece0*/  LDL.LU.64 R2, [R1+0x780] ;  /* 0x0007800001027983 */ /* 0x002ee80000300a00 */
[----:B------:R1:W-:Y:S02]  /*1ecf0*/  STL.64 [R1+0x818], R8 ;  /* 0x0008180801007387 */ /* 0x0003e40000100a00 */
[----:B-1----:R-:W-:-:S05]  /*1ed00*/  IMAD.WIDE R8, R5, 0x4, R242 ;  /* 0x0000000405087825 */ /* 0x002fca00078e02f2 */
[----:B------:R1:W-:Y:S04]  /*1ed10*/  STL.64 [R1+0x810], R8 ;  /* 0x0008100801007387 */ /* 0x0003e80000100a00 */
[----:B------:R4:W-:Y:S04]  /*1ed20*/  STL.64 [R1+0x808], R184 ;  /* 0x000808b801007387 */ /* 0x0009e80000100a00 */
[----:B------:R-:W3:Y:S01]  /*1ed30*/  LDL.64 R242, [R1+0x760] ;  /* 0x0007600001f27983 */ /* 0x000ee20000100a00 */
[----:B-1----:R-:W-:-:S03]  /*1ed40*/  IMAD.WIDE R8, R5, 0x4, R212 ;  /* 0x0000000405087825 */ /* 0x002fc600078e02d4 */
[----:B----4-:R-:W4:Y:S04]  /*1ed50*/  LDL.LU.64 R184, [R1+0x758] ;  /* 0x0007580001b87983 */ /* 0x010f280000300a00 */
[----:B------:R1:W-:Y:S04]  /*1ed60*/  STL.64 [R1+0x800], R8 ;  /* 0x0008000801007387 */ /* 0x0003e80000100a00 */
[----:B------:R-:W4:Y:S04]  /*1ed70*/  LDL.LU.64 R212, [R1+0x750] ;  /* 0x0007500001d47983 */ /* 0x000f280000300a00 */
[----:B-1----:R-:W4:Y:S04]  /*1ed80*/  LDL.LU.64 R8, [R1+0x748] ;  /* 0x0007480001087983 */ /* 0x002f280000300a00 */
[----:B------:R1:W-:Y:S04]  /*1ed90*/  STL.64 [R1+0x7f8], R150 ;  /* 0x0007f89601007387 */ /* 0x0003e80000100a00 */
[----:B-1----:R-:W4:Y:S04]  /*1eda0*/  LDL.LU.64 R150, [R1+0x17a8] ;  /* 0x0017a80001967983 */ /* 0x002f280000300a00 */
[----:B------:R1:W-:Y:S04]  /*1edb0*/  STL.64 [R1+0x7f0], R230 ;  /* 0x0007f0e601007387 */ /* 0x0003e80000100a00 */
[----:B-1----:R-:W4:Y:S04]  /*1edc0*/  LDL.LU.64 R230, [R1+0x17a0] ;  /* 0x0017a00001e67983 */ /* 0x002f280000300a00 */
[----:B------:R1:W-:Y:S04]  /*1edd0*/  STL.64 [R1+0x7e8], R210 ;  /* 0x0007e8d201007387 */ /* 0x0003e80000100a00 */
[----:B-1----:R-:W4:Y:S04]  /*1ede0*/  LDL.LU.64 R210, [R1+0x1798] ;  /* 0x0017980001d27983 */ /* 0x002f280000300a00 */
[----:B------:R1:W-:Y:S01]  /*1edf0*/  STL.64 [R1+0x7d8], R54 ;  /* 0x0007d83601007387 */ /* 0x0003e20000100a00 */
[----:B------:R-:W-:-:S03]  /*1ee00*/  IMAD.WIDE R16, R5, 0x4, R16 ;  /* 0x0000000405107825 */ /* 0x000fc600078e0210 */
[----:B-1----:R-:W4:Y:S04]  /*1ee10*/  LDL.LU.64 R54, [R1+0x1790] ;  /* 0x0017900001367983 */ /* 0x002f280000300a00 */
[----:B------:R1:W-:Y:S04]  /*1ee20*/  STL.64 [R1+0x7d0], R86 ;  /* 0x0007d05601007387 */ /* 0x0003e80000100a00 */
[----:B-1----:R-:W4:Y:S04]  /*1ee30*/  LDL.LU.64 R86, [R1+0x1788] ;  /* 0x0017880001567983 */ /* 0x002f280000300a00 */
[----:B------:R1:W-:Y:S04]  /*1ee40*/  STL.64 [R1+0x7c8], R114 ;  /* 0x0007c87201007387 */ /* 0x0003e80000100a00 */
[----:B-1----:R-:W4:Y:S04]  /*1ee50*/  LDL.LU.64 R114, [R1+0x1780] ;  /* 0x0017800001727983 */ /* 0x002f280000300a00 */
[----:B------:R1:W-:Y:S04]  /*1ee60*/  STL.64 [R1+0x7c0], R228 ;  /* 0x0007c0e401007387 */ /* 0x0003e80000100a00 */
[----:B-1----:R-:W4:Y:S04]  /*1ee70*/  LDL.LU.64 R228, [R1+0x1778] ;  /* 0x0017780001e47983 */ /* 0x002f280000300a00 */
[----:B------:R1:W-:Y:S04]  /*1ee80*/  STL.64 [R1+0x7b8], R10 ;  /* 0x0007b80a01007387 */ /* 0x0003e80000100a00 */
[----:B------:R1:W-:Y:S02]  /*1ee90*/  STL.64 [R1+0x7b0], R136 ;  /* 0x0007b08801007387 */ /* 0x0003e40000100a00 */
[----:B-1----:R-:W-:-:S02]  /*1eea0*/  IMAD.WIDE R10, R5, 0x4, R118 ;  /* 0x00000004050a7825 */ /* 0x002fc400078e0276 */
[----:B------:R-:W4:Y:S04]  /*1eeb0*/  LDL.LU.64 R136, [R1+0x710] ;  /* 0x0007100001887983 */ /* 0x000f280000300a00 */
[----:B------:R-:W4:Y:S04]  /*1eec0*/  LDL.LU.64 R118, [R1+0x708] ;  /* 0x0007080001767983 */ /* 0x000f280000300a00 */
[----:B------:R1:W-:Y:S02]  /*1eed0*/  STL.64 [R1+0x7a8], R10 ;  /* 0x0007a80a01007387 */ /* 0x0003e40000100a00 */
[----:B-1----:R-:W-:-:S02]  /*1eee0*/  IMAD.WIDE R10, R5, 0x4, R84 ;  /* 0x00000004050a7825 */ /* 0x002fc400078e0254 */
[----:B------:R-:W4:Y:S04]  /*1eef0*/  LDL.LU.64 R84, [R1+0x700] ;  /* 0x0007000001547983 */ /* 0x000f280000300a00 */
[----:B------:R1:W-:Y:S04]  /*1ef00*/  STL.64 [R1+0x798], R16 ;  /* 0x0007981001007387 */ /* 0x0003e80000100a00 */
[----:B-1----:R-:W4:Y:S01]  /*1ef10*/  LDL.LU.64 R16, [R1+0x1770] ;  /* 0x0017700001107983 */ /* 0x002f220000300a00 */
[----:B------:R-:W-:-:S04]  /*1ef20*/  IMAD.WIDE R20, R5, 0x4, R20 ;  /* 0x0000000405147825 */ /* 0x000fc800078e0214 */
[----:B------:R-:W-:-:S04]  /*1ef30*/  IMAD.WIDE R200, R5, 0x4, R200 ;  /* 0x0000000405c87825 */ /* 0x000fc800078e02c8 */
[----:B--2---:R-:W-:-:S05]  /*1ef40*/  IMAD.WIDE R232, R5, 0x4, R232 ;  /* 0x0000000405e87825 */ /* 0x004fca00078e02e8 */
[----:B------:R1:W-:Y:S01]  /*1ef50*/  STL.64 [R1+0x790], R232 ;  /* 0x000790e801007387 */ /* 0x0003e20000100a00 */
[----:B---3--:R-:W-:-:S03]  /*1ef60*/  IMAD.WIDE R216, R5, 0x4, R216 ;  /* 0x0000000405d87825 */ /* 0x008fc600078e02d8 */
[----:B-1----:R-:W2:Y:S04]  /*1ef70*/  LDL.LU.64 R232, [R1+0x1768] ;  /* 0x0017680001e87983 */ /* 0x002ea80000300a00 */
[----:B------:R1:W-:Y:S01]  /*1ef80*/  STL.64 [R1+0x788], R216 ;  /* 0x000788d801007387 */ /* 0x0003e20000100a00 */
[----:B------:R-:W-:-:S03]  /*1ef90*/  IMAD.WIDE R2, R5, 0x4, R2 ;  /* 0x0000000405027825 */ /* 0x000fc600078e0202 */
[----:B-1----:R-:W3:Y:S04]  /*1efa0*/  LDL.LU.64 R216, [R1+0x1760] ;  /* 0x0017600001d87983 */ /* 0x002ee80000300a00 */
[----:B------:R1:W-:Y:S01]  /*1efb0*/  STL.64 [R1+0x780], R2 ;  /* 0x0007800201007387 */ /* 0x0003e20000100a00 */
[----:B----4-:R-:W-:-:S04]  /*1efc0*/  IMAD.WIDE R184, R5, 0x4, R184 ;  /* 0x0000000405b87825 */ /* 0x010fc800078e02b8 */
[----:B------:R-:W-:-:S04]  /*1efd0*/  IMAD.WIDE R212, R5, 0x4, R212 ;  /* 0x0000000405d47825 */ /* 0x000fc800078e02d4 */
[----:B------:R-:W-:-:S04]  /*1efe0*/  IMAD.WIDE R242, R5, 0x4, R242 ;  /* 0x0000000405f27825 */ /* 0x000fc800078e02f2 */
[----:B------:R-:W-:-:S04]  /*1eff0*/  IMAD.WIDE R8, R5, 0x4, R8 ;  /* 0x0000000405087825 */ /* 0x000fc800078e0208 */
[C---:B-1----:R-:W-:Y:S02]  /*1f000*/  IMAD.WIDE R2, R5.reuse, 0x4, R16 ;  /* 0x0000000405027825 */ /* 0x042fe400078e0210 */
[----:B------:R-:W4:Y:S04]  /*1f010*/  LDL.LU.64 R16, [R1+0x6d8] ;  /* 0x0006d80001107983 */ /* 0x000f280000300a00 */
[----:B------:R1:W-:Y:S04]  /*1f020*/  STL.64 [R1+0x778], R2 ;  /* 0x0007780201007387 */ /* 0x0003e80000100a00 */
[----:B-1----:R-:W2:Y:S04]  /*1f030*/  LDL.LU.64 R2, [R1+0x6d0] ;  /* 0x0006d00001027983 */ /* 0x002ea80000300a00 */
[----:B------:R1:W-:Y:S04]  /*1f040*/  STL.64 [R1+0x770], R20 ;  /* 0x0007701401007387 */ /* 0x0003e80000100a00 */
[----:B-1----:R-:W3:Y:S04]  /*1f050*/  LDL.LU.64 R20, [R1+0x6c8] ;  /* 0x0006c80001147983 */ /* 0x002ee80000300a00 */
[----:B------:R1:W-:Y:S04]  /*1f060*/  STL.64 [R1+0x768], R200 ;  /* 0x000768c801007387 */ /* 0x0003e80000100a00 */
[----:B-1----:R-:W3:Y:S04]  /*1f070*/  LDL.LU.64 R200, [R1+0x1758] ;  /* 0x0017580001c87983 */ /* 0x002ee80000300a00 */
[----:B------:R1:W-:Y:S04]  /*1f080*/  STL.64 [R1+0x758], R184 ;  /* 0x000758b801007387 */ /* 0x0003e80000100a00 */
[----:B-1----:R-:W3:Y:S04]  /*1f090*/  LDL.LU.64 R184, [R1+0x1750] ;  /* 0x0017500001b87983 */ /* 0x002ee80000300a00 */
[----:B------:R1:W-:Y:S04]  /*1f0a0*/  STL.64 [R1+0x750], R212 ;  /* 0x000750d401007387 */ /* 0x0003e80000100a00 */
[----:B-1----:R-:W2:Y:S04]  /*1f0b0*/  LDL.LU.64 R212, [R1+0x1748] ;  /* 0x0017480001d47983 */ /* 0x002ea80000300a00 */
[----:B------:R1:W-:Y:S04]  /*1f0c0*/  STL.64 [R1+0x1450], R242 ;  /* 0x001450f201007387 */ /* 0x0003e80000100a00 */
[----:B------:R1:W-:Y:S04]  /*1f0d0*/  STL.64 [R1+0x748], R8 ;  /* 0x0007480801007387 */ /* 0x0003e80000100a00 */
[----:B-1----:R-:W3:Y:S01]  /*1f0e0*/  LDL.LU.64 R242, [R1+0x718] ;  /* 0x0007180001f27983 */ /* 0x002ee20000300a00 */
[----:B------:R-:W-:-:S03]  /*1f0f0*/  IMAD.WIDE R228, R5, 0x4, R228 ;  /* 0x0000000405e47825 */ /* 0x000fc600078e02e4 */
[----:B------:R-:W3:Y:S01]  /*1f100*/  LDL.64 R8, [R1+0x6a0] ;  /* 0x0006a00001087983 */ /* 0x000ee20000100a00 */
        /* <DEDUP_REMOVED lines=8> */
[----:B----4-:R-:W-:-:S04]  /*1f190*/  IMAD.WIDE R16, R5, 0x4, R16 ;  /* 0x0000000405107825 */ /* 0x010fc800078e0210 */
[----:B--2---:R-:W-:-:S05]  /*1f1a0*/  IMAD.WIDE R212, R5, 0x4, R212 ;  /* 0x0000000405d47825 */ /* 0x004fca00078e02d4 */
[----:B------:R1:W-:Y:S04]  /*1f1b0*/  STL.64 [R1+0x740], R212 ;  /* 0x000740d401007387 */ /* 0x0003e80000100a00 */
[----:B-1----:R-:W2:Y:S01]  /*1f1c0*/  LDL.LU.64 R212, [R1+0x698] ;  /* 0x0006980001d47983 */ /* 0x002ea20000300a00 */
[----:B---3--:R-:W-:-:S03]  /*1f1d0*/  IMAD.WIDE R242, R5, 0x4, R242 ;  /* 0x0000000405f27825 */ /* 0x008fc600078e02f2 */
[----:B------:R1:W-:Y:S04]  /*1f1e0*/  STL.64 [R1+0x738], R228 ;  /* 0x000738e401007387 */ /* 0x0003e80000100a00 */
[----:B-1----:R-:W3:Y:S04]  /*1f1f0*/  LDL.LU.64 R228, [R1+0x690] ;  /* 0x0006900001e47983 */ /* 0x002ee80000300a00 */
[----:B------:R1:W-:Y:S04]  /*1f200*/  STL.64 [R1+0x730], R168 ;  /* 0x000730a801007387 */ /* 0x0003e80000100a00 */
        /* <DEDUP_REMOVED lines=18> */
[----:B-1----:R-:W3:Y:S01]  /*1f330*/  LDL.LU.64 R16, [R1+0x1718] ;  /* 0x0017180001107983 */ /* 0x002ee20000300a00 */
[----:B------:R-:W-:-:S05]  /*1f340*/  IMAD.WIDE R2, R5, 0x4, R2 ;  /* 0x0000000405027825 */ /* 0x000fca00078e0202 */
[----:B------:R1:W-:Y:S01]  /*1f350*/  STL.64 [R1+0x6d0], R2 ;  /* 0x0006d00201007387 */ /* 0x0003e20000100a00 */
[----:B------:R-:W-:-:S04]  /*1f360*/  IMAD.WIDE R86, R5, 0x4, R86 ;  /* 0x0000000405567825 */ /* 0x000fc800078e0256 */
[----:B------:R-:W-:-:S04]  /*1f370*/  IMAD.WIDE R70, R5, 0x4, R70 ;  /* 0x0000000405467825 */ /* 0x000fc800078e0246 */
[----:B-1----:R-:W-:-:S05]  /*1f380*/  IMAD.WIDE R2, R5, 0x4, R20 ;  /* 0x0000000405027825 */ /* 0x002fca00078e0214 */
[----:B------:R1:W-:Y:S01]  /*1f390*/  STL.64 [R1+0x6c8], R2 ;  /* 0x0006c80201007387 */ /* 0x0003e20000100a00 */
[----:B------:R-:W-:-:S03]  /*1f3a0*/  IMAD.WIDE R166, R5, 0x4, R166 ;  /* 0x0000000405a67825 */ /* 0x000fc600078e02a6 */
[----:B-1----:R-:W4:Y:S04]  /*1f3b0*/  LDL.LU.64 R2, [R1+0x618] ;  /* 0x0006180001027983 */ /* 0x002f280000300a00 */
[----:B------:R-:W4:Y:S01]  /*1f3c0*/  LDL.LU.64 R20, [R1+0x610] ;  /* 0x0006100001147983 */ /* 0x000f220000300a00 */
[----:B--2---:R-:W-:-:S04]  /*1f3d0*/  IMAD.WIDE R212, R5, 0x4, R212 ;  /* 0x0000000405d47825 */ /* 0x004fc800078e02d4 */
[----:B---3--:R-:W-:-:S05]  /*1f3e0*/  IMAD.WIDE R16, R5, 0x4, R16 ;  /* 0x0000000405107825 */ /* 0x008fca00078e0210 */
[----:B------:R1:W-:Y:S04]  /*1f3f0*/  STL.64 [R1+0x6c0], R16 ;  /* 0x0006c01001007387 */ /* 0x0003e80000100a00 */
[----:B-1----:R-:W2:Y:S04]  /*1f400*/  LDL.LU.64 R16, [R1+0x608] ;  /* 0x0006080001107983 */ /* 0x002ea80000300a00 */
[----:B------:R1:W-:Y:S04]  /*1f410*/  STL.64 [R1+0x6b8], R86 ;  /* 0x0006b85601007387 */ /* 0x0003e80000100a00 */
[----:B-1----:R-:W3:Y:S04]  /*1f420*/  LDL.LU.64 R86, [R1+0x1710] ;  /* 0x0017100001567983 */ /* 0x002ee80000300a00 */
[----:B------:R1:W-:Y:S04]  /*1f430*/  STL.64 [R1+0x6b0], R70 ;  /* 0x0006b04601007387 */ /* 0x0003e80000100a00 */
[----:B-1----:R-:W3:Y:S04]  /*1f440*/  LDL.LU.64 R70, [R1+0x1708] ;  /* 0x0017080001467983 */ /* 0x002ee80000300a00 */
[----:B------:R1:W-:Y:S04]  /*1f450*/  STL.64 [R1+0x6a8], R166 ;  /* 0x0006a8a601007387 */ /* 0x0003e80000100a00 */
[----:B-1----:R-:W2:Y:S04]  /*1f460*/  LDL.LU.64 R166, [R1+0x600] ;  /* 0x0006000001a67983 */ /* 0x002ea80000300a00 */
[----:B------:R1:W-:Y:S04]  /*1f470*/  STL.64 [R1+0x698], R212 ;  /* 0x000698d401007387 */ /* 0x0003e80000100a00 */
[----:B-1----:R-:W3:Y:S01]  /*1f480*/  LDL.LU.64 R212, [R1+0x1700] ;  /* 0x0017000001d47983 */ /* 0x002ee20000300a00 */
[----:B------:R-:W-:-:S04]  /*1f490*/  IMAD.WIDE R228, R5, 0x4, R228 ;  /* 0x0000000405e47825 */ /* 0x000fc800078e02e4 */
[C---:B----4-:R-:W-:Y:S01]  /*1f4a0*/  IMAD.WIDE R242, R5.reuse, 0x4, R242 ;  /* 0x0000000405f27825 */ /* 0x050fe200078e02f2 */
[----:B------:R1:W-:Y:S03]  /*1f4b0*/  STL.64 [R1+0x690], R228 ;  /* 0x000690e401007387 */ /* 0x0003e60000100a00 */
[----:B------:R-:W-:-:S04]  /*1f4c0*/  IMAD.WIDE R54, R5, 0x4, R54 ;  /* 0x0000000405367825 */ /* 0x000fc800078e0236 */
[C---:B------:R-:W-:Y:S01]  /*1f4d0*/  IMAD.WIDE R38, R5.reuse, 0x4, R38 ;  /* 0x0000000405267825 */ /* 0x040fe200078e0226 */
[----:B-1----:R-:W4:Y:S03]  /*1f4e0*/  LDL.LU.64 R228, [R1+0x5d8] ;  /* 0x0005d80001e47983 */ /* 0x002f260000300a00 */
[----:B------:R-:W-:-:S04]  /*1f4f0*/  IMAD.WIDE R22, R5, 0x4, R22 ;  /* 0x0000000405167825 */ /* 0x000fc800078e0216 */
[----:B------:R-:W-:-:S04]  /*1f500*/  IMAD.WIDE R96, R5, 0x4, R96 ;  /* 0x0000000405607825 */ /* 0x000fc800078e0260 */
[----:B------:R-:W-:-:S04]  /*1f510*/  IMAD.WIDE R84, R5, 0x4, R84 ;  /* 0x0000000405547825 */ /* 0x000fc800078e0254 */
[----:B---3--:R-:W-:-:S05]  /*1f520*/  IMAD.WIDE R212, R5, 0x4, R212 ;  /* 0x0000000405d47825 */ /* 0x008fca00078e02d4 */
[----:B------:R1:W-:Y:S04]  /*1f530*/  STL.64 [R1+0x688], R212 ;  /* 0x000688d401007387 */ /* 0x0003e80000100a00 */
[----:B-1----:R-:W3:Y:S04]  /*1f540*/  LDL.LU.64 R212, [R1+0x5d0] ;  /* 0x0005d00001d47983 */ /* 0x002ee80000300a00 */
        /* <DEDUP_REMOVED lines=11> */
[----:B-1----:R-:W4:Y:S01]  /*1f600*/  LDL.LU.64 R84, [R1+0x16d8] ;  /* 0x0016d80001547983 */ /* 0x002f220000300a00 */
[----:B------:R-:W-:-:S04]  /*1f610*/  IMAD.WIDE R114, R5, 0x4, R114 ;  /* 0x0000000405727825 */ /* 0x000fc800078e0272 */
[C---:B------:R-:W-:Y:S01]  /*1f620*/  IMAD.WIDE R100, R5.reuse, 0x4, R100 ;  /* 0x0000000405647825 */ /* 0x040fe200078e0264 */
[----:B------:R1:W-:Y:S03]  /*1f630*/  STL.64 [R1+0x650], R114 ;  /* 0x0006507201007387 */ /* 0x0003e60000100a00 */
[----:B------:R-:W-:-:S04]  /*1f640*/  IMAD.WIDE R210, R5, 0x4, R210 ;  /* 0x0000000405d27825 */ /* 0x000fc800078e02d2 */
[C---:B------:R-:W-:Y:S01]  /*1f650*/  IMAD.WIDE R82, R5.reuse, 0x4, R82 ;  /* 0x0000000405527825 */ /* 0x040fe200078e0252 */
[----:B-1----:R-:W3:Y:S03]  /*1f660*/  LDL.LU.64 R114, [R1+0x598] ;  /* 0x0005980001727983 */ /* 0x002ee60000300a00 */
[C---:B------:R-:W-:Y:S01]  /*1f670*/  IMAD.WIDE R146, R5.reuse, 0x4, R146 ;  /* 0x0000000405927825 */ /* 0x040fe200078e0292 */
[----:B------:R1:W-:Y:S03]  /*1f680*/  STL.64 [R1+0x648], R100 ;  /* 0x0006486401007387 */ /* 0x0003e60000100a00 */
[----:B------:R-:W-:-:S04]  /*1f690*/  IMAD.WIDE R68, R5, 0x4, R68 ;  /* 0x0000000405447825 */ /* 0x000fc800078e0244 */
[C---:B------:R-:W-:Y:S01]  /*1f6a0*/  IMAD.WIDE R2, R5.reuse, 0x4, R2 ;  /* 0x0000000405027825 */ /* 0x040fe200078e0202 */
[----:B-1----:R-:W3:Y:S03]  /*1f6b0*/  LDL.LU.64 R100, [R1+0x590] ;  /* 0x0005900001647983 */ /* 0x002ee60000300a00 */
[----:B------:R-:W-:-:S04]  /*1f6c0*/  IMAD.WIDE R20, R5, 0x4, R20 ;  /* 0x0000000405147825 */ /* 0x000fc800078e0214 */
[----:B--2---:R-:W-:-:S04]  /*1f6d0*/  IMAD.WIDE R166, R5, 0x4, R166 ;  /* 0x0000000405a67825 */ /* 0x004fc800078e02a6 */
[----:B----4-:R-:W-:-:S05]  /*1f6e0*/  IMAD.WIDE R84, R5, 0x4, R84 ;  /* 0x0000000405547825 */ /* 0x010fca00078e0254 */
[----:B------:R1:W-:Y:S04]  /*1f6f0*/  STL.64 [R1+0xa50], R84 ;  /* 0x000a505401007387 */ /* 0x0003e80000100a00 */
[----:B-1----:R-:W2:Y:S04]  /*1f700*/  LDL.LU.64 R84, [R1+0x588] ;  /* 0x0005880001547983 */ /* 0x002ea80000300a00 */
        /* <DEDUP_REMOVED lines=9> */
[----:B------:R3:W-:Y:S01]  /*1f7a0*/  STL.64 [R1+0xa80], R20 ;  /* 0x000a801401007387 */ /* 0x0007e20000100a00 */
[----:B-1----:R-:W-:-:S03]  /*1f7b0*/  IMAD.WIDE R2, R5, 0x4, R16 ;  /* 0x0000000405027825 */ /* 0x002fc600078e0210 */
[----:B---3--:R-:W3:Y:S04]  /*1f7c0*/  LDL.LU.64 R20, [R1+0x558] ;  /* 0x0005580001147983 */ /* 0x008ee80000300a00 */
[----:B------:R-:W3:Y:S04]  /*1f7d0*/  LDL.LU.64 R16, [R1+0x550] ;  /* 0x0005500001107983 */ /* 0x000ee80000300a00 */
[----:B------:R1:W-:Y:S04]  /*1f7e0*/  STL.64 [R1+0xa88], R2 ;  /* 0x000a880201007387 */ /* 0x0003e80000100a00 */
[----:B-1----:R-:W3:Y:S04]  /*1f7f0*/  LDL.LU.64 R2, [R1+0x548] ;  /* 0x0005480001027983 */ /* 0x002ee80000300a00 */
[----:B------:R1:W-:Y:S04]  /*1f800*/  STL.64 [R1+0xa90], R166 ;  /* 0x000a90a601007387 */ /* 0x0003e80000100a00 */
[----:B-1----:R-:W3:Y:S01]  /*1f810*/  LDL.LU.64 R166, [R1+0x16b0] ;  /* 0x0016b00001a67983 */ /* 0x002ee20000300a00 */
        /* <DEDUP_REMOVED lines=10> */
[----:B-1----:R-:W3:Y:S04]  /*1f8c0*/  LDL.LU.64 R214, [R1+0x16a0] ;  /* 0x0016a00001d67983 */ /* 0x002ee80000300a00 */
[----:B------:R1:W-:Y:S01]  /*1f8d0*/  STL.64 [R1+0xaa8], R198 ;  /* 0x000aa8c601007387 */ /* 0x0003e20000100a00 */
[----:B------:R-:W-:-:S03]  /*1f8e0*/  IMAD.WIDE R150, R5, 0x4, R150 ;  /* 0x0000000405967825 */ /* 0x000fc600078e0296 */
        /* <DEDUP_REMOVED lines=12> */
[----:B-1----:R-:W3:Y:S01]  /*1f9b0*/  LDL.LU.64 R242, [R1+0x500] ;  /* 0x0005000001f27983 */ /* 0x002ee20000300a00 */
        /* <DEDUP_REMOVED lines=9> */
[----:B--2---:R-:W-:-:S04]  /*1fa50*/  IMAD.WIDE R84, R5, 0x4, R84 ;  /* 0x0000000405547825 */ /* 0x004fc800078e0254 */
[----:B----4-:R-:W-:-:S04]  /*1fa60*/  IMAD.WIDE R146, R5, 0x4, R146 ;  /* 0x0000000405927825 */ /* 0x010fc800078e0292 */
[----:B------:R-:W-:-:S04]  /*1fa70*/  IMAD.WIDE R68, R5, 0x4, R68 ;  /* 0x0000000405447825 */ /* 0x000fc800078e0244 */
[----:B---3--:R-:W-:-:S04]  /*1fa80*/  IMAD.WIDE R20, R5, 0x4, R20 ;  /* 0x0000000405147825 */ /* 0x008fc800078e0214 */
[----:B------:R-:W-:-:S04]  /*1fa90*/  IMAD.WIDE R16, R5, 0x4, R16 ;  /* 0x0000000405107825 */ /* 0x000fc800078e0210 */
[----:B------:R-:W-:-:S05]  /*1faa0*/  IMAD.WIDE R166, R5, 0x4, R166 ;  /* 0x0000000405a67825 */ /* 0x000fca00078e02a6 */
[----:B------:R1:W-:Y:S04]  /*1fab0*/  STL.64 [R1+0xad0], R166 ;  /* 0x000ad0a601007387 */ /* 0x0003e80000100a00 */
[----:B-1----:R-:W2:Y:S04]  /*1fac0*/  LDL.LU.64 R166, [R1+0x1688] ;  /* 0x0016880001a67983 */ /* 0x002ea80000300a00 */
[----:B------:R1:W-:Y:S04]  /*1fad0*/  STL.64 [R1+0xad8], R150 ;  /* 0x000ad89601007387 */ /* 0x0003e80000100a00 */
[----:B-1----:R-:W3:Y:S04]  /*1fae0*/  LDL.LU.64 R150, [R1+0x1680] ;  /* 0x0016800001967983 */ /* 0x002ee80000300a00 */
[----:B------:R1:W-:Y:S04]  /*1faf0*/  STL.64 [R1+0xae0], R134 ;  /* 0x000ae08601007387 */ /* 0x0003e80000100a00 */
[----:B-1----:R-:W4:Y:S04]  /*1fb00*/  LDL.LU.64 R134, [R1+0x1678] ;  /* 0x0016780001867983 */ /* 0x002f280000300a00 */
        /* <DEDUP_REMOVED lines=8> */
[----:B------:R1:W-:Y:S01]  /*1fb90*/  STL.64 [R1+0xb08], R84 ;  /* 0x000b085401007387 */ /* 0x0003e20000100a00 */
[----:B------:R-:W-:-:S03]  /*1fba0*/  IMAD.WIDE R2, R5, 0x4, R2 ;  /* 0x0000000405027825 */ /* 0x000fc600078e0202 */
[----:B-1----:R-:W2:Y:S04]  /*1fbb0*/  LDL.LU.64 R84, [R1+0x1660] ;  /* 0x0016600001547983 */ /* 0x002ea80000300a00 */
[----:B------:R1:W-:Y:S04]  /*1fbc0*/  STL.64 [R1+0xb10], R68 ;  /* 0x000b104401007387 */ /* 0x0003e80000100a00 */
        /* <DEDUP_REMOVED lines=24> */
[----:B-1----:R-:W2:Y:S01]  /*1fd50*/  LDL.LU.64 R196, [R1+0x1618] ;  /* 0x0016180001c47983 */ /* 0x002ea20000300a00 */
[----:B------:R-:W-:-:S04]  /*1fd60*/  IMAD.WIDE R228, R5, 0x4, R228 ;  /* 0x0000000405e47825 */ /* 0x000fc800078e02e4 */
[C---:B------:R-:W-:Y:S01]  /*1fd70*/  IMAD.WIDE R212, R5.reuse, 0x4, R212 ;  /* 0x0000000405d47825 */ /* 0x040fe200078e02d4 */
[----:B------:R1:W-:Y:S03]  /*1fd80*/  STL.64 [R1+0xb78], R228 ;  /* 0x000b78e401007387 */ /* 0x0003e60000100a00 */
[----:B------:R-:W-:-:S04]  /*1fd90*/  IMAD.WIDE R242, R5, 0x4, R242 ;  /* 0x0000000405f27825 */ /* 0x000fc800078e02f2 */
[C---:B------:R-:W-:Y:S01]  /*1fda0*/  IMAD.WIDE R48, R5.reuse, 0x4, R48 ;  /* 0x0000000405307825 */ /* 0x040fe200078e0230 */
[----:B-1----:R-:W2:Y:S03]  /*1fdb0*/  LDL.LU.64 R228, [R1+0x1610] ;  /* 0x0016100001e47983 */ /* 0x002ea60000300a00 */
[C---:B------:R-:W-:Y:S01]  /*1fdc0*/  IMAD.WIDE R180, R5.reuse, 0x4, R180 ;  /* 0x0000000405b47825 */ /* 0x040fe200078e02b4 */
[----:B------:R1:W-:Y:S03]  /*1fdd0*/  STL.64 [R1+0xb80], R212 ;  /* 0x000b80d401007387 */ /* 0x0003e60000100a00 */
[----:B------:R-:W-:-:S04]  /*1fde0*/  IMAD.WIDE R164, R5, 0x4, R164 ;  /* 0x0000000405a47825 */ /* 0x000fc800078e02a4 */
[C---:B------:R-:W-:Y:S01]  /*1fdf0*/  IMAD.WIDE R148, R5.reuse, 0x4, R148 ;  /* 0x0000000405947825 */ /* 0x040fe200078e0294 */
[----:B-1----:R-:W2:Y:S03]  /*1fe00*/  LDL.LU.64 R212, [R1+0x1608] ;  /* 0x0016080001d47983 */ /* 0x002ea60000300a00 */
[----:B------:R-:W-:-:S04]  /*1fe10*/  IMAD.WIDE R82, R5, 0x4, R82 ;  /* 0x0000000405527825 */ /* 0x000fc800078e0252 */
[----:B---3--:R-:W-:-:S04]  /*1fe20*/  IMAD.WIDE R132, R5, 0x4, R132 ;  /* 0x0000000405847825 */ /* 0x008fc800078e0284 */
[----:B------:R-:W-:-:S04]  /*1fe30*/  IMAD.WIDE R66, R5, 0x4, R66 ;  /* 0x0000000405427825 */ /* 0x000fc800078e0242 */
[----:B------:R-:W-:-:S04]  /*1fe40*/  IMAD.WIDE R50, R5, 0x4, R50 ;  /* 0x0000000405327825 */ /* 0x000fc800078e0232 */
[----:B----4-:R-:W-:-:S04]  /*1fe50*/  IMAD.WIDE R114, R5, 0x4, R114 ;  /* 0x0000000405727825 */ /* 0x010fc800078e0272 */
[----:B------:R-:W-:-:S04]  /*1fe60*/  IMAD.WIDE R34, R5, 0x4, R34 ;  /* 0x0000000405227825 */ /* 0x000fc800078e0222 */
[----:B------:R-:W-:-:S04]  /*1fe70*/  IMAD.WIDE R18, R5, 0x4, R18 ;  /* 0x0000000405127825 */ /* 0x000fc800078e0212 */
[----:B--2---:R-:W-:-:S04]  /*1fe80*/  IMAD.WIDE R32, R5, 0x4, R32 ;  /* 0x0000000405207825 */ /* 0x004fc800078e0220 */
[----:B------:R-:W-:-:S04]  /*1fe90*/  IMAD.WIDE R130, R5, 0x4, R130 ;  /* 0x0000000405827825 */ /* 0x000fc800078e0282 */
        /* <DEDUP_REMOVED lines=44> */
[----:B-1----:R-:W2:Y:S04]  /*20160*/  LDL.LU.64 R210, [R1+0x1588] ;  /* 0x0015880001d27983 */ /* 0x002ea80000300a00 */
[----:B------:R1:W-:Y:S01]  /*20170*/  STL.64 [R1+0xc18], R194 ;  /* 0x000c18c201007387 */ /* 0x0003e20000100a00 */
[----:B------:R-:W-:-:S03]  /*20180*/  IMAD.WIDE R2, R5, 0x4, R2 ;  /* 0x0000000405027825 */ /* 0x000fc600078e0202 */
        /* <DEDUP_REMOVED lines=9> */
[----:B-1----:R-:W2:Y:S01]  /*20220*/  LDL.LU.64 R146, [R1+0x1568] ;  /* 0x0015680001927983 */ /* 0x002ea20000300a00 */
[----:B----4-:R-:W-:-:S04]  /*20230*/  IMAD.WIDE R48, R5, 0x4, R48 ;  /* 0x0000000405307825 */ /* 0x010fc800078e0230 */
[----:B---3--:R-:W-:-:S04]  /*20240*/  IMAD.WIDE R242, R5, 0x4, R242 ;  /* 0x0000000405f27825 */ /* 0x008fc800078e02f2 */
[----:B------:R-:W-:-:S04]  /*20250*/  IMAD.WIDE R16, R5, 0x4, R16 ;  /* 0x0000000405107825 */ /* 0x000fc800078e0210 */
[----:B------:R-:W-:-:S04]  /*20260*/  IMAD.WIDE R6, R5, 0x4, R6 ;  /* 0x0000000405067825 */ /* 0x000fc800078e0206 */
[----:B--2---:R-:W-:-:S04]  /*20270*/  IMAD.WIDE R32, R5, 0x4, R32 ;  /* 0x0000000405207825 */ /* 0x004fc800078e0220 */
[----:B------:R-:W-:-:S05]  /*20280*/  IMAD.WIDE R130, R5, 0x4, R130 ;  /* 0x0000000405827825 */ /* 0x000fca00078e0282 */
[----:B------:R1:W-:Y:S04]  /*20290*/  STL.64 [R1+0xc48], R130 ;  /* 0x000c488201007387 */ /* 0x0003e80000100a00 */
[----:B-1----:R-:W2:Y:S04]  /*202a0*/  LDL.LU.64 R130, [R1+0x1560] ;  /* 0x0015600001827983 */ /* 0x002ea80000300a00 */
[----:B------:R1:W-:Y:S04]  /*202b0*/  STL.64 [R1+0xc50], R112 ;  /* 0x000c507001007387 */ /* 0x0003e80000100a00 */
[----:B-1----:R-:W3:Y:S04]  /*202c0*/  LDL.LU.64 R112, [R1+0x1558] ;  /* 0x0015580001707983 */ /* 0x002ee80000300a00 */
[----:B------:R-:W-:Y:S04]  /*202d0*/  STL.64 [R1+0xc38], R2 ;  /* 0x000c380201007387 */ /* 0x000fe80000100a00 */
[----:B------:R1:W-:Y:S04]  /*202e0*/  STL.64 [R1+0x1460], R2 ;  /* 0x0014600201007387 */ /* 0x0003e80000100a00 */
[----:B-1----:R-:W4:Y:S04]  /*202f0*/  LDL.LU.64 R2, [R1] ;  /* 0x0000000001027983 */ /* 0x002f280000300a00 */
[----:B------:R1:W-:Y:S04]  /*20300*/  STL.64 [R1+0xc58], R96 ;  /* 0x000c586001007387 */ /* 0x0003e80000100a00 */
[----:B-1----:R-:W2:Y:S04]  /*20310*/  LDL.LU.64 R96, [R1+0x1550] ;  /* 0x0015500001607983 */ /* 0x002ea80000300a00 */
[----:B------:R1:W-:Y:S04]  /*20320*/  STL.64 [R1+0xc60], R80 ;  /* 0x000c605001007387 */ /* 0x0003e80000100a00 */
[----:B-1----:R-:W3:Y:S04]  /*20330*/  LDL.LU.64 R80, [R1+0x1548] ;  /* 0x0015480001507983 */ /* 0x002ee80000300a00 */
[----:B------:R1:W-:Y:S04]  /*20340*/  STL.64 [R1+0xc68], R64 ;  /* 0x000c684001007387 */ /* 0x0003e80000100a00 */
[----:B-1----:R-:W2:Y:S04]  /*20350*/  LDL.LU.64 R64, [R1+0x1540] ;  /* 0x0015400001407983 */ /* 0x002ea80000300a00 */
[----:B------:R1:W-:Y:S04]  /*20360*/  STL.64 [R1+0xc80], R48 ;  /* 0x000c803001007387 */ /* 0x0003e80000100a00 */
[----:B-1----:R-:W2:Y:S04]  /*20370*/  LDL.LU.64 R48, [R1+0x1538] ;  /* 0x0015380001307983 */ /* 0x002ea80000300a00 */
[----:B------:R1:W-:Y:S04]  /*20380*/  STL.64 [R1+0xc88], R32 ;  /* 0x000c882001007387 */ /* 0x0003e80000100a00 */
[----:B-1----:R-:W2:Y:S04]  /*20390*/  LDL.LU.64 R32, [R1+0x1530] ;  /* 0x0015300001207983 */ /* 0x002ea80000300a00 */
[----:B------:R-:W-:Y:S04]  /*203a0*/  STL.64 [R1+0xc70], R242 ;  /* 0x000c70f201007387 */ /* 0x000fe80000100a00 */
[----:B------:R1:W-:Y:S04]  /*203b0*/  STL.64 [R1+0x1468], R242 ;  /* 0x001468f201007387 */ /* 0x0003e80000100a00 */
[----:B-1----:R-:W2:Y:S04]  /*203c0*/  LDL.LU.64 R242, [R1+0x8] ;  /* 0x0000080001f27983 */ /* 0x002ea80000300a00 */
[----:B------:R1:W-:Y:S04]  /*203d0*/  STL.64 [R1+0xc90], R16 ;  /* 0x000c901001007387 */ /* 0x0003e80000100a00 */
[----:B-1----:R-:W2:Y:S04]  /*203e0*/  LDL.LU.64 R16, [R1+0x1528] ;  /* 0x0015280001107983 */ /* 0x002ea80000300a00 */
[----:B------:R-:W-:Y:S04]  /*203f0*/  STL.64 [R1+0xc78], R6 ;  /* 0x000c780601007387 */ /* 0x000fe80000100a00 */
[----:B------:R1:W-:Y:S04]  /*20400*/  STL.64 [R1+0x1470], R6 ;  /* 0x0014700601007387 */ /* 0x0003e80000100a00 */
[----:B-1----:R-:W2:Y:S01]  /*20410*/  LDL.LU.64 R6, [R1+0x10] ;  /* 0x0000100001067983 */ /* 0x002ea20000300a00 */
        /* <DEDUP_REMOVED lines=27> */
[----:B------:R-:W-:-:S04]  /*205d0*/  IMAD.WIDE R78, R5, 0x4, R78 ;  /* 0x00000004054e7825 */ /* 0x000fc800078e024e */
[----:B------:R-:W-:-:S04]  /*205e0*/  IMAD.WIDE R82, R5, 0x4, R82 ;  /* 0x0000000405527825 */ /* 0x000fc800078e0252 */
[----:B------:R-:W-:-:S04]  /*205f0*/  IMAD.WIDE R84, R5, 0x4, R84 ;  /* 0x0000000405547825 */ /* 0x000fc800078e0254 */
[----:B------:R-:W-:-:S04]  /*20600*/  IMAD.WIDE R86, R5, 0x4, R86 ;  /* 0x0000000405567825 */ /* 0x000fc800078e0256 */
[----:B------:R-:W-:-:S04]  /*20610*/  IMAD.WIDE R88, R5, 0x4, R88 ;  /* 0x0000000405587825 */ /* 0x000fc800078e0258 */
[----:B------:R-:W-:-:S04]  /*20620*/  IMAD.WIDE R90, R5, 0x4, R90 ;  /* 0x00000004055a7825 */ /* 0x000fc800078e025a */
[----:B---3--:R-:W-:-:S04]  /*20630*/  IMAD.WIDE R80, R5, 0x4, R80 ;  /* 0x0000000405507825 */ /* 0x008fc800078e0250 */
[----:B--2---:R-:W-:-:S04]  /*20640*/  IMAD.WIDE R64, R5, 0x4, R64 ;  /* 0x0000000405407825 */ /* 0x004fc800078e0240 */
[----:B------:R-:W-:-:S04]  /*20650*/  IMAD.WIDE R48, R5, 0x4, R48 ;  /* 0x0000000405307825 */ /* 0x000fc800078e0230 */
[----:B------:R-:W-:-:S05]  /*20660*/  IMAD.WIDE R6, R5, 0x4, R6 ;  /* 0x0000000405067825 */ /* 0x000fca00078e0206 */
[----:B------:R1:W-:Y:S02]  /*20670*/  STL.64 [R1+0xc98], R6 ;  /* 0x000c980601007387 */ /* 0x0003e40000100a00 */
[----:B-1----:R-:W-:-:S05]  /*20680*/  IMAD.WIDE R6, R5, 0x4, R242 ;  /* 0x0000000405067825 */ /* 0x002fca00078e02f2 */
[----:B------:R-:W-:Y:S04]  /*20690*/  STL.64 [R1+0xca0], R6 ;  /* 0x000ca00601007387 */ /* 0x000fe80000100a00 */
[----:B------:R1:W-:Y:S04]  /*206a0*/  STL.64 [R1+0x1480], R6 ;  /* 0x0014800601007387 */ /* 0x0003e80000100a00 */
[----:B------:R-:W-:Y:S01]  /*206b0*/  STL.64 [R1+0xca8], R2 ;  /* 0x000ca80201007387 */ /* 0x000fe20000100a00 */
[----:B-1----:R-:W-:-:S05]  /*206c0*/  IMAD.WIDE R6, R5, 0x4, R16 ;  /* 0x0000000405067825 */ /* 0x002fca00078e0210 */
[----:B------:R-:W-:Y:S04]  /*206d0*/  STL.64 [R1+0xcc0], R6 ;  /* 0x000cc00601007387 */ /* 0x000fe80000100a00 */
[----:B------:R1:W-:Y:S04]  /*206e0*/  STL.64 [R1+0x1488], R2 ;  /* 0x0014880201007387 */ /* 0x0003e80000100a00 */
[----:B------:R-:W-:Y:S01]  /*206f0*/  STL.64 [R1+0xcb0], R12 ;  /* 0x000cb00c01007387 */ /* 0x000fe20000100a00 */
[----:B-1----:R-:W-:Y:S02]  /*20700*/  IMAD.MOV.U32 R2, RZ, RZ, R246 ;  /* 0x000000ffff027224 */ /* 0x002fe400078e00f6 */
[----:B------:R-:W-:-:S02]  /*20710*/  IMAD.MOV.U32 R3, RZ, RZ, R247 ;  /* 0x000000ffff037224 */ /* 0x000fc400078e00f7 */
[C---:B------:R-:W-:Y:S01]  /*20720*/  IMAD.WIDE R246, R5.reuse, 0x4, R18 ;  /* 0x0000000405f67825 */ /* 0x040fe200078e0212 */
[----:B------:R-:W-:Y:S03]  /*20730*/  STL.64 [R1+0x1490], R12 ;  /* 0x0014900c01007387 */ /* 0x000fe60000100a00 */
[----:B------:R-:W-:Y:S01]  /*20740*/  IMAD.WIDE R6, R5, 0x4, R20 ;  /* 0x0000000405067825 */ /* 0x000fe200078e0214 */
[----:B------:R-:W-:Y:S03]  /*20750*/  STL.64 [R1+0xcc8], R246 ;  /* 0x000cc8f601007387 */ /* 0x000fe60000100a00 */
[----:B------:R-:W-:Y:S01]  /*20760*/  IMAD.MOV.U32 R18, RZ, RZ, R248 ;  /* 0x000000ffff127224 */ /* 0x000fe200078e00f8 */
[----:B------:R-:W-:Y:S01]  /*20770*/  STL.64 [R1+0x14a8], R246 ;  /* 0x0014a8f601007387 */ /* 0x000fe20000100a00 */
[----:B------:R-:W-:-:S02]  /*20780*/  IMAD.MOV.U32 R19, RZ, RZ, R249 ;  /* 0x000000ffff137224 */ /* 0x000fc400078e00f9 */
[C---:B------:R-:W-:Y:S01]  /*20790*/  IMAD.WIDE R248, R5.reuse, 0x4, R22 ;  /* 0x0000000405f87825 */ /* 0x040fe200078e0216 */
[----:B------:R-:W-:Y:S03]  /*207a0*/  STL.64 [R1+0xcb8], R14 ;  /* 0x000cb80e01007387 */ /* 0x000fe60000100a00 */
[----:B------:R-:W-:Y:S01]  /*207b0*/  IMAD.WIDE R242, R5, 0x4, R24 ;  /* 0x0000000405f27825 */ /* 0x000fe200078e0218 */
[----:B------:R-:W-:Y:S04]  /*207c0*/  STL.64 [R1+0x1498], R14 ;  /* 0x0014980e01007387 */ /* 0x000fe80000100a00 */
[----:B------:R-:W-:Y:S01]  /*207d0*/  STL.64 [R1+0xcd0], R6 ;  /* 0x000cd00601007387 */ /* 0x000fe20000100a00 */
[----:B------:R-:W-:-:S02]  /*207e0*/  IMAD.MOV.U32 R16, RZ, RZ, R250 ;  /* 0x000000ffff107224 */ /* 0x000fc400078e00fa */
[----:B------:R-:W-:Y:S01]  /*207f0*/  IMAD.MOV.U32 R17, RZ, RZ, R251 ;  /* 0x000000ffff117224 */ /* 0x000fe200078e00fb */
[----:B------:R1:W-:Y:S01]  /*20800*/  STL.64 [R1+0x14b0], R6 ;  /* 0x0014b00601007387 */ /* 0x0003e20000100a00 */
[----:B------:R-:W-:-:S03]  /*20810*/  IMAD.WIDE R250, R5, 0x4, R26 ;  /* 0x0000000405fa7825 */ /* 0x000fc600078e021a */
[----:B------:R-:W-:Y:S04]  /*20820*/  STL.64 [R1+0xcd8], R248 ;  /* 0x000cd8f801007387 */ /* 0x000fe80000100a00 */
[----:B------:R-:W-:Y:S01]  /*20830*/  STL.64 [R1+0x14b8], R248 ;  /* 0x0014b8f801007387 */ /* 0x000fe20000100a00 */
[----:B-1----:R-:W-:-:S03]  /*20840*/  IMAD.WIDE R6, R5, 0x4, R32 ;  /* 0x0000000405067825 */ /* 0x002fc600078e0220 */
[----:B------:R-:W-:Y:S04]  /*20850*/  STL.64 [R1+0xce0], R242 ;  /* 0x000ce0f201007387 */ /* 0x000fe80000100a00 */
[----:B------:R-:W-:Y:S01]  /*20860*/  STL.64 [R1+0x14c0], R242 ;  /* 0x0014c0f201007387 */ /* 0x000fe20000100a00 */
[----:B------:R-:W-:-:S03]  /*20870*/  IMAD.WIDE R32, R5, 0x4, R34 ;  /* 0x0000000405207825 */ /* 0x000fc600078e0222 */
[----:B------:R-:W-:Y:S04]  /*20880*/  STL.64 [R1+0xd00], R6 ;  /* 0x000d000601007387 */ /* 0x000fe80000100a00 */
[----:B------:R-:W-:Y:S04]  /*20890*/  STL.64 [R1+0xce8], R250 ;  /* 0x000ce8fa01007387 */ /* 0x000fe80000100a00 */
[----:B------:R-:W-:Y:S04]  /*208a0*/  STL.64 [R1+0x14c8], R250 ;  /* 0x0014c8fa01007387 */ /* 0x000fe80000100a00 */
[----:B------:R-:W-:Y:S04]  /*208b0*/  STL.64 [R1+0xcf0], R28 ;  /* 0x000cf01c01007387 */ /* 0x000fe80000100a00 */
[----:B------:R-:W-:Y:S04]  /*208c0*/  STL.64 [R1+0x14d0], R28 ;  /* 0x0014d01c01007387 */ /* 0x000fe80000100a00 */
[----:B------:R-:W-:Y:S04]  /*208d0*/  STL.64 [R1+0xcf8], R30 ;  /* 0x000cf81e01007387 */ /* 0x000fe80000100a00 */
[----:B------:R-:W-:Y:S04]  /*208e0*/  STL.64 [R1+0x14d8], R30 ;  /* 0x0014d81e01007387 */ /* 0x000fe80000100a00 */
[----:B------:R-:W-:Y:S04]  /*208f0*/  STL.64 [R1+0xd08], R32 ;  /* 0x000d082001007387 */ /* 0x000fe80000100a00 */
[----:B------:R1:W-:Y:S04]  /*20900*/  STL.64 [R1+0x14e0], R32 ;  /* 0x0014e02001007387 */ /* 0x0003e80000100a00 */
[----:B-1----:R-:W2:Y:S04]  /*20910*/  LDL.64 R32, [R1+0x350] ;  /* 0x0003500001207983 */ /* 0x002ea80000100a00 */
[----:B------:R-:W-:Y:S04]  /*20920*/  STL.64 [R1+0xd18], R36 ;  /* 0x000d182401007387 */ /* 0x000fe80000100a00 */
[----:B------:R1:W-:Y:S04]  /*20930*/  STL.64 [R1+0x14e8], R36 ;  /* 0x0014e82401007387 */ /* 0x0003e80000100a00 */
[----:B-1----:R-:W3:Y:S04]  /*20940*/  LDL.64 R36, [R1+0x348] ;  /* 0x0003480001247983 */ /* 0x002ee80000100a00 */
        /* <DEDUP_REMOVED lines=26> */
[----:B------:R-:W-:-:S03]  /*20af0*/  IMAD.WIDE R92, R5, 0x4, R92 ;  /* 0x00000004055c7825 */ /* 0x000fc600078e025c */
[----:B------:R-:W-:Y:S01]  /*20b00*/  STL.64 [R1+0xdb8], R76 ;  /* 0x000db84c01007387 */ /* 0x000fe20000100a00 */
[----:B------:R-:W-:-:S03]  /*20b10*/  IMAD.WIDE R96, R5, 0x4, R96 ;  /* 0x0000000405607825 */ /* 0x000fc600078e0260 */
[----:B------:R4:W-:Y:S01]  /*20b20*/  STL.64 [R1+0xdc8], R80 ;  /* 0x000dc85001007387 */ /* 0x0009e20000100a00 */
[----:B------:R-:W-:-:S03]  /*20b30*/  IMAD.WIDE R94, R5, 0x4, R94 ;  /* 0x00000004055e7825 */ /* 0x000fc600078e025e */
[----:B------:R-:W-:Y:S01]  /*20b40*/  STL.64 [R1+0xdc0], R78 ;  /* 0x000dc04e01007387 */ /* 0x000fe20000100a00 */
        /* <DEDUP_REMOVED lines=62> */
[----:B------:R-:W-:-:S03]  /*20f30*/  IMAD.MOV.U32 R20, RZ, RZ, R2 ;  /* 0x000000ffff147224 */ /* 0x000fc600078e0002 */
[----:B------:R-:W-:Y:S01]  /*20f40*/  STL.64 [R1+0xec0], R144 ;  /* 0x000ec09001007387 */ /* 0x000fe20000100a00 */
[----:B------:R-:W-:-:S03]  /*20f50*/  IMAD.MOV.U32 R21, RZ, RZ, R3 ;  /* 0x000000ffff157224 */ /* 0x000fc600078e0003 */
        /* <DEDUP_REMOVED lines=33> */
[----:B------:R-:W-:Y:S02]  /*21170*/  IMAD.MOV.U32 R24, RZ, RZ, R126 ;  /* 0x000000ffff187224 */ /* 0x000fe400078e007e */
[----:B------:R-:W-:Y:S01]  /*21180*/  IMAD.MOV.U32 R25, RZ, RZ, R127 ;  /* 0x000000ffff197224 */ /* 0x000fe200078e007f */
        /* <DEDUP_REMOVED lines=28> */
[----:B------:R-:W-:-:S04]  /*21350*/  IMAD.WIDE R8, R5, 0x4, R8 ;  /* 0x0000000405087825 */ /* 0x000fc800078e0208 */
[C---:B------:R-:W-:Y:S01]  /*21360*/  IMAD.WIDE R216, R5.reuse, 0x4, R216 ;  /* 0x0000000405d87825 */ /* 0x040fe200078e02d8 */
[----:B------:R-:W-:Y:S03]  /*21370*/  STL.64 [R1+0xfc0], R10 ;  /* 0x000fc00a01007387 */ /* 0x000fe60000100a00 */
[C---:B------:R-:W-:Y:S01]  /*21380*/  IMAD.WIDE R218, R5.reuse, 0x4, R218 ;  /* 0x0000000405da7825 */ /* 0x040fe200078e02da */
[----:B------:R-:W-:Y:S03]  /*21390*/  STL.64 [R1+0xfd0], R212 ;  /* 0x000fd0d401007387 */ /* 0x000fe60000100a00 */
[----:B------:R-:W-:Y:S01]  /*213a0*/  IMAD.WIDE R220, R5, 0x4, R220 ;  /* 0x0000000405dc7825 */ /* 0x000fe200078e02dc */
[----:B------:R-:W-:Y:S03]  /*213b0*/  STL.64 [R1+0xfd8], R214 ;  /* 0x000fd8d601007387 */ /* 0x000fe60000100a00 */
[----:B------:R-:W-:-:S02]  /*213c0*/  IMAD.MOV.U32 R22, RZ, RZ, R16 ;  /* 0x000000ffff167224 */ /* 0x000fc400078e0010 */
[----:B------:R-:W-:Y:S02]  /*213d0*/  IMAD.MOV.U32 R23, RZ, RZ, R17 ;  /* 0x000000ffff177224 */ /* 0x000fe400078e0011 */
[C---:B------:R-:W-:Y:S01]  /*213e0*/  IMAD.WIDE R222, R5.reuse, 0x4, R222 ;  /* 0x0000000405de7825 */ /* 0x040fe200078e02de */
[----:B------:R-:W-:Y:S03]  /*213f0*/  STL.64 [R1+0xfe0], R216 ;  /* 0x000fe0d801007387 */ /* 0x000fe60000100a00 */
[----:B------:R-:W-:Y:S01]  /*21400*/  IMAD.MOV.U32 R16, RZ, RZ, R8 ;  /* 0x000000ffff107224 */ /* 0x000fe200078e0008 */
[----:B---3--:R-:W-:Y:S01]  /*21410*/  LDGSTS.E [R244+0x78008], desc[UR52][R36.64], !P6 ;  /* 0x7800800024f47fae */ /* 0x008fe2000f121874 */
[----:B------:R-:W-:Y:S02]  /*21420*/  IMAD.MOV.U32 R17, RZ, RZ, R9 ;  /* 0x000000ffff117224 */ /* 0x000fe400078e0009 */
[C---:B------:R-:W-:Y:S01]  /*21430*/  IMAD.WIDE R246, R5.reuse, 0x4, R226 ;  /* 0x0000000405f67825 */ /* 0x040fe200078e02e2 */
[----:B------:R-:W-:Y:S03]  /*21440*/  STL.64 [R1+0xfe8], R218 ;  /* 0x000fe8da01007387 */ /* 0x000fe60000100a00 */
[C---:B------:R-:W-:Y:S01]  /*21450*/  IMAD.WIDE R8, R5.reuse, 0x4, R224 ;  /* 0x0000000405087825 */ /* 0x040fe200078e02e0 */
[----:B------:R-:W-:Y:S03]  /*21460*/  STL.64 [R1+0xff0], R220 ;  /* 0x000ff0dc01007387 */ /* 0x000fe60000100a00 */
[C---:B------:R-:W-:Y:S01]  /*21470*/  IMAD.WIDE R228, R5.reuse, 0x4, R228 ;  /* 0x0000000405e47825 */ /* 0x040fe200078e02e4 */
[----:B------:R-:W-:Y:S03]  /*21480*/  STL.64 [R1+0xff8], R222 ;  /* 0x000ff8de01007387 */ /* 0x000fe60000100a00 */
[C---:B------:R-:W-:Y:S01]  /*21490*/  IMAD.WIDE R230, R5.reuse, 0x4, R230 ;  /* 0x0000000405e67825 */ /* 0x040fe200078e02e6 */
[----:B------:R3:W-:Y:S03]  /*214a0*/  STL.64 [R1+0x1008], R246 ;  /* 0x001008f601007387 */ /* 0x0007e60000100a00 */
[C---:B------:R-:W-:Y:S01]  /*214b0*/  IMAD.WIDE R232, R5.reuse, 0x4, R232 ;  /* 0x0000000405e87825 */ /* 0x040fe200078e02e8 */
[----:B------:R-:W-:Y:S03]  /*214c0*/  STL.64 [R1+0x1000], R8 ;  /* 0x0010000801007387 */ /* 0x000fe60000100a00 */
[C---:B------:R-:W-:Y:S01]  /*214d0*/  IMAD.WIDE R234, R5.reuse, 0x4, R234 ;  /* 0x0000000405ea7825 */ /* 0x040fe200078e02ea */
[----:B------:R3:W-:Y:S03]  /*214e0*/  STL.64 [R1+0x1010], R228 ;  /* 0x001010e401007387 */ /* 0x0007e60000100a00 */
[----:B------:R-:W-:Y:S01]  /*214f0*/  IMAD.WIDE R236, R5, 0x4, R236 ;  /* 0x0000000405ec7825 */ /* 0x000fe200078e02ec */
[----:B------:R-:W-:Y:S04]  /*21500*/  STL.64 [R1+0x1018], R230 ;  /* 0x001018e601007387 */ /* 0x000fe80000100a00 */
[----:B------:R-:W-:Y:S04]  /*21510*/  STL.64 [R1+0x1020], R232 ;  /* 0x001020e801007387 */ /* 0x000fe80000100a00 */
[----:B------:R-:W-:Y:S04]  /*21520*/  STL.64 [R1+0x1028], R234 ;  /* 0x001028ea01007387 */ /* 0x000fe80000100a00 */
[----:B------:R-:W-:Y:S04]  /*21530*/  STL.64 [R1+0x1030], R236 ;  /* 0x001030ec01007387 */ /* 0x000fe80000100a00 */
[----:B-1----:R-:W4:Y:S04]  /*21540*/  LDL.64 R50, [R1+0x950] ;  /* 0x0009500001327983 */ /* 0x002f280000100a00 */
[----:B------:R-:W3:Y:S04]  /*21550*/  LDL.64 R46, [R1+0x958] ;  /* 0x00095800012e7983 */ /* 0x000ee80000100a00 */
[----:B------:R-:W3:Y:S04]  /*21560*/  LDL.64 R48, [R1+0x968] ;  /* 0x0009680001307983 */ /* 0x000ee80000100a00 */
[----:B------:R-:W3:Y:S01]  /*21570*/  LDL.64 R44, [R1+0x960] ;  /* 0x00096000012c7983 */ /* 0x000ee20000100a00 */
[----:B------:R-:W-:-:S03]  /*21580*/  ISETP.GE.U32.AND P5, PT, R4, 0x7ffffe81, PT ;  /* 0x7ffffe810400780c */ /* 0x000fc60003fa6070 */
[----:B------:R-:W3:Y:S01]  /*21590*/  LDL.64 R42, [R1+0x858] ;  /* 0x00085800012a7983 */ /* 0x000ee20000100a00 */
[----:B------:R-:W-:-:S03]  /*215a0*/  IMAD.WIDE R34, R5, 0x4, R238 ;  /* 0x0000000405227825 */ /* 0x000fc600078e02ee */
[----:B------:R-:W3:Y:S01]  /*215b0*/  LDL.64 R40, [R1+0x818] ;  /* 0x0008180001287983 */ /* 0x000ee20000100a00 */
[----:B------:R-:W-:-:S03]  /*215c0*/  IMAD.WIDE R4, R5, 0x4, R240 ;  /* 0x0000000405047825 */ /* 0x000fc600078e02f0 */
[----:B------:R-:W3:Y:S04]  /*215d0*/  LDL.64 R38, [R1+0x7d8] ;  /* 0x0007d80001267983 */ /* 0x000ee80000100a00 */
[----:B--2---:R-:W-:Y:S04]  /*215e0*/  LDGSTS.E [R244+0x7800c], desc[UR52][R32.64], !P0 ;  /* 0x7800c00020f47fae */ /* 0x004fe8000c121874 */
[----:B------:R-:W2:Y:S04]  /*215f0*/  LDL.64 R36, [R1+0x798] ;  /* 0x0007980001247983 */ /* 0x000ea80000100a00 */
        /* <DEDUP_REMOVED lines=16> */
[----:B------:R1:W-:Y:S04]  /*21700*/  STL.64 [R1+0x1038], R34 ;  /* 0x0010382201007387 */ /* 0x0003e80000100a00 */
[----:B----4-:R-:W-:Y:S04]  /*21710*/  LDGSTS.E [R244+0x7c000], desc[UR52][R50.64], !P1 ;  /* 0x7c00000032f47fae */ /* 0x010fe8000c921874 */
[----:B---3--:R-:W-:Y:S04]  /*21720*/  LDGSTS.E [R244+0x7c004], desc[UR52][R46.64], !P2 ;  /* 0x7c0040002ef47fae */ /* 0x008fe8000d121874 */
[----:B------:R-:W-:Y:S04]  /*21730*/  LDGSTS.E [R244+0x7c008], desc[UR52][R48.64], !P4 ;  /* 0x7c00800030f47fae */ /* 0x000fe8000e121874 */
[----:B------:R-:W3:Y:S04]  /*21740*/  LDL.LU.64 R50, [R1+0x1520] ;  /* 0x0015200001327983 */ /* 0x000ee80000300a00 */
[----:B------:R-:W4:Y:S04]  /*21750*/  LDL.LU.64 R46, [R1+0x1518] ;  /* 0x00151800012e7983 */ /* 0x000f280000300a00 */
[----:B------:R-:W3:Y:S04]  /*21760*/  LDL.LU.64 R48, [R1+0x1510] ;  /* 0x0015100001307983 */ /* 0x000ee80000300a00 */
[----:B------:R-:W-:Y:S04]  /*21770*/  LDGSTS.E [R244+0x7c00c], desc[UR52][R44.64], !P5 ;  /* 0x7c00c0002cf47fae */ /* 0x000fe8000e921874 */
[----:B------:R-:W0:Y:S04]  /*21780*/  LDGDEPBAR ;  /* 0x00000000000079af */ /* 0x000e280000000000 */
[----:B------:R-:W-:Y:S04]  /*21790*/  LDGSTS.E [R252+0x20000], desc[UR52][R42.64], P3 ;  /* 0x200000002afc7fae */ /* 0x000fe80009921874 */
[----:B------:R-:W-:Y:S04]  /*217a0*/  LDGSTS.E [R252+0x20400], desc[UR52][R40.64], P3 ;  /* 0x2040000028fc7fae */ /* 0x000fe80009921874 */
[----:B------:R-:W-:Y:S04]  /*217b0*/  LDGSTS.E [R252+0x20800], desc[UR52][R38.64], P3 ;  /* 0x2080000026fc7fae */ /* 0x000fe80009921874 */
[----:B--2---:R-:W-:Y:S04]  /*217c0*/  LDGSTS.E [R252+0x20c00], desc[UR52][R36.64], P3 ;  /* 0x20c0000024fc7fae */ /* 0x004fe80009921874 */
[----:B------:R-:W-:Y:S04]  /*217d0*/  LDGSTS.E [R252+0x21000], desc[UR52][R32.64], P3 ;  /* 0x2100000020fc7fae */ /* 0x000fe80009921874 */
[----:B------:R-:W-:Y:S04]  /*217e0*/  LDGSTS.E [R252+0x21400], desc[UR52][R240.64], P3 ;  /* 0x21400000f0fc7fae */ /* 0x000fe80009921874 */
[----:B------:R-:W-:Y:S04]  /*217f0*/  LDGSTS.E [R252+0x21800], desc[UR52][R238.64], P3 ;  /* 0x21800000eefc7fae */ /* 0x000fe80009921874 */
[----:B------:R-:W-:Y:S04]  /*21800*/  LDGSTS.E [R252+0x21c00], desc[UR52][R226.64], P3 ;  /* 0x21c00000e2fc7fae */ /* 0x000fe80009921874 */
[----:B------:R-:W2:Y:S04]  /*21810*/  LDL.LU.64 R44, [R1+0x1508] ;  /* 0x00150800012c7983 */ /* 0x000ea80000300a00 */
[----:B------:R-:W-:Y:S04]  /*21820*/  LDGSTS.E [R252+0x22000], desc[UR52][R224.64], P3 ;  /* 0x22000000e0fc7fae */ /* 0x000fe80009921874 */
[----:B------:R-:W4:Y:S04]  /*21830*/  LDL.LU.64 R42, [R1+0x1500] ;  /* 0x00150000012a7983 */ /* 0x000f280000300a00 */
        /* <DEDUP_REMOVED lines=9> */
[----:B------:R-:W-:Y:S04]  /*218d0*/  LDGSTS.E [R252+0x23800], desc[UR52][R164.64], P3 ;  /* 0x23800000a4fc7fae */ /* 0x000fe80009921874 */
[----:B------:R-:W2:Y:S04]  /*218e0*/  LDL.64 R226, [R1+0x850] ;  /* 0x0008500001e27983 */ /* 0x000ea80000100a00 */
[----:B------:R-:W-:Y:S04]  /*218f0*/  LDGSTS.E [R252+0x23c00], desc[UR52][R162.64], P3 ;  /* 0x23c00000a2fc7fae */ /* 0x000fe80009921874 */
[----:B------:R-:W4:Y:S04]  /*21900*/  LDL.64 R224, [R1+0x810] ;  /* 0x0008100001e07983 */ /* 0x000f280000100a00 */
        /* <DEDUP_REMOVED lines=8> */
[----:B------:R-:W4:Y:S04]  /*21990*/  LDL.64 R178, [R1+0x6d0] ;  /* 0x0006d00001b27983 */ /* 0x000f280000100a00 */
[----:B------:R-:W4:Y:S04]  /*219a0*/  LDL.64 R164, [R1+0x690] ;  /* 0x0006900001a47983 */ /* 0x000f280000100a00 */
[----:B------:R-:W4:Y:S04]  /*219b0*/  LDL.64 R162, [R1+0x650] ;  /* 0x0006500001a27983 */ /* 0x000f280000100a00 */
[----:B------:R-:W4:Y:S04]  /*219c0*/  LDL.64 R148, [R1+0xa80] ;  /* 0x000a800001947983 */ /* 0x000f280000100a00 */
[----:B------:R-:W4:Y:S04]  /*219d0*/  LDL.64 R146, [R1+0xac0] ;  /* 0x000ac00001927983 */ /* 0x000f280000100a00 */
[----:B------:R-:W4:Y:S04]  /*219e0*/  LDL.64 R132, [R1+0xb00] ;  /* 0x000b000001847983 */ /* 0x000f280000100a00 */
[----:B------:R-:W4:Y:S04]  /*219f0*/  LDL.64 R130, [R1+0xb40] ;  /* 0x000b400001827983 */ /* 0x000f280000100a00 */
[----:B---3--:R-:W-:Y:S04]  /*21a00*/  LDGSTS.E [R252+0x25000], desc[UR52][R48.64], P3 ;  /* 0x2500000030fc7fae */ /* 0x008fe80009921874 */
[----:B------:R-:W-:Y:S04]  /*21a10*/  LDGSTS.E [R252+0x25400], desc[UR52][R64.64], P3 ;  /* 0x2540000040fc7fae */ /* 0x000fe80009921874 */
[----:B------:R-:W-:Y:S04]  /*21a20*/  LDGSTS.E [R252+0x25800], desc[UR52][R80.64], P3 ;  /* 0x2580000050fc7fae */ /* 0x000fe80009921874 */
[----:B------:R-:W-:Y:S04]  /*21a30*/  LDGSTS.E [R252+0x25c00], desc[UR52][R96.64], P3 ;  /* 0x25c0000060fc7fae */ /* 0x000fe80009921874 */
[----:B------:R-:W-:Y:S04]  /*21a40*/  LDGSTS.E [R252+0x26000], desc[UR52][R112.64], P3 ;  /* 0x2600000070fc7fae */ /* 0x000fe80009921874 */
[----:B------:R-:W3:Y:S04]  /*21a50*/  LDL.64 R80, [R1+0xc00] ;  /* 0x000c000001507983 */ /* 0x000ee80000100a00 */
[----:B------:R-:W3:Y:S04]  /*21a60*/  LDL.64 R96, [R1+0xbc0] ;  /* 0x000bc00001607983 */ /* 0x000ee80000100a00 */
[----:B------:R-:W3:Y:S04]  /*21a70*/  LDL.64 R112, [R1+0xb80] ;  /* 0x000b800001707983 */ /* 0x000ee80000100a00 */
[----:B------:R-:W3:Y:S04]  /*21a80*/  LDL.64 R64, [R1+0xc48] ;  /* 0x000c480001407983 */ /* 0x000ee80000100a00 */
[----:B------:R-:W3:Y:S04]  /*21a90*/  LDL.64 R48, [R1+0xc88] ;  /* 0x000c880001307983 */ /* 0x000ee80000100a00 */
[----:B------:R-:W-:Y:S04]  /*21aa0*/  LDGSTS.E [R252+0x26400], desc[UR52][R30.64], P3 ;  /* 0x264000001efc7fae */ /* 0x000fe80009921874 */
[----:B------:R-:W-:Y:S04]  /*21ab0*/  LDGSTS.E [R252+0x26800], desc[UR52][R28.64], P3 ;  /* 0x268000001cfc7fae */ /* 0x000fe80009921874 */
[----:B------:R-:W-:Y:S04]  /*21ac0*/  LDGSTS.E [R252+0x26c00], desc[UR52][R250.64], P3 ;  /* 0x26c00000fafc7fae */ /* 0x000fe80009921874 */
[----:B------:R-:W3:Y:S04]  /*21ad0*/  LDL.LU.64 R30, [R1+0x14d8] ;  /* 0x0014d800011e7983 */ /* 0x000ee80000300a00 */
[----:B------:R-:W3:Y:S04]  /*21ae0*/  LDL.LU.64 R28, [R1+0x14d0] ;  /* 0x0014d000011c7983 */ /* 0x000ee80000300a00 */
[----:B------:R-:W3:Y:S04]  /*21af0*/  LDL.LU.64 R250, [R1+0x14c8] ;  /* 0x0014c80001fa7983 */ /* 0x000ee80000300a00 */
[----:B------:R-:W-:Y:S04]  /*21b00*/  LDGSTS.E [R252+0x27000], desc[UR52][R242.64], P3 ;  /* 0x27000000f2fc7fae */ /* 0x000fe80009921874 */
[----:B------:R-:W-:Y:S04]  /*21b10*/  LDGSTS.E [R252+0x27400], desc[UR52][R248.64], P3 ;  /* 0x27400000f8fc7fae */ /* 0x000fe80009921874 */
[----:B------:R-:W-:Y:S04]  /*21b20*/  LDGSTS.E [R252+0x27800], desc[UR52][R6.64], P3 ;  /* 0x2780000006fc7fae */ /* 0x000fe80009921874 */
[----:B------:R-:W3:Y:S04]  /*21b30*/  LDL.LU.64 R242, [R1+0x14c0] ;  /* 0x0014c00001f27983 */ /* 0x000ee80000300a00 */
[----:B------:R-:W3:Y:S04]  /*21b40*/  LDL.LU.64 R248, [R1+0x14b8] ;  /* 0x0014b80001f87983 */ /* 0x000ee80000300a00 */
[----:B------:R-:W3:Y:S04]  /*21b50*/  LDL.LU.64 R6, [R1+0x14b0] ;  /* 0x0014b00001067983 */ /* 0x000ee80000300a00 */
[----:B------:R-:W-:Y:S04]  /*21b60*/  LDGSTS.E [R252+0x27c00], desc[UR52][R246.64], P3 ;  /* 0x27c00000f6fc7fae */ /* 0x000fe80009921874 */
[----:B--2---:R-:W-:Y:S04]  /*21b70*/  LDGSTS.E [R245+0x20080], desc[UR52][R226.64], P3 ;  /* 0x20080000e2f57fae */ /* 0x004fe80009921874 */
[----:B------:R-:W2:Y:S04]  /*21b80*/  LDL.LU.64 R246, [R1+0x14a8] ;  /* 0x0014a80001f67983 */ /* 0x000ea80000300a00 */
        /* <DEDUP_REMOVED lines=12> */
[----:B---3--:R-:W-:Y:S04]  /*21c50*/  LDGSTS.E [R245+0x23480], desc[UR52][R112.64], P3 ;  /* 0x2348000070f57fae */ /* 0x008fe80009921874 */
[----:B------:R-:W-:Y:S04]  /*21c60*/  LDGSTS.E [R245+0x23880], desc[UR52][R96.64], P3 ;  /* 0x2388000060f57fae */ /* 0x000fe80009921874 */
[----:B------:R-:W-:Y:S04]  /*21c70*/  LDGSTS.E [R245+0x23c80], desc[UR52][R80.64], P3 ;  /* 0x23c8000050f57fae */ /* 0x000fe80009921874 */
[----:B------:R-:W-:Y:S04]  /*21c80*/  LDGSTS.E [R245+0x24080], desc[UR52][R64.64], P3 ;  /* 0x2408000040f57fae */ /* 0x000fe80009921874 */
[----:B------:R-:W-:Y:S04]  /*21c90*/  LDGSTS.E [R245+0x24480], desc[UR52][R48.64], P3 ;  /* 0x2448000030f57fae */ /* 0x000fe80009921874 */
[----:B--2---:R-:W-:Y:S04]  /*21ca0*/  LDGSTS.E [R245+0x24880], desc[UR52][R246.64], P3 ;  /* 0x24880000f6f57fae */ /* 0x004fe80009921874 */
[----:B------:R-:W-:Y:S04]  /*21cb0*/  LDGSTS.E [R245+0x24c80], desc[UR52][R32.64], P3 ;  /* 0x24c8000020f57fae */ /* 0x000fe80009921874 */
[----:B------:R-:W-:Y:S04]  /*21cc0*/  LDGSTS.E [R245+0x25080], desc[UR52][R50.64], P3 ;  /* 0x2508000032f57fae */ /* 0x000fe80009921874 */
[----:B------:R-:W2:Y:S04]  /*21cd0*/  LDL.LU.64 R246, [R1+0x14a0] ;  /* 0x0014a00001f67983 */ /* 0x000ea80000300a00 */
[----:B------:R-:W2:Y:S04]  /*21ce0*/  LDL.64 R178, [R1+0x848] ;  /* 0x0008480001b27983 */ /* 0x000ea80000100a00 */
[----:B------:R-:W3:Y:S04]  /*21cf0*/  LDL.64 R164, [R1+0x808] ;  /* 0x0008080001a47983 */ /* 0x000ee80000100a00 */
        /* <DEDUP_REMOVED lines=20> */
[----:B------:R-:W-:Y:S04]  /*21e40*/  LDGSTS.E [R245+0x26480], desc[UR52][R14.64], P3 ;  /* 0x264800000ef57fae */ /* 0x000fe80009921874 */
[----:B------:R-:W-:Y:S04]  /*21e50*/  LDGSTS.E [R245+0x26880], desc[UR52][R12.64], P3 ;  /* 0x268800000cf57fae */ /* 0x000fe80009921874 */
[----:B------:R-:W-:Y:S04]  /*21e60*/  LDGSTS.E [R245+0x26c80], desc[UR52][R2.64], P3 ;  /* 0x26c8000002f57fae */ /* 0x000fe80009921874 */
[----:B------:R-:W-:Y:S04]  /*21e70*/  LDGSTS.E [R245+0x27080], desc[UR52][R180.64], P3 ;  /* 0x27080000b4f57fae */ /* 0x000fe80009921874 */
[----:B------:R-:W-:Y:S04]  /*21e80*/  LDGSTS.E [R245+0x27480], desc[UR52][R196.64], P3 ;  /* 0x27480000c4f57fae */ /* 0x000fe80009921874 */
[----:B------:R-:W-:Y:S04]  /*21e90*/  LDGSTS.E [R245+0x27880], desc[UR52][R212.64], P3 ;  /* 0x27880000d4f57fae */ /* 0x000fe80009921874 */
[----:B------:R-:W-:Y:S04]  /*21ea0*/  LDGSTS.E [R245+0x27c80], desc[UR52][R228.64], P3 ;  /* 0x27c80000e4f57fae */ /* 0x000fe80009921874 */
[----:B------:R-:W4:Y:S04]  /*21eb0*/  LDL.LU.64 R14, [R1+0x1498] ;  /* 0x00149800010e7983 */ /* 0x000f280000300a00 */
[----:B------:R-:W4:Y:S04]  /*21ec0*/  LDL.LU.64 R12, [R1+0x1490] ;  /* 0x00149000010c7983 */ /* 0x000f280000300a00 */
[----:B------:R-:W4:Y:S04]  /*21ed0*/  LDL.LU.64 R2, [R1+0x1488] ;  /* 0x0014880001027983 */ /* 0x000f280000300a00 */
[----:B--2---:R-:W-:Y:S04]  /*21ee0*/  LDGSTS.E [R246+0x20100], desc[UR52][R178.64], P3 ;  /* 0x20100000b2f67fae */ /* 0x004fe80009921874 */
[----:B---3--:R-:W-:Y:S04]  /*21ef0*/  LDGSTS.E [R246+0x20500], desc[UR52][R164.64], P3 ;  /* 0x20500000a4f67fae */ /* 0x008fe80009921874 */
        /* <DEDUP_REMOVED lines=22> */
[----:B------:R-:W-:Y:S04]  /*22060*/  LDGSTS.E [R246+0x25d00], desc[UR52][R100.64], P3 ;  /* 0x25d0000064f67fae */ /* 0x000fe80009921874 */
[----:B------:R-:W-:Y:S04]  /*22070*/  LDGSTS.E [R246+0x26100], desc[UR52][R116.64], P3 ;  /* 0x2610000074f67fae */ /* 0x000fe80009921874 */
[----:B------:R-:W3:Y:S04]  /*22080*/  LDL.64 R130, [R1+0x840] ;  /* 0x0008400001827983 */ /* 0x000ee80000100a00 */
[----:B------:R-:W4:Y:S04]  /*22090*/  LDL.64 R114, [R1+0x7c0] ;  /* 0x0007c00001727983 */ /* 0x000f280000100a00 */
[----:B------:R-:W2:Y:S04]  /*220a0*/  LDL.64 R116, [R1+0x800] ;  /* 0x0008000001747983 */ /* 0x000ea80000100a00 */
        /* <DEDUP_REMOVED lines=45> */
[----:B------:R-:W2:Y:S04]  /*22380*/  LDL.64 R98, [R1+0x838] ;  /* 0x0008380001627983 */ /* 0x000ea80000100a00 */
[----:B------:R-:W-:Y:S04]  /*22390*/  LDGSTS.E [R247+0x25980], desc[UR52][R86.64], P3 ;  /* 0x2598000056f77fae */ /* 0x000fe80009921874 */
        /* <DEDUP_REMOVED lines=46> */
[----:B------:R-:W3:Y:S04]  /*22680*/  LDL.LU.64 R242, [R1+0x1468] ;  /* 0x0014680001f27983 */ /* 0x000ee80000300a00 */
[----:B------:R-:W4:Y:S04]  /*22690*/  LDL.64 R84, [R1+0x830] ;  /* 0x0008300001547983 */ /* 0x000f280000100a00 */
[----:B------:R-:W-:Y:S04]  /*226a0*/  LDGSTS.E [R248+0x25200], desc[UR52][R56.64], P3 ;  /* 0x2520000038f87fae */ /* 0x000fe80009921874 */
[----:B------:R-:W2:Y:S04]  /*226b0*/  LDL.64 R82, [R1+0x7f0] ;  /* 0x0007f00001527983 */ /* 0x000ea80000100a00 */
[----:B------:R-:W-:Y:S04]  /*226c0*/  LDGSTS.E [R248+0x25600], desc[UR52][R72.64], P3 ;  /* 0x2560000048f87fae */ /* 0x000fe80009921874 */
[----:B------:R-:W3:Y:S04]  /*226d0*/  LDL.64 R80, [R1+0x7b0] ;  /* 0x0007b00001507983 */ /* 0x000ee80000100a00 */
        /* <DEDUP_REMOVED lines=24> */
[----:B----4-:R-:W-:Y:S04]  /*22860*/  LDGSTS.E [R249+0x20280], desc[UR52][R84.64], P3 ;  /* 0x2028000054f97fae */ /* 0x010fe80009921874 */
[----:B--2---:R-:W-:Y:S04]  /*22870*/  LDGSTS.E [R249+0x20680], desc[UR52][R82.64], P3 ;  /* 0x2068000052f97fae */ /* 0x004fe80009921874 */
        /* <DEDUP_REMOVED lines=10> */
[----:B------:R3:W-:Y:S04]  /*22920*/  LDGSTS.E [R249+0x23280], desc[UR52][R48.64], P3 ;  /* 0x2328000030f97fae */ /* 0x0007e80009921874 */
[----:B------:R-:W-:Y:S04]  /*22930*/  LDGSTS.E [R249+0x23680], desc[UR52][R40.64], P3 ;  /* 0x2368000028f97fae */ /* 0x000fe80009921874 */
[----:B------:R4:W-:Y:S04]  /*22940*/  LDGSTS.E [R249+0x23a80], desc[UR52][R38.64], P3 ;  /* 0x23a8000026f97fae */ /* 0x0009e80009921874 */
[----:B------:R-:W-:Y:S04]  /*22950*/  LDGSTS.E [R249+0x23e80], desc[UR52][R36.64], P3 ;  /* 0x23e8000024f97fae */ /* 0x000fe80009921874 */
[----:B------:R1:W-:Y:S04]  /*22960*/  LDGSTS.E [R249+0x24280], desc[UR52][R32.64], P3 ;  /* 0x2428000020f97fae */ /* 0x0003e80009921874 */
[----:B------:R-:W-:Y:S04]  /*22970*/  LDGSTS.E [R249+0x24680], desc[UR52][R2.64], P3 ;  /* 0x2468000002f97fae */ /* 0x000fe80009921874 */
[----:B------:R-:W-:Y:S04]  /*22980*/  LDGSTS.E [R249+0x24a80], desc[UR52][R250.64], P3 ;  /* 0x24a80000faf97fae */ /* 0x000fe80009921874 */
[----:B------:R-:W-:Y:S04]  /*22990*/  LDGSTS.E [R249+0x24e80], desc[UR52][R42.64], P3 ;  /* 0x24e800002af97fae */ /* 0x000fe80009921874 */
[----:B------:R-:W4:Y:S04]  /*229a0*/  LDL.LU.64 R2, [R1+0x1460] ;  /* 0x0014600001027983 */ /* 0x000f280000300a00 */
[----:B------:R-:W4:Y:S04]  /*229b0*/  LDL.LU R250, [R1+0x1458] ;  /* 0x0014580001fa7983 */ /* 0x000f280000300800 */
[----:B------:R-:W4:Y:S04]  /*229c0*/  LDL.64 R72, [R1+0x828] ;  /* 0x0008280001487983 */ /* 0x000f280000100a00 */
[----:B------:R-:W4:Y:S04]  /*229d0*/  LDL.64 R70, [R1+0x7e8] ;  /* 0x0007e80001467983 */ /* 0x000f280000100a00 */
[----:B------:R-:W4:Y:S04]  /*229e0*/  LDL.64 R68, [R1+0x7a8] ;  /* 0x0007a80001447983 */ /* 0x000f280000100a00 */
[----:B------:R-:W4:Y:S04]  /*229f0*/  LDL.64 R66, [R1+0x768] ;  /* 0x0007680001427983 */ /* 0x000f280000100a00 */
[----:B------:R-:W-:Y:S04]  /*22a00*/  LDGSTS.E [R249+0x25280], desc[UR52][R58.64], P3 ;  /* 0x252800003af97fae */ /* 0x000fe80009921874 */
[----:B------:R-:W4:Y:S04]  /*22a10*/  LDL.64 R64, [R1+0x728] ;  /* 0x0007280001407983 */ /* 0x000f280000100a00 */
[----:B------:R-:W4:Y:S04]  /*22a20*/  LDL.64 R56, [R1+0x6a8] ;  /* 0x0006a80001387983 */ /* 0x000f280000100a00 */
[----:B------:R-:W4:Y:S01]  /*22a30*/  LDL.64 R58, [R1+0x6e8] ;  /* 0x0006e800013a7983 */ /* 0x000f220000100a00 */
[----:B--2---:R-:W-:-:S03]  /*22a40*/  IMAD.MOV.U32 R50, RZ, RZ, R24 ;  /* 0x000000ffff327224 */ /* 0x004fc600078e0018 */
[----:B------:R-:W2:Y:S01]  /*22a50*/  LDL.64 R54, [R1+0x668] ;  /* 0x0006680001367983 */ /* 0x000ea20000100a00 */
[----:B------:R-:W-:-:S03]  /*22a60*/  IMAD.MOV.U32 R51, RZ, RZ, R25 ;  /* 0x000000ffff337224 */ /* 0x000fc600078e0019 */
[----:B------:R-:W2:Y:S01]  /*22a70*/  LDL.64 R42, [R1+0xa68] ;  /* 0x000a6800012a7983 */ /* 0x000ea20000100a00 */
[----:B---3--:R-:W-:-:S03]  /*22a80*/  IMAD.MOV.U32 R48, RZ, RZ, R22 ;  /* 0x000000ffff307224 */ /* 0x008fc600078e0016 */
[----:B------:R-:W3:Y:S01]  /*22a90*/  LDL.64 R40, [R1+0xaa8] ;  /* 0x000aa80001287983 */ /* 0x000ee20000100a00 */
[----:B------:R-:W-:-:S03]  /*22aa0*/  IMAD.MOV.U32 R49, RZ, RZ, R23 ;  /* 0x000000ffff317224 */ /* 0x000fc600078e0017 */
[----:B------:R-:W3:Y:S01]  /*22ab0*/  LDL.64 R36, [R1+0xae8] ;  /* 0x000ae80001247983 */ /* 0x000ee20000100a00 */
[----:B----4-:R-:W-:Y:S02]  /*22ac0*/  IMAD.MOV.U32 R38, RZ, RZ, R20 ;  /* 0x000000ffff267224 */ /* 0x010fe400078e0014 */
[----:B------:R-:W-:Y:S01]  /*22ad0*/  IMAD.MOV.U32 R39, RZ, RZ, R21 ;  /* 0x000000ffff277224 */ /* 0x000fe200078e0015 */
[----:B------:R-:W4:Y:S01]  /*22ae0*/  LDL.64 R24, [R1+0xb28] ;  /* 0x000b280001187983 */ /* 0x000f220000100a00 */
[----:B------:R-:W-:Y:S02]  /*22af0*/  IMAD.MOV.U32 R52, RZ, RZ, R26 ;  /* 0x000000ffff347224 */ /* 0x000fe400078e001a */
[----:B------:R-:W-:Y:S01]  /*22b00*/  IMAD.MOV.U32 R53, RZ, RZ, R27 ;  /* 0x000000ffff357224 */ /* 0x000fe200078e001b */
[----:B------:R-:W4:Y:S01]  /*22b10*/  LDL.64 R22, [R1+0xb68] ;  /* 0x000b680001167983 */ /* 0x000f220000100a00 */
[----:B-1----:R-:W-:Y:S02]  /*22b20*/  IMAD.MOV.U32 R32, RZ, RZ, R18 ;  /* 0x000000ffff207224 */ /* 0x002fe400078e0012 */
[----:B------:R-:W-:Y:S01]  /*22b30*/  IMAD.MOV.U32 R33, RZ, RZ, R19 ;  /* 0x000000ffff217224 */ /* 0x000fe200078e0013 */
[----:B------:R-:W4:Y:S01]  /*22b40*/  LDL.64 R20, [R1+0xba8] ;  /* 0x000ba80001147983 */ /* 0x000f220000100a00 */
[----:B------:R-:W-:-:S02]  /*22b50*/  IMAD.MOV.U32 R26, RZ, RZ, R16 ;  /* 0x000000ffff1a7224 */ /* 0x000fc400078e0010 */
[----:B------:R-:W-:Y:S01]  /*22b60*/  IMAD.MOV.U32 R27, RZ, RZ, R17 ;  /* 0x000000ffff1b7224 */ /* 0x000fe200078e0011 */
        /* <DEDUP_REMOVED lines=12> */
[----:B------:R1:W-:Y:S01]  /*22c30*/  LDGSTS.E [R249+0x27e80], desc[UR52][R236.64], P3 ;  /* 0x27e80000ecf97fae */ /* 0x0003e20009921874 */
[----:B------:R-:W-:-:S02]  /*22c40*/  IMAD.MOV.U32 R246, RZ, RZ, R26 ;  /* 0x000000fffff67224 */ /* 0x000fc400078e001a */
[----:B------:R-:W-:Y:S01]  /*22c50*/  IMAD.MOV.U32 R247, RZ, RZ, R27 ;  /* 0x000000fffff77224 */ /* 0x000fe200078e001b */
        /* <DEDUP_REMOVED lines=8> */
[----:B------:R-:W-:Y:S04]  /*22ce0*/  LDGSTS.E [R250+0x22300], desc[UR52][R42.64], P3 ;  /* 0x223000002afa7fae */ /* 0x000fe80009921874 */
[----:B---3--:R-:W-:Y:S04]  /*22cf0*/  LDGSTS.E [R250+0x22700], desc[UR52][R40.64], P3 ;  /* 0x2270000028fa7fae */ /* 0x008fe80009921874 */
[----:B------:R-:W-:Y:S04]  /*22d00*/  LDGSTS.E [R250+0x22b00], desc[UR52][R36.64], P3 ;  /* 0x22b0000024fa7fae */ /* 0x000fe80009921874 */
        /* <DEDUP_REMOVED lines=10> */
[----:B------:R-:W4:Y:S04]  /*22db0*/  LDL.64 R28, [R1+0x660] ;  /* 0x00066000011c7983 */ /* 0x000f280000100a00 */
        /* <DEDUP_REMOVED lines=10> */
[----:B------:R-:W-:Y:S01]  /*22e60*/  LDGSTS.E [R250+0x25f00], desc[UR52][R108.64], P3 ;  /* 0x25f000006cfa7fae */ /* 0x000fe20009921874 */
[----:B------:R-:W-:-:S03]  /*22e70*/  IMAD.MOV.U32 R248, RZ, RZ, R50 ;  /* 0x000000fffff87224 */ /* 0x000fc600078e0032 */
[----:B------:R-:W-:Y:S01]  /*22e80*/  LDGSTS.E [R250+0x26300], desc[UR52][R124.64], P3 ;  /* 0x263000007cfa7fae */ /* 0x000fe20009921874 */
[----:B-1----:R-:W-:-:S03]  /*22e90*/  IMAD.MOV.U32 R249, RZ, RZ, R51 ;  /* 0x000000fffff97224 */ /* 0x002fc600078e0033 */
[----:B------:R-:W-:Y:S01]  /*22ea0*/  LDGSTS.E [R250+0x26700], desc[UR52][R142.64], P3 ;  /* 0x267000008efa7fae */ /* 0x000fe20009921874 */
[----:B------:R-:W-:-:S03]  /*22eb0*/  IMAD.MOV.U32 R228, RZ, RZ, R48 ;  /* 0x000000ffffe47224 */ /* 0x000fc600078e0030 */
[----:B------:R-:W-:Y:S01]  /*22ec0*/  LDGSTS.E [R250+0x26b00], desc[UR52][R158.64], P3 ;  /* 0x26b000009efa7fae */ /* 0x000fe20009921874 */
[----:B------:R-:W-:-:S03]  /*22ed0*/  IMAD.MOV.U32 R229, RZ, RZ, R49 ;  /* 0x000000ffffe57224 */ /* 0x000fc600078e0031 */
[----:B------:R-:W-:Y:S01]  /*22ee0*/  LDGSTS.E [R250+0x26f00], desc[UR52][R174.64], P3 ;  /* 0x26f00000aefa7fae */ /* 0x000fe20009921874 */
[----:B------:R-:W-:Y:S02]  /*22ef0*/  IMAD.MOV.U32 R244, RZ, RZ, R52 ;  /* 0x000000fffff47224 */ /* 0x000fe400078e0034 */
[----:B------:R-:W-:Y:S01]  /*22f00*/  IMAD.MOV.U32 R245, RZ, RZ, R53 ;  /* 0x000000fffff57224 */ /* 0x000fe200078e0035 */
[----:B------:R-:W-:Y:S01]  /*22f10*/  LDGSTS.E [R250+0x27300], desc[UR52][R190.64], P3 ;  /* 0x27300000befa7fae */ /* 0x000fe20009921874 */
[----:B------:R-:W-:-:S03]  /*22f20*/  IMAD.MOV.U32 R238, RZ, RZ, R38 ;  /* 0x000000ffffee7224 */ /* 0x000fc600078e0026 */
[----:B------:R-:W-:Y:S01]  /*22f30*/  LDGSTS.E [R250+0x27700], desc[UR52][R206.64], P3 ;  /* 0x27700000cefa7fae */ /* 0x000fe20009921874 */
[----:B------:R-:W-:-:S03]  /*22f40*/  IMAD.MOV.U32 R239, RZ, RZ, R39 ;  /* 0x000000ffffef7224 */ /* 0x000fc600078e0027 */
[----:B------:R-:W-:Y:S01]  /*22f50*/  LDGSTS.E [R250+0x27b00], desc[UR52][R222.64], P3 ;  /* 0x27b00000defa7fae */ /* 0x000fe20009921874 */
[----:B------:R-:W-:-:S03]  /*22f60*/  IMAD.MOV.U32 R251, RZ, RZ, R33 ;  /* 0x000000fffffb7224 */ /* 0x000fc600078e0021 */
[----:B------:R1:W-:Y:S04]  /*22f70*/  LDGSTS.E [R250+0x27f00], desc[UR52][R34.64], P3 ;  /* 0x27f0000022fa7fae */ /* 0x0003e80009921874 */
[----:B------:R-:W-:Y:S04]  /*22f80*/  LDGSTS.E [R0+0x20380], desc[UR52][R248.64], P3 ;  /* 0x20380000f8007fae */ /* 0x000fe80009921874 */
[----:B------:R-:W-:Y:S01]  /*22f90*/  LDGSTS.E [R0+0x20780], desc[UR52][R228.64], P3 ;  /* 0x20780000e4007fae */ /* 0x000fe20009921874 */
[----:B-1----:R-:W-:-:S03]  /*22fa0*/  IMAD.MOV.U32 R250, RZ, RZ, R32 ;  /* 0x000000fffffa7224 */ /* 0x002fc600078e0020 */
[----:B------:R-:W-:Y:S04]  /*22fb0*/  LDGSTS.E [R0+0x20b80], desc[UR52][R244.64], P3 ;  /* 0x20b80000f4007fae */ /* 0x000fe80009921874 */
[----:B------:R1:W-:Y:S04]  /*22fc0*/  STL [R1], RZ ;  /* 0x000000ff01007387 */ /* 0x0003e80000100800 */
[----:B------:R1:W-:Y:S01]  /*22fd0*/  STL [R1+0x4], RZ ;  /* 0x000004ff01007387 */ /* 0x0003e20000100800 */
[----:B------:R-:W-:Y:S02]  /*22fe0*/  CS2R R32, SRZ ;  /* 0x0000000000207805 */ /* 0x000fe4000001ff00 */
[----:B------:R-:W-:-:S02]  /*22ff0*/  CS2R R34, SRZ ;  /* 0x0000000000227805 */ /* 0x000fc4000001ff00 */
[----:B------:R-:W-:Y:S02]  /*23000*/  CS2R R36, SRZ ;  /* 0x0000000000247805 */ /* 0x000fe4000001ff00 */
[----:B------:R-:W-:Y:S02]  /*23010*/  CS2R R38, SRZ ;  /* 0x0000000000267805 */ /* 0x000fe4000001ff00 */
[----:B------:R-:W-:Y:S02]  /*23020*/  CS2R R40, SRZ ;  /* 0x0000000000287805 */ /* 0x000fe4000001ff00 */
[----:B------:R-:W-:Y:S02]  /*23030*/  CS2R R42, SRZ ;  /* 0x00000000002a7805 */ /* 0x000fe4000001ff00 */
        /* <DEDUP_REMOVED lines=28> */
[----:B------:R-:W-:Y:S01]  /*23200*/  CS2R R108, SRZ ;  /* 0x00000000006c7805 */ /* 0x000fe2000001ff00 */
[----:B--2---:R-:W-:Y:S04]  /*23210*/  LDGSTS.E [R0+0x20f80], desc[UR52][R242.64], P3 ;  /* 0x20f80000f2007fae */ /* 0x004fe80009921874 */
[----:B------:R-:W-:Y:S04]  /*23220*/  LDGSTS.E [R0+0x21380], desc[UR52][R238.64], P3 ;  /* 0x21380000ee007fae */ /* 0x000fe80009921874 */
[----:B------:R-:W-:Y:S04]  /*23230*/  LDGSTS.E [R0+0x21780], desc[UR52][R250.64], P3 ;  /* 0x21780000fa007fae */ /* 0x000fe80009921874 */
[----:B------:R-:W-:Y:S04]  /*23240*/  LDGSTS.E [R0+0x21b80], desc[UR52][R246.64], P3 ;  /* 0x21b80000f6007fae */ /* 0x000fe80009921874 */
        /* <DEDUP_REMOVED lines=11> */
[----:B------:R-:W5:Y:S04]  /*23300*/  LDL.LU R3, [R1+0x1448] ;  /* 0x0014480001037983 */ /* 0x000f680000300800 */
[----:B------:R-:W5:Y:S04]  /*23310*/  LDL.LU.64 R6, [R1+0x1440] ;  /* 0x0014400001067983 */ /* 0x000f680000300a00 */
[----:B------:R1:W-:Y:S04]  /*23320*/  STL [R1+0x8], RZ ;  /* 0x000008ff01007387 */ /* 0x0003e80000100800 */
        /* <DEDUP_REMOVED lines=87> */
[----:B------:R-:W-:Y:S04]  /*238a0*/  LDGSTS.E [R0+0x24b80], desc[UR52][R30.64], P3 ;  /* 0x24b800001e007fae */ /* 0x000fe80009921874 */
        /* <DEDUP_REMOVED lines=23> */
[----:B------:R2:W-:Y:S04]  /*23a20*/  LDGSTS.E [R0+0x27b80], desc[UR52][R8.64], P3 ;  /* 0x27b8000008007fae */ /* 0x0005e80009921874 */
[----:B------:R1:W-:Y:S04]  /*23a30*/  STL [R1+0x198], RZ ;  /* 0x000198ff01007387 */ /* 0x0003e80000100800 */
[----:B------:R1:W-:Y:S01]  /*23a40*/  STL [R1+0x19c], RZ ;  /* 0x00019cff01007387 */ /* 0x0003e20000100800 */
[----:B--2---:R-:W2:Y:S03]  /*23a50*/  LDC R8, c[0x0][0x230] ;  /* 0x00008c00ff087b82 */ /* 0x004ea60000000800 */
        /* <DEDUP_REMOVED lines=19> */
[----:B------:R1:W-:Y:S01]  /*23b90*/  STL [R1+0x1ec], RZ ;  /* 0x0001ecff01007387 */ /* 0x0003e20000100800 */
[----:B--2---:R-:W-:-:S03]  /*23ba0*/  VIADD R8, R8, 0x7f ;  /* 0x0000007f08087836 */ /* 0x004fc60000000000 */
[----:B------:R1:W-:Y:S04]  /*23bb0*/  STL [R1+0x1f0], RZ ;  /* 0x0001f0ff01007387 */ /* 0x0003e80000100800 */
[----:B------:R1:W-:Y:S04]  /*23bc0*/  STL [R1+0x1f4], RZ ;  /* 0x0001f4ff01007387 */ /* 0x0003e80000100800 */
[----:B------:R1:W-:Y:S04]  /*23bd0*/  STL [R1+0x1f8], RZ ;  /* 0x0001f8ff01007387 */ /* 0x0003e80000100800 */
[----:B------:R1:W-:Y:S01]  /*23be0*/  STL [R1+0x1fc], RZ ;  /* 0x0001fcff01007387 */ /* 0x0003e20000100800 */
[----:B------:R-:W-:-:S03]  /*23bf0*/  ISETP.GE.AND P0, PT, R8, 0x80, PT ;  /* 0x000000800800780c */ /* 0x000fc60003f06270 */
[----:B------:R1:W-:Y:S01]  /*23c00*/  LDGSTS.E [R0+0x27f80], desc[UR52][R4.64], P3 ;  /* 0x27f8000004007fae */ /* 0x0003e20009921874 */
[----:B------:R-:W-:-:S03]  /*23c10*/  CS2R R24, SRZ ;  /* 0x0000000000187805 */ /* 0x000fc6000001ff00 */
[----:B------:R-:W0:Y:S01]  /*23c20*/  LDGDEPBAR ;  /* 0x00000000000079af */ /* 0x000e220000000000 */
        /* <DEDUP_REMOVED lines=27> */
[----:B------:R-:W-:Y:S01]  /*23de0*/  CS2R R150, SRZ ;  /* 0x0000000000967805 */ /* 0x000fe2000001ff00 */
[----:B-1----:R-:W-:Y:S06]  /*23df0*/  @!P0 BRA `(.L_x_0) ;  /* 0x0000017400788947 */ /* 0x002fec0003800000 */
[----:B------:R-:W2:Y:S04]  /*23e00*/  LDL.LU.64 R12, [R1+0x860] ;  /* 0x00086000010c7983 */ /* 0x000ea80000300a00 */
[----:B------:R-:W3:Y:S04]  /*23e10*/  LDL.LU.64 R14, [R1+0x410] ;  /* 0x00041000010e7983 */ /* 0x000ee80000300a00 */
        /* <DEDUP_REMOVED lines=50> */
[----:B------:R-:W4:Y:S01]  /*24140*/  LDL.LU.64 R142, [R1+0x360] ;  /* 0x00036000018e7983 */ /* 0x000f220000300a00 */
[----:B------:R-:W-:-:S03]  /*24150*/  IMAD.MOV.U32 R146, RZ, RZ, R248 ;  /* 0x000000ffff927224 */ /* 0x000fc600078e00f8 */
[----:B------:R-:W4:Y:S01]  /*24160*/  LDL.LU.64 R140, [R1+0x368] ;  /* 0x00036800018c7983 */ /* 0x000f220000300a00 */
[----:B------:R-:W-:-:S03]  /*24170*/  IMAD.MOV.U32 R147, RZ, RZ, R249 ;  /* 0x000000ffff937224 */ /* 0x000fc600078e00f9 */
        /* <DEDUP_REMOVED lines=11> */
[----:B--2---:R-:W-:-:S02]  /*24230*/  IMAD.MOV.U32 R10, RZ, RZ, R12 ;  /* 0x000000ffff0a7224 */ /* 0x004fc400078e000c */
[----:B------:R-:W-:Y:S02]  /*24240*/  IMAD.MOV.U32 R9, RZ, RZ, R13 ;  /* 0x000000ffff097224 */ /* 0x000fe400078e000d */
[----:B---3--:R-:W-:Y:S02]  /*24250*/  IMAD.MOV.U32 R12, RZ, RZ, R14 ;  /* 0x000000ffff0c7224 */ /* 0x008fe400078e000e */
[----:B----4-:R-:W-:Y:S02]  /*24260*/  IMAD.MOV.U32 R14, RZ, RZ, R16 ;  /* 0x000000ffff0e7224 */ /* 0x010fe400078e0010 */
[----:B------:R-:W-:Y:S02]  /*24270*/  IMAD.MOV.U32 R16, RZ, RZ, R18 ;  /* 0x000000ffff107224 */ /* 0x000fe400078e0012 */
[----:B------:R-:W-:Y:S02]  /*24280*/  IMAD.MOV.U32 R18, RZ, RZ, R20 ;  /* 0x000000ffff127224 */ /* 0x000fe400078e0014 */
[----:B------:R-:W-:-:S02]  /*24290*/  IMAD.MOV.U32 R20, RZ, RZ, R22 ;  /* 0x000000ffff147224 */ /* 0x000fc400078e0016 */
[----:B------:R-:W-:Y:S02]  /*242a0*/  IMAD.MOV.U32 R22, RZ, RZ, R152 ;  /* 0x000000ffff167224 */ /* 0x000fe400078e0098 */
[----:B------:R-:W-:Y:S02]  /*242b0*/  IMAD.MOV.U32 R152, RZ, RZ, R154 ;  /* 0x000000ffff987224 */ /* 0x000fe400078e009a */
[----:B------:R-:W-:Y:S02]  /*242c0*/  IMAD.MOV.U32 R154, RZ, RZ, R156 ;  /* 0x000000ffff9a7224 */ /* 0x000fe400078e009c */
        /* <DEDUP_REMOVED lines=32> */
[----:B------:R-:W-:Y:S01]  /*244d0*/  IMAD.MOV.U32 R210, RZ, RZ, R212 ;  /* 0x000000ffffd27224 */ /* 0x000fe200078e00d4 */
[----:B------:R-:W-:Y:S01]  /*244e0*/  MOV R161, R165 ;  /* 0x000000a500a17202 */ /* 0x000fe20000000f00 */
        /* <DEDUP_REMOVED lines=76> */
[----:B------:R-:W-:Y:S01]  /*249b0*/  IMAD.MOV.U32 R151, RZ, RZ, R239 ;  /* 0x000000ffff977224 */ /* 0x000fe200078e00ef */
[----:B------:R-:W2:Y:S01]  /*249c0*/  LDL.LU.64 R128, [R1+0x978] ;  /* 0x0009780001807983 */ /* 0x000ea20000300a00 */
        /* <DEDUP_REMOVED lines=9> */
[----:B------:R-:W3:Y:S04]  /*24a60*/  LDL.LU.64 R136, [R1+0x980] ;  /* 0x0009800001887983 */ /* 0x000ee80000300a00 */
[----:B------:R1:W-:Y:S04]  /*24a70*/  STL [R1+0x204], R126 ;  /* 0x0002047e01007387 */ /* 0x0003e80000100800 */
[----:B------:R-:W4:Y:S01]  /*24a80*/  LDL.LU.64 R120, [R1+0x988] ;  /* 0x0009880001787983 */ /* 0x000f220000300a00 */
[----:B------:R-:W-:-:S05]  /*24a90*/  IMAD.MOV.U32 R0, RZ, RZ, R127 ;  /* 0x000000ffff007224 */ /* 0x000fca00078e007f */
[----:B------:R1:W-:Y:S04]  /*24aa0*/  STL [R1+0x200], R0 ;  /* 0x0002000001007387 */ /* 0x0003e80000100800 */
[----:B------:R1:W-:Y:S04]  /*24ab0*/  STL [R1+0x20c], R130 ;  /* 0x00020c8201007387 */ /* 0x0003e80000100800 */
[----:B-1----:R-:W4:Y:S01]  /*24ac0*/  LDL.LU.64 R126, [R1+0x910] ;  /* 0x00091000017e7983 */ /* 0x002f220000300a00 */
[----:B------:R-:W-:-:S05]  /*24ad0*/  IMAD.MOV.U32 R0, RZ, RZ, R131 ;  /* 0x000000ffff007224 */ /* 0x000fca00078e0083 */
[----:B------:R1:W-:Y:S04]  /*24ae0*/  STL [R1+0x208], R0 ;  /* 0x0002080001007387 */ /* 0x0003e80000100800 */
[----:B------:R-:W-:Y:S04]  /*24af0*/  STL [R1+0x214], R118 ;  /* 0x0002147601007387 */ /* 0x000fe80000100800 */
[----:B------:R-:W4:Y:S01]  /*24b00*/  LDL.LU.64 R130, [R1+0x918] ;  /* 0x0009180001827983 */ /* 0x000f220000300a00 */
[----:B-1----:R-:W-:-:S05]  /*24b10*/  IMAD.MOV.U32 R0, RZ, RZ, R119 ;  /* 0x000000ffff007224 */ /* 0x002fca00078e0077 */
[----:B------:R1:W-:Y:S04]  /*24b20*/  STL [R1+0x210], R0 ;  /* 0x0002100001007387 */ /* 0x0003e80000100800 */
[----:B------:R1:W-:Y:S02]  /*24b30*/  STL [R1+0x21c], R132 ;  /* 0x00021c8401007387 */ /* 0x0003e40000100800 */
[----:B-1----:R-:W-:-:S05]  /*24b40*/  IMAD.MOV.U32 R0, RZ, RZ, R133 ;  /* 0x000000ffff007224 */ /* 0x002fca00078e0085 */
[----:B------:R1:W-:Y:S04]  /*24b50*/  STL [R1+0x218], R0 ;  /* 0x0002180001007387 */ /* 0x0003e80000100800 */
[----:B------:R-:W4:Y:S01]  /*24b60*/  LDL.LU.64 R132, [R1+0x920] ;  /* 0x0009200001847983 */ /* 0x000f220000300a00 */
[----:B-1----:R-:W-:-:S03]  /*24b70*/  IMAD.MOV.U32 R0, RZ, RZ, R125 ;  /* 0x000000ffff007224 */ /* 0x002fc600078e007d */
[----:B------:R1:W-:Y:S04]  /*24b80*/  STL [R1+0x224], R124 ;  /* 0x0002247c01007387 */ /* 0x0003e80000100800 */
[----:B------:R-:W-:Y:S04]  /*24b90*/  STL [R1+0x22c], R122 ;  /* 0x00022c7a01007387 */ /* 0x000fe80000100800 */
[----:B------:R1:W-:Y:S04]  /*24ba0*/  STL [R1+0x220], R0 ;  /* 0x0002200001007387 */ /* 0x0003e80000100800 */
[----:B-1----:R-:W4:Y:S01]  /*24bb0*/  LDL.LU.64 R124, [R1+0x930] ;  /* 0x00093000017c7983 */ /* 0x002f220000300a00 */
[----:B------:R-:W-:-:S03]  /*24bc0*/  IMAD.MOV.U32 R0, RZ, RZ, R123 ;  /* 0x000000ffff007224 */ /* 0x000fc600078e007b */
[----:B------:R-:W4:Y:S04]  /*24bd0*/  LDL.LU.64 R122, [R1+0x8f0] ;  /* 0x0008f000017a7983 */ /* 0x000f280000300a00 */
[----:B------:R1:W-:Y:S04]  /*24be0*/  STL [R1+0x228], R0 ;  /* 0x0002280001007387 */ /* 0x0003e80000100800 */
[----:B------:R2:W-:Y:S01]  /*24bf0*/  STL [R1+0x234], R134 ;  /* 0x0002348601007387 */ /* 0x0005e20000100800 */
[----:B-1----:R-:W-:-:S03]  /*24c00*/  IMAD.MOV.U32 R0, RZ, RZ, R135 ;  /* 0x000000ffff007224 */ /* 0x002fc600078e0087 */
[----:B--2---:R-:W-:Y:S04]  /*24c10*/  STL [R1+0x23c], R128 ;  /* 0x00023c8001007387 */ /* 0x004fe80000100800 */
[----:B------:R1:W-:Y:S04]  /*24c20*/  STL [R1+0x230], R0 ;  /* 0x0002300001007387 */ /* 0x0003e80000100800 */
[----:B------:R-:W2:Y:S01]  /*24c30*/  LDL.LU.64 R134, [R1+0x8f8] ;  /* 0x0008f80001867983 */ /* 0x000ea20000300a00 */
[----:B-1----:R-:W-:-:S03]  /*24c40*/  IMAD.MOV.U32 R0, RZ, RZ, R129 ;  /* 0x000000ffff007224 */ /* 0x002fc600078e0081 */
[----:B------:R-:W2:Y:S04]  /*24c50*/  LDL.LU.64 R128, [R1+0x900] ;  /* 0x0009000001807983 */ /* 0x000ea80000300a00 */
[----:B------:R1:W-:Y:S04]  /*24c60*/  STL [R1+0x238], R0 ;  /* 0x0002380001007387 */ /* 0x0003e80000100800 */
[----:B---3--:R3:W-:Y:S01]  /*24c70*/  STL [R1+0x244], R136 ;  /* 0x0002448801007387 */ /* 0x0087e20000100800 */
[----:B-1----:R-:W-:-:S03]  /*24c80*/  IMAD.MOV.U32 R0, RZ, RZ, R137 ;  /* 0x000000ffff007224 */ /* 0x002fc600078e0089 */
[----:B----4-:R-:W-:Y:S04]  /*24c90*/  STL [R1+0x24c], R120 ;  /* 0x00024c7801007387 */ /* 0x010fe80000100800 */
[----:B------:R1:W-:Y:S04]  /*24ca0*/  STL [R1+0x240], R0 ;  /* 0x0002400001007387 */ /* 0x0003e80000100800 */
[----:B---3--:R-:W3:Y:S01]  /*24cb0*/  LDL.LU.64 R136, [R1+0x908] ;  /* 0x0009080001887983 */ /* 0x008ee20000300a00 */
[----:B-1----:R-:W-:-:S05]  /*24cc0*/  IMAD.MOV.U32 R0, RZ, RZ, R121 ;  /* 0x000000ffff007224 */ /* 0x002fca00078e0079 */
[----:B------:R1:W-:Y:S04]  /*24cd0*/  STL [R1+0x248], R0 ;  /* 0x0002480001007387 */ /* 0x0003e80000100800 */
[----:B------:R4:W-:Y:S04]  /*24ce0*/  STL [R1+0x254], R126 ;  /* 0x0002547e01007387 */ /* 0x0009e80000100800 */
[----:B------:R-:W3:Y:S01]  /*24cf0*/  LDL.LU.64 R118, [R1+0x8d0] ;  /* 0x0008d00001767983 */ /* 0x000ee20000300a00 */
[----:B-1----:R-:W-:-:S03]  /*24d00*/  IMAD.MOV.U32 R0, RZ, RZ, R127 ;  /* 0x000000ffff007224 */ /* 0x002fc600078e007f */
[----:B------:R-:W-:Y:S04]  /*24d10*/  STL [R1+0x25c], R130 ;  /* 0x00025c8201007387 */ /* 0x000fe80000100800 */
[----:B------:R1:W-:Y:S04]  /*24d20*/  STL [R1+0x250], R0 ;  /* 0x0002500001007387 */ /* 0x0003e80000100800 */
[----:B----4-:R-:W4:Y:S01]  /*24d30*/  LDL.LU.64 R126, [R1+0x8d8] ;  /* 0x0008d800017e7983 */ /* 0x010f220000300a00 */
[----:B-1----:R-:W-:-:S05]  /*24d40*/  IMAD.MOV.U32 R0, RZ, RZ, R131 ;  /* 0x000000ffff007224 */ /* 0x002fca00078e0083 */
[----:B------:R1:W-:Y:S04]  /*24d50*/  STL [R1+0x258], R0 ;  /* 0x0002580001007387 */ /* 0x0003e80000100800 */
[----:B------:R-:W4:Y:S04]  /*24d60*/  LDL.LU.64 R130, [R1+0x8e0] ;  /* 0x0008e00001827983 */ /* 0x000f280000300a00 */
[----:B------:R1:W-:Y:S02]  /*24d70*/  STL [R1+0x264], R132 ;  /* 0x0002648401007387 */ /* 0x0003e40000100800 */
[----:B-1----:R-:W-:-:S02]  /*24d80*/  IMAD.MOV.U32 R0, RZ, RZ, R133 ;  /* 0x000000ffff007224 */ /* 0x002fc400078e0085 */
[----:B------:R-:W4:Y:S04]  /*24d90*/  LDL.LU.64 R132, [R1+0x8e8] ;  /* 0x0008e80001847983 */ /* 0x000f280000300a00 */
[----:B------:R1:W-:Y:S04]  /*24da0*/  STL [R1+0x260], R0 ;  /* 0x0002600001007387 */ /* 0x0003e80000100800 */
[----:B------:R1:W-:Y:S02]  /*24db0*/  STL [R1+0x26c], R124 ;  /* 0x00026c7c01007387 */ /* 0x0003e40000100800 */
[----:B-1----:R-:W-:-:S02]  /*24dc0*/  IMAD.MOV.U32 R0, RZ, RZ, R125 ;  /* 0x000000ffff007224 */ /* 0x002fc400078e007d */
[----:B------:R-:W4:Y:S04]  /*24dd0*/  LDL.LU.64 R124, [R1+0x8b0] ;  /* 0x0008b000017c7983 */ /* 0x000f280000300a00 */
[----:B------:R1:W-:Y:S04]  /*24de0*/  STL [R1+0x268], R0 ;  /* 0x0002680001007387 */ /* 0x0003e80000100800 */
[----:B------:R1:W-:Y:S02]  /*24df0*/  STL [R1+0x274], R122 ;  /* 0x0002747a01007387 */ /* 0x0003e40000100800 */
[----:B-1----:R-:W-:-:S02]  /*24e00*/  IMAD.MOV.U32 R0, RZ, RZ, R123 ;  /* 0x000000ffff007224 */ /* 0x002fc400078e007b */
[----:B------:R-:W4:Y:S04]  /*24e10*/  LDL.LU.64 R122, [R1+0x8b8] ;  /* 0x0008b800017a7983 */ /* 0x000f280000300a00 */
[----:B------:R2:W-:Y:S02]  /*24e20*/  STL [R1+0x270], R0 ;  /* 0x0002700001007387 */ /* 0x0005e40000100800 */
[----:B--2---:R-:W-:Y:S02]  /*24e30*/  IMAD.MOV.U32 R0, RZ, RZ, R135 ;  /* 0x000000ffff007224 */ /* 0x004fe400078e0087 */
[----:B------:R1:W-:Y:S04]  /*24e40*/  STL [R1+0x27c], R134 ;  /* 0x00027c8601007387 */ /* 0x0003e80000100800 */
[----:B-1----:R-:W2:Y:S04]  /*24e50*/  LDL.LU.64 R134, [R1+0x8c0] ;  /* 0x0008c00001867983 */ /* 0x002ea80000300a00 */
[----:B------:R1:W-:Y:S04]  /*24e60*/  STL [R1+0x278], R0 ;  /* 0x0002780001007387 */ /* 0x0003e80000100800 */
[----:B------:R-:W-:Y:S04]  /*24e70*/  STL [R1+0x284], R128 ;  /* 0x0002848001007387 */ /* 0x000fe80000100800 */
[----:B------:R-:W2:Y:S01]  /*24e80*/  LDL.LU.64 R120, [R1+0x8c8] ;  /* 0x0008c80001787983 */ /* 0x000ea20000300a00 */
[----:B-1----:R-:W-:-:S05]  /*24e90*/  IMAD.MOV.U32 R0, RZ, RZ, R129 ;  /* 0x000000ffff007224 */ /* 0x002fca00078e0081 */
[----:B------:R1:W-:Y:S04]  /*24ea0*/  STL [R1+0x280], R0 ;  /* 0x0002800001007387 */ /* 0x0003e80000100800 */
[----:B---3--:R3:W-:Y:S01]  /*24eb0*/  STL [R1+0x28c], R136 ;  /* 0x00028c8801007387 */ /* 0x0087e20000100800 */
[----:B-1----:R-:W-:Y:S02]  /*24ec0*/  IMAD.MOV.U32 R0, RZ, RZ, R137 ;  /* 0x000000ffff007224 */ /* 0x002fe400078e0089 */
[----:B---3--:R-:W-:Y:S02]  /*24ed0*/  IMAD.MOV.U32 R136, RZ, RZ, R138 ;  /* 0x000000ffff887224 */ /* 0x008fe400078e008a */
[----:B------:R-:W-:Y:S02]  /*24ee0*/  IMAD.MOV.U32 R137, RZ, RZ, R139 ;  /* 0x000000ffff897224 */ /* 0x000fe400078e008b */
[----:B------:R-:W3:Y:S04]  /*24ef0*/  LDL.LU.64 R138, [R1+0x890] ;  /* 0x00089000018a7983 */ /* 0x000ee80000300a00 */
[----:B------:R1:W-:Y:S04]  /*24f00*/  STL [R1+0x288], R0 ;  /* 0x0002880001007387 */ /* 0x0003e80000100800 */
[----:B------:R-:W-:Y:S04]  /*24f10*/  STL [R1+0x294], R118 ;  /* 0x0002947601007387 */ /* 0x000fe80000100800 */
[----:B------:R-:W3:Y:S01]  /*24f20*/  LDL.LU.64 R128, [R1+0x898] ;  /* 0x0008980001807983 */ /* 0x000ee20000300a00 */
[----:B-1----:R-:W-:-:S05]  /*24f30*/  IMAD.MOV.U32 R0, RZ, RZ, R119 ;  /* 0x000000ffff007224 */ /* 0x002fca00078e0077 */
[----:B------:R1:W-:Y:S04]  /*24f40*/  STL [R1+0x290], R0 ;  /* 0x0002900001007387 */ /* 0x0003e80000100800 */
[----:B----4-:R4:W-:Y:S01]  /*24f50*/  STL [R1+0x29c], R126 ;  /* 0x00029c7e01007387 */ /* 0x0109e20000100800 */
[----:B-1----:R-:W-:-:S05]  /*24f60*/  IMAD.MOV.U32 R0, RZ, RZ, R127 ;  /* 0x000000ffff007224 */ /* 0x002fca00078e007f */
[----:B------:R1:W-:Y:S04]  /*24f70*/  STL [R1+0x298], R0 ;  /* 0x0002980001007387 */ /* 0x0003e80000100800 */
[----:B----4-:R-:W4:Y:S01]  /*24f80*/  LDL.LU.64 R126, [R1+0x8a0] ;  /* 0x0008a000017e7983 */ /* 0x010f220000300a00 */
        /* <DEDUP_REMOVED lines=8> */
[----:B------:R1:W-:Y:S02]  /*25010*/  STL [R1+0x2b4], R124 ;  /* 0x0002b47c01007387 */ /* 0x0003e40000100800 */
[----:B-1----:R-:W-:-:S02]  /*25020*/  IMAD.MOV.U32 R0, RZ, RZ, R125 ;  /* 0x000000ffff007224 */ /* 0x002fc400078e007d */
[----:B------:R-:W-:Y:S04]  /*25030*/  STL [R1+0x2bc], R122 ;  /* 0x0002bc7a01007387 */ /* 0x000fe80000100800 */
[----:B------:R1:W-:Y:S04]  /*25040*/  STL [R1+0x2b0], R0 ;  /* 0x0002b00001007387 */ /* 0x0003e80000100800 */
[----:B------:R-:W4:Y:S01]  /*25050*/  LDL.LU.64 R124, [R1+0x888] ;  /* 0x00088800017c7983 */ /* 0x000f220000300a00 */
[----:B-1----:R-:W-:-:S03]  /*25060*/  IMAD.MOV.U32 R0, RZ, RZ, R123 ;  /* 0x000000ffff007224 */ /* 0x002fc600078e007b */
[----:B------:R-:W4:Y:S04]  /*25070*/  LDL.LU.64 R122, [R1+0x320] ;  /* 0x00032000017a7983 */ /* 0x000f280000300a00 */
[----:B------:R2:W-:Y:S02]  /*25080*/  STL [R1+0x2b8], R0 ;  /* 0x0002b80001007387 */ /* 0x0005e40000100800 */
[----:B--2---:R-:W-:Y:S02]  /*25090*/  IMAD.MOV.U32 R0, RZ, RZ, R135 ;  /* 0x000000ffff007224 */ /* 0x004fe400078e0087 */
[----:B------:R1:W-:Y:S04]  /*250a0*/  STL [R1+0x2c4], R134 ;  /* 0x0002c48601007387 */ /* 0x0003e80000100800 */
[----:B------:R-:W-:Y:S04]  /*250b0*/  STL [R1+0x2cc], R120 ;  /* 0x0002cc7801007387 */ /* 0x000fe80000100800 */
[----:B------:R2:W-:Y:S04]  /*250c0*/  STL [R1+0x2c0], R0 ;  /* 0x0002c00001007387 */ /* 0x0005e80000100800 */
[----:B-1----:R-:W4:Y:S01]  /*250d0*/  LDL.LU.64 R134, [R1+0x328] ;  /* 0x0003280001867983 */ /* 0x002f220000300a00 */
[----:B--2---:R-:W-:-:S05]  /*250e0*/  MOV R0, R121 ;  /* 0x0000007900007202 */ /* 0x004fca0000000f00 */
[----:B------:R1:W-:Y:S04]  /*250f0*/  STL [R1+0x2c8], R0 ;  /* 0x0002c80001007387 */ /* 0x0003e80000100800 */
[----:B---3--:R2:W-:Y:S04]  /*25100*/  STL [R1+0x2d4], R138 ;  /* 0x0002d48a01007387 */ /* 0x0085e80000100800 */
[----:B------:R-:W3:Y:S01]  /*25110*/  LDL.LU.64 R118, [R1+0x330] ;  /* 0x0003300001767983 */ /* 0x000ee20000300a00 */
[----:B-1----:R-:W-:-:S03]  /*25120*/  IMAD.MOV.U32 R0, RZ, RZ, R139 ;  /* 0x000000ffff007224 */ /* 0x002fc600078e008b */
[----:B------:R-:W-:Y:S04]  /*25130*/  STL [R1+0x2dc], R128 ;  /* 0x0002dc8001007387 */ /* 0x000fe80000100800 */
[----:B------:R1:W-:Y:S04]  /*25140*/  STL [R1+0x2d0], R0 ;  /* 0x0002d00001007387 */ /* 0x0003e80000100800 */
[----:B--2---:R-:W2:Y:S01]  /*25150*/  LDL.LU.64 R138, [R1+0x338] ;  /* 0x00033800018a7983 */ /* 0x004ea20000300a00 */
[----:B-1----:R-:W-:-:S05]  /*25160*/  IMAD.MOV.U32 R0, RZ, RZ, R129 ;  /* 0x000000ffff007224 */ /* 0x002fca00078e0081 */
[----:B------:R1:W-:Y:S04]  /*25170*/  STL [R1+0x2d8], R0 ;  /* 0x0002d80001007387 */ /* 0x0003e80000100800 */
[----:B------:R-:W2:Y:S04]  /*25180*/  LDL.LU.64 R128, [R1+0x348] ;  /* 0x0003480001807983 */ /* 0x000ea80000300a00 */
[----:B----4-:R4:W-:Y:S01]  /*25190*/  STL [R1+0x2e4], R126 ;  /* 0x0002e47e01007387 */ /* 0x0109e20000100800 */
[----:B-1----:R-:W-:-:S03]  /*251a0*/  IMAD.MOV.U32 R0, RZ, RZ, R127 ;  /* 0x000000ffff007224 */ /* 0x002fc600078e007f */
[----:B----4-:R-:W4:Y:S04]  /*251b0*/  LDL.LU.64 R126, [R1+0x350] ;  /* 0x00035000017e7983 */ /* 0x010f280000300a00 */
        /* <DEDUP_REMOVED lines=13> */
[----:B------:R-:W-:Y:S04]  /*25290*/  STL [R1+0x304], R122 ;  /* 0x0003047a01007387 */ /* 0x000fe80000100800 */
[----:B------:R-:W4:Y:S01]  /*252a0*/  LDL.LU.64 R120, [R1+0xa48] ;  /* 0x000a480001787983 */ /* 0x000f220000300a00 */
[----:B-1----:R-:W-:-:S05]  /*252b0*/  IMAD.MOV.U32 R0, RZ, RZ, R123 ;  /* 0x000000ffff007224 */ /* 0x002fca00078e007b */
[----:B------:R1:W-:Y:S04]  /*252c0*/  STL [R1+0x300], R0 ;  /* 0x0003000001007387 */ /* 0x0003e80000100800 */
[----:B------:R1:W-:Y:S02]  /*252d0*/  STL [R1+0x30c], R134 ;  /* 0x00030c8601007387 */ /* 0x0003e40000100800 */
[----:B-1----:R-:W-:Y:S02]  /*252e0*/  IMAD.MOV.U32 R0, RZ, RZ, R135 ;  /* 0x000000ffff007224 */ /* 0x002fe400078e0087 */
[----:B------:R-:W4:Y:S04]  /*252f0*/  LDL.LU.64 R134, [R1+0xa10] ;  /* 0x000a100001867983 */ /* 0x000f280000300a00 */
[----:B------:R1:W-:Y:S04]  /*25300*/  STL [R1+0x308], R0 ;  /* 0x0003080001007387 */ /* 0x0003e80000100800 */
[----:B---3--:R-:W-:Y:S04]  /*25310*/  STL [R1+0x314], R118 ;  /* 0x0003147601007387 */ /* 0x008fe80000100800 */
[----:B------:R-:W3:Y:S01]  /*25320*/  LDL.LU.64 R122, [R1+0xa18] ;  /* 0x000a1800017a7983 */ /* 0x000ee20000300a00 */
[----:B-1----:R-:W-:-:S05]  /*25330*/  IMAD.MOV.U32 R0, RZ, RZ, R119 ;  /* 0x000000ffff007224 */ /* 0x002fca00078e0077 */
[----:B------:R1:W-:Y:S04]  /*25340*/  STL [R1+0x310], R0 ;  /* 0x0003100001007387 */ /* 0x0003e80000100800 */
[----:B--2---:R2:W-:Y:S01]  /*25350*/  STL [R1+0x31c], R138 ;  /* 0x00031c8a01007387 */ /* 0x0045e20000100800 */
[----:B-1----:R-:W-:-:S05]  /*25360*/  IMAD.MOV.U32 R0, RZ, RZ, R139 ;  /* 0x000000ffff007224 */ /* 0x002fca00078e008b */
[----:B------:R1:W-:Y:S04]  /*25370*/  STL [R1+0x318], R0 ;  /* 0x0003180001007387 */ /* 0x0003e80000100800 */
[----:B--2---:R-:W2:Y:S01]  /*25380*/  LDL.LU.64 R138, [R1+0xa20] ;  /* 0x000a2000018a7983 */ /* 0x004ea20000300a00 */
[----:B-1----:R-:W-:-:S03]  /*25390*/  IMAD.MOV.U32 R0, RZ, RZ, R129 ;  /* 0x000000ffff007224 */ /* 0x002fc600078e0081 */
[----:B------:R1:W-:Y:S04]  /*253a0*/  STL [R1+0x324], R128 ;  /* 0x0003248001007387 */ /* 0x0003e80000100800 */
[----:B----4-:R-:W-:Y:S04]  /*253b0*/  STL [R1+0x32c], R126 ;  /* 0x00032c7e01007387 */ /* 0x010fe80000100800 */
[----:B------:R4:W-:Y:S04]  /*253c0*/  STL [R1+0x320], R0 ;  /* 0x0003200001007387 */ /* 0x0009e80000100800 */
[----:B-1----:R-:W2:Y:S01]  /*253d0*/  LDL.LU.64 R128, [R1+0xa28] ;  /* 0x000a280001807983 */ /* 0x002ea20000300a00 */
[----:B----4-:R-:W-:-:S03]  /*253e0*/  IMAD.MOV.U32 R0, RZ, RZ, R127 ;  /* 0x000000ffff007224 */ /* 0x010fc600078e007f */
        /* <DEDUP_REMOVED lines=9> */
[----:B------:R1:W-:Y:S04]  /*25480*/  STL [R1+0x338], R0 ;  /* 0x0003380001007387 */ /* 0x0003e80000100800 */
[----:B------:R1:W-:Y:S02]  /*25490*/  STL [R1+0x344], R124 ;  /* 0x0003447c01007387 */ /* 0x0003e40000100800 */
[----:B-1----:R-:W-:-:S02]  /*254a0*/  IMAD.MOV.U32 R0, RZ, RZ, R125 ;  /* 0x000000ffff007224 */ /* 0x002fc400078e007d */
[----:B------:R-:W-:Y:S04]  /*254b0*/  STL [R1+0x34c], R120 ;  /* 0x00034c7801007387 */ /* 0x000fe80000100800 */
[----:B------:R1:W-:Y:S04]  /*254c0*/  STL [R1+0x340], R0 ;  /* 0x0003400001007387 */ /* 0x0003e80000100800 */
[----:B------:R-:W4:Y:S01]  /*254d0*/  LDL.LU.64 R124, [R1+0xa08] ;  /* 0x000a0800017c7983 */ /* 0x000f220000300a00 */
[----:B-1----:R-:W-:-:S05]  /*254e0*/  IMAD.MOV.U32 R0, RZ, RZ, R121 ;  /* 0x000000ffff007224 */ /* 0x002fca00078e0079 */
[----:B------:R1:W-:Y:S04]  /*254f0*/  STL [R1+0x348], R0 ;  /* 0x0003480001007387 */ /* 0x0003e80000100800 */
[----:B------:R3:W-:Y:S01]  /*25500*/  STL [R1+0x354], R134 ;  /* 0x0003548601007387 */ /* 0x0007e20000100800 */
[----:B-1----:R-:W-:-:S03]  /*25510*/  IMAD.MOV.U32 R0, RZ, RZ, R135 ;  /* 0x000000ffff007224 */ /* 0x002fc600078e0087 */
[----:B------:R-:W4:Y:S04]  /*25520*/  LDL.LU.64 R118, [R1+0x9d0] ;  /* 0x0009d00001767983 */ /* 0x000f280000300a00 */
[----:B---3--:R-:W-:Y:S04]  /*25530*/  STL [R1+0x35c], R122 ;  /* 0x00035c7a01007387 */ /* 0x008fe80000100800 */
[----:B------:R1:W-:Y:S04]  /*25540*/  STL [R1+0x350], R0 ;  /* 0x0003500001007387 */ /* 0x0003e80000100800 */
[----:B------:R-:W3:Y:S01]  /*25550*/  LDL.LU.64 R134, [R1+0x9d8] ;  /* 0x0009d80001867983 */ /* 0x000ee20000300a00 */
[----:B-1----:R-:W-:-:S05]  /*25560*/  IMAD.MOV.U32 R0, RZ, RZ, R123 ;  /* 0x000000ffff007224 */ /* 0x002fca00078e007b */
[----:B------:R1:W-:Y:S04]  /*25570*/  STL [R1+0x358], R0 ;  /* 0x0003580001007387 */ /* 0x0003e80000100800 */
[----:B------:R-:W3:Y:S04]  /*25580*/  LDL.LU.64 R122, [R1+0x9e0] ;  /* 0x0009e000017a7983 */ /* 0x000ee80000300a00 */
[----:B--2---:R2:W-:Y:S01]  /*25590*/  STL [R1+0x364], R138 ;  /* 0x0003648a01007387 */ /* 0x0045e20000100800 */
[----:B-1----:R-:W-:-:S03]  /*255a0*/  IMAD.MOV.U32 R0, RZ, RZ, R139 ;  /* 0x000000ffff007224 */ /* 0x002fc600078e008b */
[----:B--2---:R-:W2:Y:S04]  /*255b0*/  LDL.LU.64 R138, [R1+0x9e8] ;  /* 0x0009e800018a7983 */ /* 0x004ea80000300a00 */
[----:B------:R1:W-:Y:S04]  /*255c0*/  STL [R1+0x360], R0 ;  /* 0x0003600001007387 */ /* 0x0003e80000100800 */
[----:B------:R1:W-:Y:S02]  /*255d0*/  STL [R1+0x36c], R128 ;  /* 0x00036c8001007387 */ /* 0x0003e40000100800 */
[----:B-1----:R-:W-:-:S02]  /*255e0*/  IMAD.MOV.U32 R0, RZ, RZ, R129 ;  /* 0x000000ffff007224 */ /* 0x002fc400078e0081 */
[----:B------:R-:W2:Y:S04]  /*255f0*/  LDL.LU.64 R128, [R1+0x9b0] ;  /* 0x0009b00001807983 */ /* 0x000ea80000300a00 */
[----:B------:R1:W-:Y:S04]  /*25600*/  STL [R1+0x368], R0 ;  /* 0x0003680001007387 */ /* 0x0003e80000100800 */
        /* <DEDUP_REMOVED lines=16> */
[----:B------:R-:W-:Y:S01]  /*25710*/  STL [R1+0x394], R118 ;  /* 0x0003947601007387 */ /* 0x000fe20000100800 */
[----:B-1----:R-:W-:-:S03]  /*25720*/  IMAD.MOV.U32 R0, RZ, RZ, R119 ;  /* 0x000000ffff007224 */ /* 0x002fc600078e0077 */
[----:B------:R-:W4:Y:S04]  /*25730*/  LDL.LU.64 R124, [R1+0x998] ;  /* 0x00099800017c7983 */ /* 0x000f280000300a00 */
[----:B------:R3:W-:Y:S02]  /*25740*/  STL [R1+0x390], R0 ;  /* 0x0003900001007387 */ /* 0x0007e40000100800 */
[----:B---3--:R-:W-:Y:S02]  /*25750*/  IMAD.MOV.U32 R0, RZ, RZ, R135 ;  /* 0x000000ffff007224 */ /* 0x008fe400078e0087 */
[----:B------:R1:W-:Y:S04]  /*25760*/  STL [R1+0x39c], R134 ;  /* 0x00039c8601007387 */ /* 0x0003e80000100800 */
[----:B------:R3:W-:Y:S01]  /*25770*/  STL [R1+0x398], R0 ;  /* 0x0003980001007387 */ /* 0x0007e20000100800 */
[----:B-1----:R-:W-:-:S02]  /*25780*/  IMAD.MOV.U32 R134, RZ, RZ, R140 ;  /* 0x000000ffff867224 */ /* 0x002fc400078e008c */
[----:B------:R-:W-:Y:S02]  /*25790*/  IMAD.MOV.U32 R135, RZ, RZ, R141 ;  /* 0x000000ffff877224 */ /* 0x000fe400078e008d */
[----:B------:R-:W-:Y:S02]  /*257a0*/  IMAD.MOV.U32 R140, RZ, RZ, R148 ;  /* 0x000000ffff8c7224 */ /* 0x000fe400078e0094 */
[----:B------:R-:W-:Y:S02]  /*257b0*/  IMAD.MOV.U32 R141, RZ, RZ, R149 ;  /* 0x000000ffff8d7224 */ /* 0x000fe400078e0095 */
[----:B------:R-:W4:Y:S01]  /*257c0*/  LDL.LU.64 R148, [R1+0x9a0] ;  /* 0x0009a00001947983 */ /* 0x000f220000300a00 */
[----:B---3--:R-:W-:-:S03]  /*257d0*/  IMAD.MOV.U32 R0, RZ, RZ, R123 ;  /* 0x000000ffff007224 */ /* 0x008fc600078e007b */
[----:B------:R1:W-:Y:S04]  /*257e0*/  STL [R1+0x3a4], R122 ;  /* 0x0003a47a01007387 */ /* 0x0003e80000100800 */
[----:B--2---:R-:W-:Y:S04]  /*257f0*/  STL [R1+0x3ac], R138 ;  /* 0x0003ac8a01007387 */ /* 0x004fe80000100800 */
[----:B------:R2:W-:Y:S04]  /*25800*/  STL [R1+0x3a0], R0 ;  /* 0x0003a00001007387 */ /* 0x0005e80000100800 */
[----:B-1----:R-:W3:Y:S01]  /*25810*/  LDL.LU.64 R122, [R1+0x9a8] ;  /* 0x0009a800017a7983 */ /* 0x002ee20000300a00 */
[----:B--2---:R-:W-:-:S03]  /*25820*/  IMAD.MOV.U32 R0, RZ, RZ, R139 ;  /* 0x000000ffff007224 */ /* 0x004fc600078e008b */
[----:B------:R-:W2:Y:S04]  /*25830*/  LDL.LU.64 R138, [R1+0x928] ;  /* 0x00092800018a7983 */ /* 0x000ea80000300a00 */
[----:B------:R1:W-:Y:S04]  /*25840*/  STL [R1+0x3a8], R0 ;  /* 0x0003a80001007387 */ /* 0x0003e80000100800 */
[----:B------:R4:W-:Y:S01]  /*25850*/  STL [R1+0x3b4], R128 ;  /* 0x0003b48001007387 */ /* 0x0009e20000100800 */
[----:B-1----:R-:W-:-:S03]  /*25860*/  IMAD.MOV.U32 R0, RZ, RZ, R129 ;  /* 0x000000ffff007224 */ /* 0x002fc600078e0081 */
[----:B----4-:R-:W-:Y:S04]  /*25870*/  STL [R1+0x3bc], R126 ;  /* 0x0003bc7e01007387 */ /* 0x010fe80000100800 */
        /* <DEDUP_REMOVED lines=12> */
[----:B------:R-:W-:Y:S04]  /*25940*/  STL [R1+0x3d4], R120 ;  /* 0x0003d47801007387 */ /* 0x000fe80000100800 */
[----:B------:R-:W4:Y:S01]  /*25950*/  LDL.LU.64 R132, [R1+0x950] ;  /* 0x0009500001847983 */ /* 0x000f220000300a00 */
[----:B-1----:R-:W-:-:S03]  /*25960*/  IMAD.MOV.U32 R0, RZ, RZ, R121 ;  /* 0x000000ffff007224 */ /* 0x002fc600078e0079 */
[----:B------:R-:W-:Y:S04]  /*25970*/  STL [R1+0x3dc], R124 ;  /* 0x0003dc7c01007387 */ /* 0x000fe80000100800 */
[----:B------:R1:W-:Y:S04]  /*25980*/  STL [R1+0x3d0], R0 ;  /* 0x0003d00001007387 */ /* 0x0003e80000100800 */
[----:B------:R-:W4:Y:S01]  /*25990*/  LDL.LU.64 R118, [R1+0x958] ;  /* 0x0009580001767983 */ /* 0x000f220000300a00 */
[----:B-1----:R-:W-:Y:S02]  /*259a0*/  IMAD.MOV.U32 R0, RZ, RZ, R125 ;  /* 0x000000ffff007224 */ /* 0x002fe400078e007d */
[----:B------:R-:W-:-:S02]  /*259b0*/  IMAD.MOV.U32 R124, RZ, RZ, R134 ;  /* 0x000000ffff7c7224 */ /* 0x000fc400078e0086 */
[----:B------:R-:W-:Y:S01]  /*259c0*/  IMAD.MOV.U32 R125, RZ, RZ, R135 ;  /* 0x000000ffff7d7224 */ /* 0x000fe200078e0087 */
[----:B------:R1:W-:Y:S04]  /*259d0*/  STL [R1+0x3d8], R0 ;  /* 0x0003d80001007387 */ /* 0x0003e80000100800 */
[----:B------:R-:W4:Y:S04]  /*259e0*/  LDL.LU.64 R134, [R1+0x968] ;  /* 0x0009680001867983 */ /* 0x000f280000300a00 */
[----:B------:R3:W-:Y:S01]  /*259f0*/  STL [R1+0x3e4], R148 ;  /* 0x0003e49401007387 */ /* 0x0007e20000100800 */
[----:B-1----:R-:W-:-:S03]  /*25a00*/  IMAD.MOV.U32 R0, RZ, RZ, R149 ;  /* 0x000000ffff007224 */ /* 0x002fc600078e0095 */
[----:B---3--:R-:W3:Y:S04]  /*25a10*/  LDL.LU.64 R148, [R1+0x960] ;  /* 0x0009600001947983 */ /* 0x008ee80000300a00 */
[----:B------:R1:W-:Y:S04]  /*25a20*/  STL [R1+0x3e0], R0 ;  /* 0x0003e00001007387 */ /* 0x0003e80000100800 */
[----:B------:R2:W-:Y:S01]  /*25a30*/  STL [R1+0x3ec], R122 ;  /* 0x0003ec7a01007387 */ /* 0x0005e20000100800 */
        /* <DEDUP_REMOVED lines=19> */
[----:B------:R1:W-:Y:S04]  /*25b70*/  STL [R1+0x414], R132 ;  /* 0x0004148401007387 */ /* 0x0003e80000100800 */
[----:B------:R-:W4:Y:S01]  /*25b80*/  LDL.LU.64 R120, [R1+0x830] ;  /* 0x0008300001787983 */ /* 0x000f220000300a00 */
[----:B-1----:R-:W-:-:S05]  /*25b90*/  IMAD.MOV.U32 R0, RZ, RZ, R133 ;  /* 0x000000ffff007224 */ /* 0x002fca00078e0085 */
[----:B------:R1:W-:Y:S01]  /*25ba0*/  STL [R1+0x410], R0 ;  /* 0x0004100001007387 */ /* 0x0003e20000100800 */
[----:B------:R-:W-:Y:S02]  /*25bb0*/  IMAD.MOV.U32 R132, RZ, RZ, R142 ;  /* 0x000000ffff847224 */ /* 0x000fe400078e008e */
[----:B------:R-:W-:Y:S01]  /*25bc0*/  IMAD.MOV.U32 R133, RZ, RZ, R143 ;  /* 0x000000ffff857224 */ /* 0x000fe200078e008f */
[----:B------:R-:W-:Y:S01]  /*25bd0*/  STL [R1+0x41c], R118 ;  /* 0x00041c7601007387 */ /* 0x000fe20000100800 */
[----:B-1----:R-:W-:-:S03]  /*25be0*/  IMAD.MOV.U32 R0, RZ, RZ, R119 ;  /* 0x000000ffff007224 */ /* 0x002fc600078e0077 */
[----:B------:R-:W4:Y:S04]  /*25bf0*/  LDL.LU.64 R142, [R1+0x828] ;  /* 0x00082800018e7983 */ /* 0x000f280000300a00 */
[----:B------:R1:W-:Y:S04]  /*25c00*/  STL [R1+0x418], R0 ;  /* 0x0004180001007387 */ /* 0x0003e80000100800 */
[----:B------:R3:W-:Y:S01]  /*25c10*/  STL [R1+0x424], R134 ;  /* 0x0004248601007387 */ /* 0x0007e20000100800 */
[----:B-1----:R-:W-:-:S03]  /*25c20*/  IMAD.MOV.U32 R0, RZ, RZ, R135 ;  /* 0x000000ffff007224 */ /* 0x002fc600078e0087 */
[----:B---3--:R-:W-:Y:S04]  /*25c30*/  STL [R1+0x42c], R148 ;  /* 0x00042c9401007387 */ /* 0x008fe80000100800 */
[----:B------:R1:W-:Y:S04]  /*25c40*/  STL [R1+0x420], R0 ;  /* 0x0004200001007387 */ /* 0x0003e80000100800 */
[----:B------:R-:W3:Y:S01]  /*25c50*/  LDL.LU.64 R134, [R1+0x818] ;  /* 0x0008180001867983 */ /* 0x000ee20000300a00 */
[----:B-1----:R-:W-:-:S03]  /*25c60*/  IMAD.MOV.U32 R0, RZ, RZ, R149 ;  /* 0x000000ffff007224 */ /* 0x002fc600078e0095 */
[----:B------:R-:W3:Y:S04]  /*25c70*/  LDL.LU.64 R148, [R1+0x810] ;  /* 0x0008100001947983 */ /* 0x000ee80000300a00 */
[----:B------:R1:W-:Y:S04]  /*25c80*/  STL [R1+0x428], R0 ;  /* 0x0004280001007387 */ /* 0x0003e80000100800 */
[----:B--2---:R2:W-:Y:S01]  /*25c90*/  STL [R1+0x434], R122 ;  /* 0x0004347a01007387 */ /* 0x0045e20000100800 */
[----:B-1----:R-:W-:-:S03]  /*25ca0*/  IMAD.MOV.U32 R0, RZ, RZ, R123 ;  /* 0x000000ffff007224 */ /* 0x002fc600078e007b */
[----:B------:R-:W-:Y:S04]  /*25cb0*/  STL [R1+0x43c], R138 ;  /* 0x00043c8a01007387 */ /* 0x000fe80000100800 */
[----:B------:R1:W-:Y:S04]  /*25cc0*/  STL [R1+0x430], R0 ;  /* 0x0004300001007387 */ /* 0x0003e80000100800 */
[----:B--2---:R-:W2:Y:S01]  /*25cd0*/  LDL.LU.64 R122, [R1+0x808] ;  /* 0x00080800017a7983 */ /* 0x004ea20000300a00 */
[----:B-1----:R-:W-:-:S03]  /*25ce0*/  IMAD.MOV.U32 R0, RZ, RZ, R139 ;  /* 0x000000ffff007224 */ /* 0x002fc600078e008b */
[----:B------:R-:W2:Y:S04]  /*25cf0*/  LDL.LU.64 R138, [R1+0x800] ;  /* 0x00080000018a7983 */ /* 0x000ea80000300a00 */
[----:B------:R1:W-:Y:S04]  /*25d00*/  STL [R1+0x438], R0 ;  /* 0x0004380001007387 */ /* 0x0003e80000100800 */
[----:B----4-:R4:W-:Y:S01]  /*25d10*/  STL [R1+0x444], R128 ;  /* 0x0004448001007387 */ /* 0x0109e20000100800 */
[----:B-1----:R-:W-:-:S03]  /*25d20*/  IMAD.MOV.U32 R0, RZ, RZ, R129 ;  /* 0x000000ffff007224 */ /* 0x002fc600078e0081 */
[----:B------:R-:W-:Y:S04]  /*25d30*/  STL [R1+0x44c], R126 ;  /* 0x00044c7e01007387 */ /* 0x000fe80000100800 */
[----:B------:R1:W-:Y:S04]  /*25d40*/  STL [R1+0x440], R0 ;  /* 0x0004400001007387 */ /* 0x0003e80000100800 */
[----:B----4-:R-:W4:Y:S01]  /*25d50*/  LDL.LU.64 R128, [R1+0x7f8] ;  /* 0x0007f80001807983 */ /* 0x010f220000300a00 */
[----:B-1----:R-:W-:-:S05]  /*25d60*/  IMAD.MOV.U32 R0, RZ, RZ, R127 ;  /* 0x000000ffff007224 */ /* 0x002fca00078e007f */
[----:B------:R1:W-:Y:S04]  /*25d70*/  STL [R1+0x448], R0 ;  /* 0x0004480001007387 */ /* 0x0003e80000100800 */
[----:B------:R1:W-:Y:S04]  /*25d80*/  STL [R1+0x454], R130 ;  /* 0x0004548201007387 */ /* 0x0003e80000100800 */
[----:B------:R-:W4:Y:S01]  /*25d90*/  LDL.LU.64 R126, [R1+0x7f0] ;  /* 0x0007f000017e7983 */ /* 0x000f220000300a00 */
[----:B-1----:R-:W-:-:S05]  /*25da0*/  IMAD.MOV.U32 R0, RZ, RZ, R131 ;  /* 0x000000ffff007224 */ /* 0x002fca00078e0083 */
[----:B------:R1:W-:Y:S01]  /*25db0*/  STL [R1+0x450], R0 ;  /* 0x0004500001007387 */ /* 0x0003e20000100800 */
[----:B------:R-:W-:Y:S02]  /*25dc0*/  IMAD.MOV.U32 R130, RZ, RZ, R132 ;  /* 0x000000ffff827224 */ /* 0x000fe400078e0084 */
[----:B------:R-:W-:Y:S01]  /*25dd0*/  IMAD.MOV.U32 R131, RZ, RZ, R133 ;  /* 0x000000ffff837224 */ /* 0x000fe200078e0085 */
[----:B------:R-:W-:Y:S04]  /*25de0*/  STL [R1+0x45c], R120 ;  /* 0x00045c7801007387 */ /* 0x000fe80000100800 */
[----:B------:R-:W4:Y:S01]  /*25df0*/  LDL.LU.64 R132, [R1+0x7e8] ;  /* 0x0007e80001847983 */ /* 0x000f220000300a00 */
[----:B-1----:R-:W-:-:S03]  /*25e00*/  IMAD.MOV.U32 R0, RZ, RZ, R121 ;  /* 0x000000ffff007224 */ /* 0x002fc600078e0079 */
[----:B------:R-:W-:Y:S04]  /*25e10*/  STL [R1+0x464], R142 ;  /* 0x0004648e01007387 */ /* 0x000fe80000100800 */
[----:B------:R1:W-:Y:S04]  /*25e20*/  STL [R1+0x458], R0 ;  /* 0x0004580001007387 */ /* 0x0003e80000100800 */
[----:B------:R-:W-:Y:S01]  /*25e30*/  STL [R1+0x46c], R124 ;  /* 0x00046c7c01007387 */ /* 0x000fe20000100800 */
[----:B-1----:R-:W-:Y:S02]  /*25e40*/  IMAD.MOV.U32 R0, RZ, RZ, R143 ;  /* 0x000000ffff007224 */ /* 0x002fe400078e008f */
[----:B------:R-:W-:-:S02]  /*25e50*/  IMAD.MOV.U32 R142, RZ, RZ, R146 ;  /* 0x000000ffff8e7224 */ /* 0x000fc400078e0092 */
[----:B------:R-:W-:Y:S01]  /*25e60*/  IMAD.MOV.U32 R143, RZ, RZ, R147 ;  /* 0x000000ffff8f7224 */ /* 0x000fe200078e0093 */
[----:B------:R1:W-:Y:S04]  /*25e70*/  STL [R1+0x460], R0 ;  /* 0x0004600001007387 */ /* 0x0003e80000100800 */
[----:B------:R-:W4:Y:S01]  /*25e80*/  LDL.LU.64 R146, [R1+0x7d8] ;  /* 0x0007d80001927983 */ /* 0x000f220000300a00 */
[----:B-1----:R-:W-:-:S03]  /*25e90*/  IMAD.MOV.U32 R0, RZ, RZ, R125 ;  /* 0x000000ffff007224 */ /* 0x002fc600078e007d */
[----:B---3--:R-:W-:Y:S04]  /*25ea0*/  STL [R1+0x474], R134 ;  /* 0x0004748601007387 */ /* 0x008fe80000100800 */
[----:B------:R1:W-:Y:S04]  /*25eb0*/  STL [R1+0x468], R0 ;  /* 0x0004680001007387 */ /* 0x0003e80000100800 */
[----:B------:R-:W3:Y:S01]  /*25ec0*/  LDL.LU.64 R124, [R1+0x7d0] ;  /* 0x0007d000017c7983 */ /* 0x000ee20000300a00 */
[----:B-1----:R-:W-:-:S03]  /*25ed0*/  IMAD.MOV.U32 R0, RZ, RZ, R135 ;  /* 0x000000ffff007224 */ /* 0x002fc600078e0087 */
[----:B------:R-:W-:Y:S04]  /*25ee0*/  STL [R1+0x47c], R148 ;  /* 0x00047c9401007387 */ /* 0x000fe80000100800 */
[----:B------:R1:W-:Y:S04]  /*25ef0*/  STL [R1+0x470], R0 ;  /* 0x0004700001007387 */ /* 0x0003e80000100800 */
[----:B------:R-:W3:Y:S01]  /*25f00*/  LDL.LU.64 R134, [R1+0x7c8] ;  /* 0x0007c80001867983 */ /* 0x000ee20000300a00 */
[----:B-1----:R-:W-:-:S03]  /*25f10*/  IMAD.MOV.U32 R0, RZ, RZ, R149 ;  /* 0x000000ffff007224 */ /* 0x002fc600078e0095 */
[----:B--2---:R-:W-:Y:S04]  /*25f20*/  STL [R1+0x484], R122 ;  /* 0x0004847a01007387 */ /* 0x004fe80000100800 */
[----:B------:R1:W-:Y:S04]  /*25f30*/  STL [R1+0x478], R0 ;  /* 0x0004780001007387 */ /* 0x0003e80000100800 */
[----:B------:R-:W2:Y:S01]  /*25f40*/  LDL.LU.64 R148, [R1+0x7c0] ;  /* 0x0007c00001947983 */ /* 0x000ea20000300a00 */
[----:B-1----:R-:W-:-:S03]  /*25f50*/  MOV R0, R123 ;  /* 0x0000007b00007202 */ /* 0x002fc60000000f00 */
[----:B------:R-:W-:Y:S04]  /*25f60*/  STL [R1+0x48c], R138 ;  /* 0x00048c8a01007387 */ /* 0x000fe80000100800 */
[----:B------:R1:W-:Y:S04]  /*25f70*/  STL [R1+0x480], R0 ;  /* 0x0004800001007387 */ /* 0x0003e80000100800 */
[----:B------:R-:W2:Y:S01]  /*25f80*/  LDL.LU.64 R122, [R1+0x7b8] ;  /* 0x0007b800017a7983 */ /* 0x000ea20000300a00 */
[----:B-1----:R-:W-:-:S03]  /*25f90*/  IMAD.MOV.U32 R0, RZ, RZ, R139 ;  /* 0x000000ffff007224 */ /* 0x002fc600078e008b */
[----:B------:R-:W2:Y:S04]  /*25fa0*/  LDL.LU.64 R138, [R1+0x7b0] ;  /* 0x0007b000018a7983 */ /* 0x000ea80000300a00 */
[----:B------:R1:W-:Y:S04]  /*25fb0*/  STL [R1+0x488], R0 ;  /* 0x0004880001007387 */ /* 0x0003e80000100800 */
[----:B----4-:R4:W-:Y:S01]  /*25fc0*/  STL [R1+0x494], R128 ;  /* 0x0004948001007387 */ /* 0x0109e20000100800 */
[----:B-1----:R-:W-:-:S03]  /*25fd0*/  IMAD.MOV.U32 R0, RZ, RZ, R129 ;  /* 0x000000ffff007224 */ /* 0x002fc600078e0081 */
[----:B----4-:R-:W4:Y:S04]  /*25fe0*/  LDL.LU.64 R128, [R1+0x7a8] ;  /* 0x0007a80001807983 */ /* 0x010f280000300a00 */
[----:B------:R1:W-:Y:S04]  /*25ff0*/  STL [R1+0x490], R0 ;  /* 0x0004900001007387 */ /* 0x0003e80000100800 */
[----:B------:R1:W-:Y:S02]  /*26000*/  STL [R1+0x49c], R126 ;  /* 0x00049c7e01007387 */ /* 0x0003e40000100800 */
[----:B-1----:R-:W-:-:S05]  /*26010*/  IMAD.MOV.U32 R0, RZ, RZ, R127 ;  /* 0x000000ffff007224 */ /* 0x002fca00078e007f */
[----:B------:R1:W-:Y:S04]  /*26020*/  STL [R1+0x498], R0 ;  /* 0x0004980001007387 */ /* 0x0003e80000100800 */
[----:B------:R1:W-:Y:S04]  /*26030*/  STL [R1+0x4a4], R132 ;  /* 0x0004a48401007387 */ /* 0x0003e80000100800 */
[----:B------:R-:W4:Y:S01]  /*26040*/  LDL.LU.64 R126, [R1+0x798] ;  /* 0x00079800017e7983 */ /* 0x000f220000300a00 */
[----:B-1----:R-:W-:-:S05]  /*26050*/  IMAD.MOV.U32 R0, RZ, RZ, R133 ;  /* 0x000000ffff007224 */ /* 0x002fca00078e0085 */
[----:B------:R1:W-:Y:S04]  /*26060*/  STL [R1+0x4a0], R0 ;  /* 0x0004a00001007387 */ /* 0x0003e80000100800 */
[----:B------:R1:W-:Y:S04]  /*26070*/  STL [R1+0x4ac], R140 ;  /* 0x0004ac8c01007387 */ /* 0x0003e80000100800 */
[----:B------:R-:W4:Y:S01]  /*26080*/  LDL.LU.64 R132, [R1+0x790] ;  /* 0x0007900001847983 */ /* 0x000f220000300a00 */
[----:B-1----:R-:W-:-:S05]  /*26090*/  IMAD.MOV.U32 R0, RZ, RZ, R141 ;  /* 0x000000ffff007224 */ /* 0x002fca00078e008d */
[----:B------:R1:W-:Y:S01]  /*260a0*/  STL [R1+0x4a8], R0 ;  /* 0x0004a80001007387 */ /* 0x0003e20000100800 */
[----:B------:R-:W-:Y:S02]  /*260b0*/  IMAD.MOV.U32 R140, RZ, RZ, R142 ;  /* 0x000000ffff8c7224 */ /* 0x000fe400078e008e */
[----:B------:R-:W-:Y:S02]  /*260c0*/  IMAD.MOV.U32 R141, RZ, RZ, R143 ;  /* 0x000000ffff8d7224 */ /* 0x000fe400078e008f */
[----:B-1----:R-:W-:Y:S01]  /*260d0*/  IMAD.MOV.U32 R0, RZ, RZ, R147 ;  /* 0x000000ffff007224 */ /* 0x002fe200078e0093 */
[----:B------:R-:W-:Y:S04]  /*260e0*/  STL [R1+0x4b4], R146 ;  /* 0x0004b49201007387 */ /* 0x000fe80000100800 */
[----:B------:R-:W4:Y:S04]  /*260f0*/  LDL.LU.64 R142, [R1+0x788] ;  /* 0x00078800018e7983 */ /* 0x000f280000300a00 */
[----:B------:R3:W-:Y:S02]  /*26100*/  STL [R1+0x4b0], R0 ;  /* 0x0004b00001007387 */ /* 0x0007e40000100800 */
[----:B---3--:R-:W-:-:S02]  /*26110*/  IMAD.MOV.U32 R0, RZ, RZ, R125 ;  /* 0x000000ffff007224 */ /* 0x008fc400078e007d */
[----:B------:R1:W-:Y:S04]  /*26120*/  STL [R1+0x4bc], R124 ;  /* 0x0004bc7c01007387 */ /* 0x0003e80000100800 */
[----:B------:R-:W3:Y:S04]  /*26130*/  LDL.LU.64 R146, [R1+0x780] ;  /* 0x0007800001927983 */ /* 0x000ee80000300a00 */
[----:B------:R1:W-:Y:S04]  /*26140*/  STL [R1+0x4b8], R0 ;  /* 0x0004b80001007387 */ /* 0x0003e80000100800 */
[----:B------:R-:W-:Y:S04]  /*26150*/  STL [R1+0x4c4], R134 ;  /* 0x0004c48601007387 */ /* 0x000fe80000100800 */
[----:B-1----:R-:W3:Y:S01]  /*26160*/  LDL.LU.64 R124, [R1+0x778] ;  /* 0x00077800017c7983 */ /* 0x002ee20000300a00 */
[----:B------:R-:W-:-:S05]  /*26170*/  IMAD.MOV.U32 R0, RZ, RZ, R135 ;  /* 0x000000ffff007224 */ /* 0x000fca00078e0087 */
[----:B------:R1:W-:Y:S04]  /*26180*/  STL [R1+0x4c0], R0 ;  /* 0x0004c00001007387 */ /* 0x0003e80000100800 */
[----:B--2---:R2:W-:Y:S01]  /*26190*/  STL [R1+0x4cc], R148 ;  /* 0x0004cc9401007387 */ /* 0x0045e20000100800 */
[----:B-1----:R-:W-:-:S03]  /*261a0*/  IMAD.MOV.U32 R0, RZ, RZ, R149 ;  /* 0x000000ffff007224 */ /* 0x002fc600078e0095 */
[----:B------:R-:W3:Y:S04]  /*261b0*/  LDL.LU.64 R134, [R1+0x770] ;  /* 0x0007700001867983 */ /* 0x000ee80000300a00 */
[----:B------:R1:W-:Y:S01]  /*261c0*/  STL [R1+0x4c8], R0 ;  /* 0x0004c80001007387 */ /* 0x0003e20000100800 */
[----:B--2---:R-:W-:Y:S02]  /*261d0*/  IMAD.MOV.U32 R148, RZ, RZ, R150 ;  /* 0x000000ffff947224 */ /* 0x004fe400078e0096 */
[----:B------:R-:W-:Y:S01]  /*261e0*/  IMAD.MOV.U32 R149, RZ, RZ, R151 ;  /* 0x000000ffff957224 */ /* 0x000fe200078e0097 */
[----:B------:R-:W-:Y:S01]  /*261f0*/  STL [R1+0x4d4], R122 ;  /* 0x0004d47a01007387 */ /* 0x000fe20000100800 */
[----:B-1----:R-:W-:-:S03]  /*26200*/  IMAD.MOV.U32 R0, RZ, RZ, R123 ;  /* 0x000000ffff007224 */ /* 0x002fc600078e007b */
[----:B------:R-:W2:Y:S04]  /*26210*/  LDL.LU.64 R150, [R1+0x768] ;  /* 0x0007680001967983 */ /* 0x000ea80000300a00 */
[----:B------:R-:W-:Y:S04]  /*26220*/  STL [R1+0x4dc], R138 ;  /* 0x0004dc8a01007387 */ /* 0x000fe80000100800 */
[----:B------:R1:W-:Y:S02]  /*26230*/  STL [R1+0x4d0], R0 ;  /* 0x0004d00001007387 */ /* 0x0003e40000100800 */
[----:B-1----:R-:W-:-:S02]  /*26240*/  IMAD.MOV.U32 R0, RZ, RZ, R139 ;  /* 0x000000ffff007224 */ /* 0x002fc400078e008b */
[----:B----4-:R-:W-:Y:S04]  /*26250*/  STL [R1+0x4e4], R128 ;  /* 0x0004e48001007387 */ /* 0x010fe80000100800 */
[----:B------:R1:W-:Y:S04]  /*26260*/  STL [R1+0x4d8], R0 ;  /* 0x0004d80001007387 */ /* 0x0003e80000100800 */
[----:B------:R-:W4:Y:S01]  /*26270*/  LDL.LU.64 R138, [R1+0x758] ;  /* 0x00075800018a7983 */ /* 0x000f220000300a00 */
[----:B-1----:R-:W-:-:S03]  /*26280*/  IMAD.MOV.U32 R0, RZ, RZ, R129 ;  /* 0x000000ffff007224 */ /* 0x002fc600078e0081 */
[----:B------:R-:W-:Y:S04]  /*26290*/  STL [R1+0x4ec], R130 ;  /* 0x0004ec8201007387 */ /* 0x000fe80000100800 */
        /* <DEDUP_REMOVED lines=8> */
[----:B------:R1:W-:Y:S02]  /*26320*/  STL [R1+0x4f0], R0 ;  /* 0x0004f00001007387 */ /* 0x0003e40000100800 */
[----:B-1----:R-:W-:Y:S02]  /*26330*/  IMAD.MOV.U32 R0, RZ, RZ, R133 ;  /* 0x000000ffff007224 */ /* 0x002fe400078e0085 */
[----:B------:R-:W4:Y:S04]  /*26340*/  LDL.LU.64 R132, [R1+0x740] ;  /* 0x0007400001847983 */ /* 0x000f280000300a00 */
[----:B------:R1:W-:Y:S04]  /*26350*/  STL [R1+0x4f8], R0 ;  /* 0x0004f80001007387 */ /* 0x0003e80000100800 */
[----:B------:R1:W-:Y:S02]  /*26360*/  STL [R1+0x504], R142 ;  /* 0x0005048e01007387 */ /* 0x0003e40000100800 */
[----:B-1----:R-:W-:-:S02]  /*26370*/  IMAD.MOV.U32 R0, RZ, RZ, R143 ;  /* 0x000000ffff007224 */ /* 0x002fc400078e008f */
[----:B------:R-:W4:Y:S04]  /*26380*/  LDL.LU.64 R126, [R1+0x738] ;  /* 0x00073800017e7983 */ /* 0x000f280000300a00 */
[----:B------:R1:W-:Y:S01]  /*26390*/  STL [R1+0x500], R0 ;  /* 0x0005000001007387 */ /* 0x0003e20000100800 */
[----:B------:R-:W-:Y:S02]  /*263a0*/  IMAD.MOV.U32 R142, RZ, RZ, R144 ;  /* 0x000000ffff8e7224 */ /* 0x000fe400078e0090 */
[----:B------:R-:W-:Y:S01]  /*263b0*/  IMAD.MOV.U32 R143, RZ, RZ, R145 ;  /* 0x000000ffff8f7224 */ /* 0x000fe200078e0091 */
[----:B---3--:R3:W-:Y:S01]  /*263c0*/  STL [R1+0x50c], R146 ;  /* 0x00050c9201007387 */ /* 0x0087e20000100800 */
[----:B-1----:R-:W-:-:S03]  /*263d0*/  IMAD.MOV.U32 R0, RZ, RZ, R147 ;  /* 0x000000ffff007224 */ /* 0x002fc600078e0093 */
[----:B------:R-:W4:Y:S04]  /*263e0*/  LDL.LU.64 R144, [R1+0x730] ;  /* 0x0007300001907983 */ /* 0x000f280000300a00 */
[----:B------:R-:W-:Y:S04]  /*263f0*/  STL [R1+0x514], R124 ;  /* 0x0005147c01007387 */ /* 0x000fe80000100800 */
[----:B------:R1:W-:Y:S04]  /*26400*/  STL [R1+0x508], R0 ;  /* 0x0005080001007387 */ /* 0x0003e80000100800 */
[----:B---3--:R-:W3:Y:S01]  /*26410*/  LDL.LU.64 R146, [R1+0x728] ;  /* 0x0007280001927983 */ /* 0x008ee20000300a00 */
[----:B-1----:R-:W-:-:S03]  /*26420*/  IMAD.MOV.U32 R0, RZ, RZ, R125 ;  /* 0x000000ffff007224 */ /* 0x002fc600078e007d */
[----:B------:R-:W-:Y:S04]  /*26430*/  STL [R1+0x51c], R134 ;  /* 0x00051c8601007387 */ /* 0x000fe80000100800 */
[----:B------:R1:W-:Y:S02]  /*26440*/  STL [R1+0x510], R0 ;  /* 0x0005100001007387 */ /* 0x0003e40000100800 */
[----:B-1----:R-:W-:Y:S02]  /*26450*/  IMAD.MOV.U32 R0, RZ, RZ, R135 ;  /* 0x000000ffff007224 */ /* 0x002fe400078e0087 */
[----:B--2---:R-:W-:Y:S04]  /*26460*/  STL [R1+0x524], R150 ;  /* 0x0005249601007387 */ /* 0x004fe80000100800 */
[----:B------:R1:W-:Y:S04]  /*26470*/  STL [R1+0x518], R0 ;  /* 0x0005180001007387 */ /* 0x0003e80000100800 */
[----:B------:R-:W2:Y:S01]  /*26480*/  LDL.LU.64 R134, [R1+0x718] ;  /* 0x0007180001867983 */ /* 0x000ea20000300a00 */
[----:B-1----:R-:W-:-:S03]  /*26490*/  IMAD.MOV.U32 R0, RZ, RZ, R151 ;  /* 0x000000ffff007224 */ /* 0x002fc600078e0097 */
[----:B------:R-:W-:Y:S04]  /*264a0*/  STL [R1+0x52c], R136 ;  /* 0x00052c8801007387 */ /* 0x000fe80000100800 */
[----:B------:R1:W-:Y:S04]  /*264b0*/  STL [R1+0x520], R0 ;  /* 0x0005200001007387 */ /* 0x0003e80000100800 */
[----:B------:R-:W2:Y:S01]  /*264c0*/  LDL.LU.64 R150, [R1+0x710] ;  /* 0x0007100001967983 */ /* 0x000ea20000300a00 */
[----:B-1----:R-:W-:-:S03]  /*264d0*/  IMAD.MOV.U32 R0, RZ, RZ, R137 ;  /* 0x000000ffff007224 */ /* 0x002fc600078e0089 */
        /* <DEDUP_REMOVED lines=16> */
[----:B------:R-:W4:Y:S04]  /*265e0*/  LDL.LU.64 R132, [R1+0x6e8] ;  /* 0x0006e80001847983 */ /* 0x000f280000300a00 */
[----:B------:R1:W-:Y:S02]  /*265f0*/  STL [R1+0x548], R0 ;  /* 0x0005480001007387 */ /* 0x0003e40000100800 */
[----:B-1----:R-:W-:Y:S02]  /*26600*/  IMAD.MOV.U32 R0, RZ, RZ, R127 ;  /* 0x000000ffff007224 */ /* 0x002fe400078e007f */
[----:B------:R-:W-:Y:S04]  /*26610*/  STL [R1+0x554], R126 ;  /* 0x0005547e01007387 */ /* 0x000fe80000100800 */
[----:B------:R1:W-:Y:S04]  /*26620*/  STL [R1+0x550], R0 ;  /* 0x0005500001007387 */ /* 0x0003e80000100800 */
[----:B------:R1:W-:Y:S02]  /*26630*/  STL [R1+0x55c], R144 ;  /* 0x00055c9001007387 */ /* 0x0003e40000100800 */
[----:B-1----:R-:W-:-:S02]  /*26640*/  IMAD.MOV.U32 R0, RZ, RZ, R145 ;  /* 0x000000ffff007224 */ /* 0x002fc400078e0091 */
[----:B------:R-:W4:Y:S04]  /*26650*/  LDL.LU.64 R144, [R1+0x6d8] ;  /* 0x0006d80001907983 */ /* 0x000f280000300a00 */
[----:B------:R1:W-:Y:S04]  /*26660*/  STL [R1+0x558], R0 ;  /* 0x0005580001007387 */ /* 0x0003e80000100800 */
[----:B---3--:R3:W-:Y:S01]  /*26670*/  STL [R1+0x564], R146 ;  /* 0x0005649201007387 */ /* 0x0087e20000100800 */
[----:B-1----:R-:W-:-:S03]  /*26680*/  IMAD.MOV.U32 R0, RZ, RZ, R147 ;  /* 0x000000ffff007224 */ /* 0x002fc600078e0093 */
[----:B---3--:R-:W3:Y:S04]  /*26690*/  LDL.LU.64 R146, [R1+0x6d0] ;  /* 0x0006d00001927983 */ /* 0x008ee80000300a00 */
[----:B------:R1:W-:Y:S04]  /*266a0*/  STL [R1+0x560], R0 ;  /* 0x0005600001007387 */ /* 0x0003e80000100800 */
[----:B------:R1:W-:Y:S02]  /*266b0*/  STL [R1+0x56c], R148 ;  /* 0x00056c9401007387 */ /* 0x0003e40000100800 */
[----:B-1----:R-:W-:-:S02]  /*266c0*/  IMAD.MOV.U32 R0, RZ, RZ, R149 ;  /* 0x000000ffff007224 */ /* 0x002fc400078e0095 */
[----:B------:R-:W3:Y:S04]  /*266d0*/  LDL.LU.64 R148, [R1+0x6c8] ;  /* 0x0006c80001947983 */ /* 0x000ee80000300a00 */
[----:B------:R1:W-:Y:S04]  /*266e0*/  STL [R1+0x568], R0 ;  /* 0x0005680001007387 */ /* 0x0003e80000100800 */
        /* <DEDUP_REMOVED lines=16> */
[----:B------:R-:W-:Y:S01]  /*267f0*/  STL [R1+0x594], R128 ;  /* 0x0005948001007387 */ /* 0x000fe20000100800 */
[----:B-1----:R-:W-:-:S05]  /*26800*/  IMAD.MOV.U32 R0, RZ, RZ, R129 ;  /* 0x000000ffff007224 */ /* 0x002fca00078e0081 */
[----:B------:R1:W-:Y:S04]  /*26810*/  STL [R1+0x590], R0 ;  /* 0x0005900001007387 */ /* 0x0003e80000100800 */
[----:B------:R1:W-:Y:S02]  /*26820*/  STL [R1+0x59c], R130 ;  /* 0x00059c8201007387 */ /* 0x0003e40000100800 */
[----:B-1----:R-:W-:Y:S02]  /*26830*/  IMAD.MOV.U32 R0, RZ, RZ, R131 ;  /* 0x000000ffff007224 */ /* 0x002fe400078e0083 */
        /* <DEDUP_REMOVED lines=103> */
[----:B-1----:R-:W-:-:S03]  /*26eb0*/  MOV R0, R147 ;  /* 0x0000009300007202 */ /* 0x002fc60000000f00 */
        /* <DEDUP_REMOVED lines=180> */
[----:B------:R-:W3:Y:S04]  /*27a00*/  LDL.64 R148, [R1+0xc38] ;  /* 0x000c380001947983 */ /* 0x000ee80000100a00 */
        /* <DEDUP_REMOVED lines=86> */
[----:B-1----:R-:W-:-:S02]  /*27f70*/  MOV R0, R149 ;  /* 0x0000009500007202 */ /* 0x002fc40000000f00 */
        /* <DEDUP_REMOVED lines=222> */
[----:B--2---:R-:W-:Y:S04]  /*28d60*/  STL [R1+0xa44], R134 ;  /* 0x000a448601007387 */ /* 0x004fe80000100800 */
[----:B------:R-:W2:Y:S01]  /*28d70*/  LDL.LU.64 R132, [R1+0xeb0] ;  /* 0x000eb00001847983 */ /* 0x000ea20000300a00 */
[----:B-1----:R-:W-:-:S05]  /*28d80*/  IMAD.MOV.U32 R0, RZ, RZ, R135 ;  /* 0x000000ffff007224 */ /* 0x002fca00078e0087 */
[----:B------:R1:W-:Y:S02]  /*28d90*/  STL [R1+0xa40], R0 ;  /* 0x000a400001007387 */ /* 0x0003e40000100800 */
[----:B-1----:R-:W-:Y:S02]  /*28da0*/  IMAD.MOV.U32 R0, RZ, RZ, R151 ;  /* 0x000000ffff007224 */ /* 0x002fe400078e0097 */
[----:B------:R1:W-:Y:S04]  /*28db0*/  STL [R1+0xa4c], R150 ;  /* 0x000a4c9601007387 */ /* 0x0003e80000100800 */
[----:B-1----:R-:W2:Y:S04]  /*28dc0*/  LDL.LU.64 R150, [R1+0xeb8] ;  /* 0x000eb80001967983 */ /* 0x002ea80000300a00 */
[----:B------:R1:W-:Y:S04]  /*28dd0*/  STL [R1+0xa48], R0 ;  /* 0x000a480001007387 */ /* 0x0003e80000100800 */
[----:B----4-:R4:W-:Y:S04]  /*28de0*/  STL [R1+0xa54], R136 ;  /* 0x000a548801007387 */ /* 0x0109e80000100800 */
[----:B------:R-:W2:Y:S01]  /*28df0*/  LDL.LU.64 R134, [R1+0xec0] ;  /* 0x000ec00001867983 */ /* 0x000ea20000300a00 */
[----:B-1----:R-:W-:-:S03]  /*28e00*/  IMAD.MOV.U32 R0, RZ, RZ, R137 ;  /* 0x000000ffff007224 */ /* 0x002fc600078e0089 */
[----:B------:R-:W-:Y:S04]  /*28e10*/  STL [R1+0xa5c], R138 ;  /* 0x000a5c8a01007387 */ /* 0x000fe80000100800 */
[----:B------:R1:W-:Y:S04]  /*28e20*/  STL [R1+0xa50], R0 ;  /* 0x000a500001007387 */ /* 0x0003e80000100800 */
[----:B----4-:R-:W4:Y:S01]  /*28e30*/  LDL.LU.64 R136, [R1+0xec8] ;  /* 0x000ec80001887983 */ /* 0x010f220000300a00 */
        /* <DEDUP_REMOVED lines=31> */
[----:B-1----:R-:W-:-:S03]  /*29030*/  MOV R0, R133 ;  /* 0x0000008500007202 */ /* 0x002fc60000000f00 */
[----:B--2---:R-:W2:Y:S04]  /*29040*/  LDL.LU.64 R132, [R1+0xf08] ;  /* 0x000f080001847983 */ /* 0x004ea80000300a00 */
[----:B------:R1:W-:Y:S04]  /*29050*/  STL [R1+0xa98], R0 ;  /* 0x000a980001007387 */ /* 0x0003e80000100800 */
[----:B------:R1:W-:Y:S02]  /*29060*/  STL [R1+0xaa4], R150 ;  /* 0x000aa49601007387 */ /* 0x0003e40000100800 */
[----:B-1----:R-:W-:-:S02]  /*29070*/  IMAD.MOV.U32 R0, RZ, RZ, R151 ;  /* 0x000000ffff007224 */ /* 0x002fc400078e0097 */
        /* <DEDUP_REMOVED lines=18> */
[----:B------:R-:W4:Y:S04]  /*291a0*/  LDL.LU.64 R140, [R1+0xf30] ;  /* 0x000f3000018c7983 */ /* 0x000f280000300a00 */
[----:B------:R-:W4:Y:S01]  /*291b0*/  LDL.LU.64 R128, [R1+0xf38] ;  /* 0x000f380001807983 */ /* 0x000f220000300a00 */
[----:B-1----:R-:W-:-:S05]  /*291c0*/  IMAD.MOV.U32 R0, RZ, RZ, R131 ;  /* 0x000000ffff007224 */ /* 0x002fca00078e0083 */
[----:B------:R1:W-:Y:S04]  /*291d0*/  STL [R1+0xac8], R0 ;  /* 0x000ac80001007387 */ /* 0x0003e80000100800 */
[----:B------:R1:W-:Y:S02]  /*291e0*/  STL [R1+0xad4], R142 ;  /* 0x000ad48e01007387 */ /* 0x0003e40000100800 */
[----:B-1----:R-:W-:Y:S02]  /*291f0*/  IMAD.MOV.U32 R0, RZ, RZ, R143 ;  /* 0x000000ffff007224 */ /* 0x002fe400078e008f */
[----:B------:R-:W4:Y:S04]  /*29200*/  LDL.LU.64 R142, [R1+0xf40] ;  /* 0x000f4000018e7983 */ /* 0x000f280000300a00 */
[----:B------:R1:W-:Y:S02]  /*29210*/  STL [R1+0xad0], R0 ;  /* 0x000ad00001007387 */ /* 0x0003e40000100800 */
[----:B-1----:R-:W-:-:S02]  /*29220*/  IMAD.MOV.U32 R0, RZ, RZ, R145 ;  /* 0x000000ffff007224 */ /* 0x002fc400078e0091 */
[----:B------:R1:W-:Y:S04]  /*29230*/  STL [R1+0xadc], R144 ;  /* 0x000adc9001007387 */ /* 0x0003e80000100800 */
[----:B-1----:R-:W4:Y:S04]  /*29240*/  LDL.LU.64 R144, [R1+0xf48] ;  /* 0x000f480001907983 */ /* 0x002f280000300a00 */
[----:B------:R1:W-:Y:S04]  /*29250*/  STL [R1+0xad8], R0 ;  /* 0x000ad80001007387 */ /* 0x0003e80000100800 */
[----:B---3--:R3:W-:Y:S04]  /*29260*/  STL [R1+0xae4], R146 ;  /* 0x000ae49201007387 */ /* 0x0087e80000100800 */
[----:B------:R-:W4:Y:S01]  /*29270*/  LDL.LU.64 R130, [R1+0xf50] ;  /* 0x000f500001827983 */ /* 0x000f220000300a00 */
[----:B-1----:R-:W-:-:S03]  /*29280*/  IMAD.MOV.U32 R0, RZ, RZ, R147 ;  /* 0x000000ffff007224 */ /* 0x002fc600078e0093 */
[----:B------:R-:W-:Y:S04]  /*29290*/  STL [R1+0xaec], R148 ;  /* 0x000aec9401007387 */ /* 0x000fe80000100800 */
[----:B------:R1:W-:Y:S04]  /*292a0*/  STL [R1+0xae0], R0 ;  /* 0x000ae00001007387 */ /* 0x0003e80000100800 */
[----:B---3--:R-:W3:Y:S01]  /*292b0*/  LDL.LU.64 R146, [R1+0xf58] ;  /* 0x000f580001927983 */ /* 0x008ee20000300a00 */
[----:B-1----:R-:W-:-:S03]  /*292c0*/  IMAD.MOV.U32 R0, RZ, RZ, R149 ;  /* 0x000000ffff007224 */ /* 0x002fc600078e0095 */
[----:B--2---:R-:W-:Y:S04]  /*292d0*/  STL [R1+0xaf4], R132 ;  /* 0x000af48401007387 */ /* 0x004fe80000100800 */
[----:B------:R1:W-:Y:S04]  /*292e0*/  STL [R1+0xae8], R0 ;  /* 0x000ae80001007387 */ /* 0x0003e80000100800 */
[----:B------:R-:W2:Y:S01]  /*292f0*/  LDL.LU.64 R148, [R1+0xf60] ;  /* 0x000f600001947983 */ /* 0x000ea20000300a00 */
[----:B-1----:R-:W-:-:S03]  /*29300*/  IMAD.MOV.U32 R0, RZ, RZ, R133 ;  /* 0x000000ffff007224 */ /* 0x002fc600078e0085 */
[----:B------:R-:W2:Y:S04]  /*29310*/  LDL.LU.64 R132, [R1+0xf68] ;  /* 0x000f680001847983 */ /* 0x000ea80000300a00 */
[----:B------:R1:W-:Y:S04]  /*29320*/  STL [R1+0xaf0], R0 ;  /* 0x000af00001007387 */ /* 0x0003e80000100800 */
[----:B------:R4:W-:Y:S01]  /*29330*/  STL [R1+0xafc], R150 ;  /* 0x000afc9601007387 */ /* 0x0009e20000100800 */
        /* <DEDUP_REMOVED lines=25> */
[----:B------:R1:W-:Y:S02]  /*294d0*/  STL [R1+0xb28], R0 ;  /* 0x000b280001007387 */ /* 0x0003e40000100800 */
[----:B-1----:R-:W-:-:S02]  /*294e0*/  IMAD.MOV.U32 R0, RZ, RZ, R145 ;  /* 0x000000ffff007224 */ /* 0x002fc400078e0091 */
[----:B------:R1:W-:Y:S04]  /*294f0*/  STL [R1+0xb34], R144 ;  /* 0x000b349001007387 */ /* 0x0003e80000100800 */
[----:B------:R-:W-:Y:S04]  /*29500*/  STL [R1+0xb3c], R130 ;  /* 0x000b3c8201007387 */ /* 0x000fe80000100800 */
[----:B------:R1:W-:Y:S04]  /*29510*/  STL [R1+0xb30], R0 ;  /* 0x000b300001007387 */ /* 0x0003e80000100800 */
[----:B-1----:R-:W4:Y:S01]  /*29520*/  LDL.LU.64 R144, [R1+0xfa0] ;  /* 0x000fa00001907983 */ /* 0x002f220000300a00 */
[----:B------:R-:W-:-:S03]  /*29530*/  IMAD.MOV.U32 R0, RZ, RZ, R131 ;  /* 0x000000ffff007224 */ /* 0x000fc600078e0083 */
[----:B---3--:R-:W-:Y:S04]  /*29540*/  STL [R1+0xb44], R146 ;  /* 0x000b449201007387 */ /* 0x008fe80000100800 */
[----:B------:R1:W-:Y:S02]  /*29550*/  STL [R1+0xb38], R0 ;  /* 0x000b380001007387 */ /* 0x0003e40000100800 */
[----:B-1----:R-:W-:Y:S02]  /*29560*/  IMAD.MOV.U32 R0, RZ, RZ, R147 ;  /* 0x000000ffff007224 */ /* 0x002fe400078e0093 */
        /* <DEDUP_REMOVED lines=8> */
[----:B----4-:R-:W-:Y:S04]  /*295f0*/  STL [R1+0xb5c], R150 ;  /* 0x000b5c9601007387 */ /* 0x010fe80000100800 */
[----:B------:R1:W-:Y:S02]  /*29600*/  STL [R1+0xb50], R0 ;  /* 0x000b500001007387 */ /* 0x0003e40000100800 */
[----:B-1----:R-:W-:Y:S02]  /*29610*/  IMAD.MOV.U32 R0, RZ, RZ, R151 ;  /* 0x000000ffff007224 */ /* 0x002fe400078e0097 */
        /* <DEDUP_REMOVED lines=9> */
[----:B------:R1:W-:Y:S04]  /*296b0*/  STL [R1+0xb68], R0 ;  /* 0x000b680001007387 */ /* 0x0003e80000100800 */
[----:B------:R-:W-:Y:S04]  /*296c0*/  STL [R1+0xb74], R138 ;  /* 0x000b748a01007387 */ /* 0x000fe80000100800 */
[----:B------:R-:W4:Y:S01]  /*296d0*/  LDL.LU.64 R124, [R1+0xfd0] ;  /* 0x000fd000017c7983 */ /* 0x000f220000300a00 */
        /* <DEDUP_REMOVED lines=18> */
[----:B---3--:R-:W-:Y:S04]  /*29800*/  STL [R1+0xb94], R146 ;  /* 0x000b949201007387 */ /* 0x008fe80000100800 */
[----:B------:R-:W3:Y:S01]  /*29810*/  LDL.LU.64 R140, [R1+0x1010] ;  /* 0x00101000018c7983 */ /* 0x000ee20000300a00 */
[----:B-1----:R-:W-:-:S03]  /*29820*/  IMAD.MOV.U32 R0, RZ, RZ, R147 ;  /* 0x000000ffff007224 */ /* 0x002fc600078e0093 */
[----:B------:R-:W3:Y:S04]  /*29830*/  LDL.LU.64 R142, [R1+0x1018] ;  /* 0x00101800018e7983 */ /* 0x000ee80000300a00 */
[----:B------:R1:W-:Y:S04]  /*29840*/  STL [R1+0xb90], R0 ;  /* 0x000b900001007387 */ /* 0x0003e80000100800 */
[----:B--2---:R-:W-:Y:S04]  /*29850*/  STL [R1+0xb9c], R148 ;  /* 0x000b9c9401007387 */ /* 0x004fe80000100800 */
[----:B------:R-:W2:Y:S01]  /*29860*/  LDL.LU.64 R144, [R1+0x1020] ;  /* 0x0010200001907983 */ /* 0x000ea20000300a00 */
[----:B-1----:R-:W-:-:S03]  /*29870*/  IMAD.MOV.U32 R0, RZ, RZ, R149 ;  /* 0x000000ffff007224 */ /* 0x002fc600078e0095 */
[----:B------:R-:W2:Y:S04]  /*29880*/  LDL.LU.64 R146, [R1+0x1028] ;  /* 0x0010280001927983 */ /* 0x000ea80000300a00 */
[----:B------:R4:W-:Y:S02]  /*29890*/  STL [R1+0xb98], R0 ;  /* 0x000b980001007387 */ /* 0x0009e40000100800 */
[----:B----4-:R-:W-:Y:S02]  /*298a0*/  IMAD.MOV.U32 R0, RZ, RZ, R151 ;  /* 0x000000ffff007224 */ /* 0x010fe400078e0097 */
[----:B------:R1:W-:Y:S04]  /*298b0*/  STL [R1+0xba4], R150 ;  /* 0x000ba49601007387 */ /* 0x0003e80000100800 */
[----:B------:R-:W4:Y:S04]  /*298c0*/  LDL.LU.64 R148, [R1+0x1030] ;  /* 0x0010300001947983 */ /* 0x000f280000300a00 */
[----:B------:R-:W-:Y:S04]  /*298d0*/  STL [R1+0xbac], R120 ;  /* 0x000bac7801007387 */ /* 0x000fe80000100800 */
[----:B------:R1:W-:Y:S04]  /*298e0*/  STL [R1+0xba0], R0 ;  /* 0x000ba00001007387 */ /* 0x0003e80000100800 */
[----:B-1----:R-:W4:Y:S01]  /*298f0*/  LDL.LU.64 R150, [R1+0x1038] ;  /* 0x0010380001967983 */ /* 0x002f220000300a00 */
[----:B------:R-:W-:-:S03]  /*29900*/  IMAD.MOV.U32 R0, RZ, RZ, R121 ;  /* 0x000000ffff007224 */ /* 0x000fc600078e0079 */
[----:B------:R-:W-:Y:S04]  /*29910*/  STL [R1+0xbb4], R122 ;  /* 0x000bb47a01007387 */ /* 0x000fe80000100800 */
[----:B------:R1:W-:Y:S02]  /*29920*/  STL [R1+0xba8], R0 ;  /* 0x000ba80001007387 */ /* 0x0003e40000100800 */
[----:B-1----:R-:W-:Y:S02]  /*29930*/  IMAD.MOV.U32 R0, RZ, RZ, R123 ;  /* 0x000000ffff007224 */ /* 0x002fe400078e007b */
[----:B------:R-:W-:Y:S04]  /*29940*/  STL [R1+0xbbc], R124 ;  /* 0x000bbc7c01007387 */ /* 0x000fe80000100800 */
[----:B------:R1:W-:Y:S04]  /*29950*/  STL [R1+0xbb0], R0 ;  /* 0x000bb00001007387 */ /* 0x0003e80000100800 */
[----:B------:R-:W-:Y:S01]  /*29960*/  STL [R1+0xbc4], R126 ;  /* 0x000bc47e01007387 */ /* 0x000fe20000100800 */
[----:B-1----:R-:W-:-:S05]  /*29970*/  IMAD.MOV.U32 R0, RZ, RZ, R125 ;  /* 0x000000ffff007224 */ /* 0x002fca00078e007d */
[----:B------:R1:W-:Y:S04]  /*29980*/  STL [R1+0xbb8], R0 ;  /* 0x000bb80001007387 */ /* 0x0003e80000100800 */
[----:B------:R-:W-:Y:S01]  /*29990*/  STL [R1+0xbcc], R128 ;  /* 0x000bcc8001007387 */ /* 0x000fe20000100800 */
[----:B-1----:R-:W-:-:S05]  /*299a0*/  IMAD.MOV.U32 R0, RZ, RZ, R127 ;  /* 0x000000ffff007224 */ /* 0x002fca00078e007f */
[----:B------:R1:W-:Y:S04]  /*299b0*/  STL [R1+0xbc0], R0 ;  /* 0x000bc00001007387 */ /* 0x0003e80000100800 */
[----:B------:R-:W-:Y:S01]  /*299c0*/  STL [R1+0xbd4], R130 ;  /* 0x000bd48201007387 */ /* 0x000fe20000100800 */
[----:B-1----:R-:W-:-:S05]  /*299d0*/  IMAD.MOV.U32 R0, RZ, RZ, R129 ;  /* 0x000000ffff007224 */ /* 0x002fca00078e0081 */
[----:B------:R1:W-:Y:S02]  /*299e0*/  STL [R1+0xbc8], R0 ;  /* 0x000bc80001007387 */ /* 0x0003e40000100800 */
[----:B-1----:R-:W-:Y:S02]  /*299f0*/  IMAD.MOV.U32 R0, RZ, RZ, R131 ;  /* 0x000000ffff007224 */ /* 0x002fe400078e0083 */
[----:B------:R-:W-:Y:S04]  /*29a00*/  STL [R1+0xbdc], R132 ;  /* 0x000bdc8401007387 */ /* 0x000fe80000100800 */
        /* <DEDUP_REMOVED lines=11> */
[----:B---3--:R-:W-:Y:S04]  /*29ac0*/  STL [R1+0xbfc], R140 ;  /* 0x000bfc8c01007387 */ /* 0x008fe80000100800 */
[----:B------:R1:W-:Y:S04]  /*29ad0*/  STL [R1+0xbf0], R0 ;  /* 0x000bf00001007387 */ /* 0x0003e80000100800 */
[----:B------:R-:W-:Y:S01]  /*29ae0*/  STL [R1+0xc04], R142 ;  /* 0x000c048e01007387 */ /* 0x000fe20000100800 */
[----:B-1----:R-:W-:-:S05]  /*29af0*/  IMAD.MOV.U32 R0, RZ, RZ, R141 ;  /* 0x000000ffff007224 */ /* 0x002fca00078e008d */
[----:B------:R1:W-:Y:S04]  /*29b00*/  STL [R1+0xbf8], R0 ;  /* 0x000bf80001007387 */ /* 0x0003e80000100800 */
[----:B--2---:R-:W-:Y:S01]  /*29b10*/  STL [R1+0xc0c], R144 ;  /* 0x000c0c9001007387 */ /* 0x004fe20000100800 */
[----:B-1----:R-:W-:-:S05]  /*29b20*/  IMAD.MOV.U32 R0, RZ, RZ, R143 ;  /* 0x000000ffff007224 */ /* 0x002fca00078e008f */
[----:B------:R1:W-:Y:S04]  /*29b30*/  STL [R1+0xc00], R0 ;  /* 0x000c000001007387 */ /* 0x0003e80000100800 */
[----:B------:R-:W-:Y:S01]  /*29b40*/  STL [R1+0xc14], R146 ;  /* 0x000c149201007387 */ /* 0x000fe20000100800 */
[----:B-1----:R-:W-:-:S05]  /*29b50*/  IMAD.MOV.U32 R0, RZ, RZ, R145 ;  /* 0x000000ffff007224 */ /* 0x002fca00078e0091 */
[----:B------:R1:W-:Y:S04]  /*29b60*/  STL [R1+0xc08], R0 ;  /* 0x000c080001007387 */ /* 0x0003e80000100800 */
[----:B----4-:R-:W-:Y:S01]  /*29b70*/  STL [R1+0xc1c], R148 ;  /* 0x000c1c9401007387 */ /* 0x010fe20000100800 */
[----:B-1----:R-:W-:-:S05]  /*29b80*/  IMAD.MOV.U32 R0, RZ, RZ, R147 ;  /* 0x000000ffff007224 */ /* 0x002fca00078e0093 */
[----:B------:R1:W-:Y:S01]  /*29b90*/  STL [R1+0xc10], R0 ;  /* 0x000c100001007387 */ /* 0x0003e20000100800 */
[----:B------:R-:W-:Y:S02]  /*29ba0*/  IMAD.MOV.U32 R2, RZ, RZ, R151 ;  /* 0x000000ffff027224 */ /* 0x000fe400078e0097 */
[----:B-1----:R-:W-:-:S05]  /*29bb0*/  IMAD.MOV.U32 R0, RZ, RZ, R149 ;  /* 0x000000ffff007224 */ /* 0x002fca00078e0095 */
[----:B------:R1:W-:Y:S04]  /*29bc0*/  STL [R1+0xc18], R0 ;  /* 0x000c180001007387 */ /* 0x0003e80000100800 */
[----:B------:R2:W-:Y:S04]  /*29bd0*/  STL [R1+0xc24], R150 ;  /* 0x000c249601007387 */ /* 0x0005e80000100800 */
[----:B------:R3:W-:Y:S04]  /*29be0*/  STL [R1+0xc20], R2 ;  /* 0x000c200201007387 */ /* 0x0007e80000100800 */
[----:B------:R3:W-:Y:S04]  /*29bf0*/  STL [R1+0xc2c], R4 ;  /* 0x000c2c0401007387 */ /* 0x0007e80000100800 */
[----:B------:R3:W-:Y:S04]  /*29c00*/  STL [R1+0xc28], R5 ;  /* 0x000c280501007387 */ /* 0x0007e80000100800 */
[----:B------:R3:W-:Y:S04]  /*29c10*/  STL [R1], RZ ;  /* 0x000000ff01007387 */ /* 0x0007e80000100800 */
        /* <DEDUP_REMOVED lines=127> */
[----:B-1----:R-:W-:-:S04]  /*2a410*/  SHF.R.S32.HI R0, RZ, 0x1f, R8 ;  /* 0x0000001fff007819 */ /* 0x002fc80000011408 */
[----:B------:R-:W-:-:S04]  /*2a420*/  LEA.HI R0, R0, R8, RZ, 0x7 ;  /* 0x0000000800007211 */ /* 0x000fc800078f38ff */
[----:B------:R-:W-:Y:S01]  /*2a430*/  SHF.R.S32.HI R0, RZ, 0x7, R0 ;  /* 0x00000007ff007819 */ /* 0x000fe20000011400 */
[----:B------:R-:W-:Y:S01]  /*2a440*/  USHF.R.S32.HI UR8, URZ, 0x1f, UR6 ;  /* 0x0000001f3f087899 */ /* 0x000fe20008011406 */
[----:B------:R-:W-:Y:S01]  /*2a450*/  IMAD.MOV.U32 R8, RZ, RZ, RZ ;  /* 0x000000ffff087224 */ /* 0x000fe200078e00ff */
[----:B------:R-:W-:Y:S01]  /*2a460*/  USHF.R.S32.HI UR9, URZ, 0x1f, UR7 ;  /* 0x0000001f3f097899 */ /* 0x000fe20008011407 */
        /* <DEDUP_REMOVED lines=63> */
[----:B--2---:R-:W-:Y:S01]  /*2a860*/  CS2R R150, SRZ ;  /* 0x0000000000967805 */ /* 0x004fe2000001ff00 */
[----:B------:R-:W-:Y:S01]  /*2a870*/  VIADD R0, R0, 0xfffffffe ;  /* 0xfffffffe00007836 */ /* 0x000fe20000000000 */
[----:B------:R-:W-:-:S02]  /*2a880*/  USHF.L.U32 UR4, UR6, 0x2, URZ ;  /* 0x0000000206047899 */ /* 0x000fc4000800063f */
[----:B------:R-:W-:Y:S01]  /*2a890*/  USHF.L.U32 UR5, UR7, 0x2, URZ ;  /* 0x0000000207057899 */ /* 0x000fe2000800063f */
[----:B------:R-:W-:Y:S01]  /*2a8a0*/  UMOV UR60, 0x1 ;  /* 0x00000001003c7882 */ /* 0x000fe20000000000 */
[----:B------:R-:W-:Y:S02]  /*2a8b0*/  USHF.L.U64.HI UR6, UR6, 0x2, UR8 ;  /* 0x0000000206067899 */ /* 0x000fe40008010208 */
[----:B------:R-:W-:Y:S01]  /*2a8c0*/  USHF.L.U64.HI UR7, UR7, 0x2, UR9 ;  /* 0x0000000207077899 */ /* 0x000fe20008010209 */
[----:B---3--:R-:W-:-:S11]  /*2a8d0*/  UMOV UR55, 0xffffffff ;  /* 0xffffffff00377882 */ /* 0x008fd60000000000 */
.L_x_1:
[----:B------:R-:W-:Y:S01]  /*2a8e0*/  STL.64 [R1+0x1658], R250 ;  /* 0x001658fa01007387 */ /* 0x000fe20000100a00 */
[----:B------:R-:W-:Y:S01]  /*2a8f0*/  UIADD3 UR55, UR55, 0x1, URZ ;  /* 0x0000000137377890 */ /* 0x000fe2000fffe03f */
[----:B------:R-:W-:-:S04]  /*2a900*/  DEPBAR.LE SB0, 0x2 ;  /* 0x000080800000791a */ /* 0x000fc80000000000 */
[----:B------:R-:W-:Y:S01]  /*2a910*/  STL.64 [R1+0x1650], R248 ;  /* 0x001650f801007387 */ /* 0x000fe20000100a00 */
[----:B------:R-:W-:Y:S01]  /*2a920*/  UMOV UR51, 0x40000040 ;  /* 0x4000004000337882 */ /* 0x000fe20000000000 */
[----:B------:R-:W-:Y:S01]  /*2a930*/  UMOV UR49, 0x40000040 ;  /* 0x4000004000317882 */ /* 0x000fe20000000000 */
[----:B------:R-:W1:Y:S01]  /*2a940*/  LDC R0, c[0x0][0x230] ;  /* 0x00008c00ff007b82 */ /* 0x000e620000000800 */
        /* <DEDUP_REMOVED lines=48> */
[----:B-----5:R-:W-:Y:S04]  /*2ac50*/  STL.64 [R1+0x14c8], R150 ;  /* 0x0014c89601007387 */ /* 0x020fe80000100a00 */
        /* <DEDUP_REMOVED lines=13> */
[----:B--2---:R-:W2:Y:S04]  /*2ad30*/  LDL.LU.64 R124, [R1] ;  /* 0x00000000017c7983 */ /* 0x004ea80000300a00 */
        /* <DEDUP_REMOVED lines=62> */
[----:B------:R-:W2:Y:S01]  /*2b120*/  LDL.LU.64 R250, [R1+0x1f8] ;  /* 0x0001f80001fa7983 */ /* 0x000ea20000300a00 */
[----:B------:R-:W-:Y:S01]  /*2b130*/  UISETP.GT.AND UP0, UPT, UR55, 0x2, UPT ;  /* 0x000000023700788c */ /* 0x000fe2000bf04270 */
[----:B------:R-:W-:Y:S03]  /*2b140*/  BAR.SYNC.DEFER_BLOCKING 0x0 ;  /* 0x0000000000007b1d */ /* 0x000fe60000010000 */
[----:B------:R-:W-:-:S04]  /*2b150*/  USEL UR55, UR55, URZ, !UP0 ;  /* 0x0000003f37377287 */ /* 0x000fc8000c000000 */
[----:B------:R-:W-:Y:S02]  /*2b160*/  ULEA UR8, UR55, UR54, 0x10 ;  /* 0x0000003637087291 */ /* 0x000fe4000f8e803f */
[----:B------:R-:W-:Y:S01]  /*2b170*/  ULEA UR9, UR55, UR54, 0x11 ;  /* 0x0000003637097291 */ /* 0x000fe2000f8e883f */
[----:B-----5:R-:W-:Y:S01]  /*2b180*/  STL [R1+0x1440], R3 ;  /* 0x0014400301007387 */ /* 0x020fe20000100800 */
[----:B------:R-:W-:Y:S02]  /*2b190*/  UIADD3 UR8, UR8, 0x60000, URZ ;  /* 0x0006000008087890 */ /* 0x000fe4000fffe03f */
[----:B------:R-:W-:Y:S02]  /*2b1a0*/  USHF.R.U32.HI UR9, URZ, 0x4, UR9 ;  /* 0x000000043f097899 */ /* 0x000fe40008011609 */
[----:B------:R-:W-:Y:S02]  /*2b1b0*/  USHF.R.U32.HI UR8, URZ, 0x4, UR8 ;  /* 0x000000043f087899 */ /* 0x000fe40008011608 */
[----:B------:R-:W-:-:S02]  /*2b1c0*/  USGXT.U32 UR50, UR9, 0xe ;  /* 0x0000000e0932789a */ /* 0x000fc40008000000 */
[----:B------:R-:W-:Y:S02]  /*2b1d0*/  USGXT.U32 UR48, UR8, 0xe ;  /* 0x0000000e0830789a */ /* 0x000fe40008000000 */
[----:B------:R-:W-:Y:S02]  /*2b1e0*/  UIADD3 UR46, UP1, UR50, 0x2, URZ ;  /* 0x00000002322e7890 */ /* 0x000fe4000ff3e03f */
[----:B------:R-:W-:Y:S01]  /*2b1f0*/  UIADD3 UR44, UP0, UR48, 0x2, URZ ;  /* 0x00000002302c7890 */ /* 0x000fe2000ff1e03f */
[----:B------:R-:W-:Y:S01]  /*2b200*/  UMOV UR8, URZ ;  /* 0x0000003f00087c82 */ /* 0x000fe20008000000 */
[----:B------:R-:W-:Y:S02]  /*2b210*/  UMOV UR9, URZ ;  /* 0x0000003f00097c82 */ /* 0x000fe40008000000 */
[----:B------:R-:W-:Y:S02]  /*2b220*/  UIADD3.X UR45, UR8, 0x40000040, URZ, UP0, !UPT ;  /* 0x40000040082d7890 */ /* 0x000fe400087fe43f */
[----:B------:R-:W-:-:S02]  /*2b230*/  UIADD3.X UR47, UR9, 0x40000040, URZ, UP1, !UPT ;  /* 0x40000040092f7890 */ /* 0x000fc40008ffe43f */
[----:B------:R-:W-:Y:S02]  /*2b240*/  UIADD3.64 UR40, UR44, 0x2, URZ ;  /* 0x000000022c287897 */ /* 0x000fe4000fffe03f */
[----:B------:R-:W-:Y:S02]  /*2b250*/  UIADD3.64 UR42, UR46, 0x2, URZ ;  /* 0x000000022e2a7897 */ /* 0x000fe4000fffe03f */
[----:B------:R-:W-:Y:S02]  /*2b260*/  UIADD3.64 UR38, UR46, 0x4, URZ ;  /* 0x000000042e267897 */ /* 0x000fe4000fffe03f */
[----:B------:R-:W-:Y:S02]  /*2b270*/  UIADD3.64 UR36, UR44, 0x4, URZ ;  /* 0x000000042c247897 */ /* 0x000fe4000fffe03f */
[----:B------:R-:W-:Y:S02]  /*2b280*/  UIADD3.64 UR58, UR46, 0x7fe, URZ ;  /* 0x000007fe2e3a7897 */ /* 0x000fe4000fffe03f */
[----:B------:R-:W-:-:S02]  /*2b290*/  UIADD3.64 UR56, UR44, 0x3fe, URZ ;  /* 0x000003fe2c387897 */ /* 0x000fc4000fffe03f */
[----:B------:R-:W-:Y:S02]  /*2b2a0*/  UIADD3.64 UR14, UR46, 0x800, URZ ;  /* 0x000008002e0e7897 */ /* 0x000fe4000fffe03f */
[----:B------:R-:W-:Y:S02]  /*2b2b0*/  UIADD3.64 UR12, UR44, 0x400, URZ ;  /* 0x000004002c0c7897 */ /* 0x000fe4000fffe03f */
[----:B------:R-:W-:Y:S02]  /*2b2c0*/  UIADD3.64 UR18, UR46, 0xffe, URZ ;  /* 0x00000ffe2e127897 */ /* 0x000fe4000fffe03f */
[----:B------:R-:W-:Y:S01]  /*2b2d0*/  UIADD3.64 UR16, UR44, 0x7fe, URZ ;  /* 0x000007fe2c107897 */ /* 0x000fe2000fffe03f */
[----:B------:R-:W-:Y:S01]  /*2b2e0*/  UMOV UR8, UR14 ;  /* 0x0000000e00087c82 */ /* 0x000fe20008000000 */
[----:B------:R-:W-:Y:S01]  /*2b2f0*/  UMOV UR9, UR15 ;  /* 0x0000000f00097c82 */ /* 0x000fe20008000000 */
[----:B------:R-:W-:Y:S02]  /*2b300*/  UIADD3.64 UR34, UR46, 0x1000, URZ ;  /* 0x000010002e227897 */ /* 0x000fe4000fffe03f */
[----:B------:R-:W-:-:S02]  /*2b310*/  UIADD3.64 UR32, UR44, 0x800, URZ ;  /* 0x000008002c207897 */ /* 0x000fc4000fffe03f */
[----:B------:R-:W-:Y:S02]  /*2b320*/  UIADD3.64 UR30, UR46, 0x1002, URZ ;  /* 0x000010022e1e7897 */ /* 0x000fe4000fffe03f */
[----:B------:R-:W-:Y:S02]  /*2b330*/  UIADD3.64 UR28, UR44, 0x802, URZ ;  /* 0x000008022c1c7897 */ /* 0x000fe4000fffe03f */
[----:B------:R-:W-:Y:S02]  /*2b340*/  UIADD3.64 UR26, UR46, 0x1004, URZ ;  /* 0x000010042e1a7897 */ /* 0x000fe4000fffe03f */
[----:B------:R-:W-:Y:S02]  /*2b350*/  UIADD3.64 UR24, UR44, 0x804, URZ ;  /* 0x000008042c187897 */ /* 0x000fe4000fffe03f */
[----:B------:R-:W-:Y:S02]  /*2b360*/  UIADD3.64 UR22, UR46, 0x17fe, URZ ;  /* 0x000017fe2e167897 */ /* 0x000fe4000fffe03f */
[----:B------:R-:W-:Y:S01]  /*2b370*/  UIADD3.64 UR20, UR44, 0xbfe, URZ ;  /* 0x00000bfe2c147897 */ /* 0x000fe2000fffe03f */
[----:B--2---:R-:W-:-:S06]  /*2b380*/  WARPGROUP.ARRIVE ;  /* 0x00000000000079c5 */ /* 0x004fcc0000000000 */
[----:B------:R-:W-:Y:S03]  /*2b390*/  HGMMA.64x256x8.F32.TF32 R124, gdesc[UR48], R124, gsb0 ;  /* 0x07e00000307c79f0 */ /* 0x000fe6000800287c */
[----:B------:R-:W-:Y:S02]  /*2b3a0*/  WARPGROUP.DEPBAR.LE gsb0, 0x0 ;  /* 0x00008000000079c5 */ /* 0x000fe40000010000 */
[----:B------:R-:W-:-:S15]  /*2b3b0*/  WARPGROUP.ARRIVE ;  /* 0x00000000000079c5 */ /* 0x000fde0000000000 */
[----:B------:R-:W-:-:S08]  /*2b3c0*/  NOP ;  /* 0x0000000000007918 */ /* 0x000fd00000000000 */
        /* <DEDUP_REMOVED lines=16> */
[----:B------:R-:W-:Y:S01]  /*2b4d0*/  HGMMA.64x256x8.F32.TF32 R124, gdesc[UR12], R124, gsb0 ;  /* 0x07e000000c7c79f0 */ /* 0x000fe2000800287c */
[----:B------:R-:W-:Y:S02]  /*2b4e0*/  UIADD3.64 UR14, UR46, 0x802, URZ ;  /* 0x000008022e0e7897 */ /* 0x000fe4000fffe03f */
[----:B------:R-:W-:-:S05]  /*2b4f0*/  UIADD3.64 UR12, UR44, 0x402, URZ ;  /* 0x000004022c0c7897 */ /* 0x000fca000fffe03f */
[----:B------:R-:W-:Y:S01]  /*2b500*/  UMOV UR10, UR14 ;  /* 0x0000000e000a7c82 */ /* 0x000fe20008000000 */
[----:B------:R-:W-:Y:S01]  /*2b510*/  UMOV UR11, UR15 ;  /* 0x0000000f000b7c82 */ /* 0x000fe20008000000 */
[----:B------:R-:W-:Y:S02]  /*2b520*/  WARPGROUP.DEPBAR.LE gsb0, 0x0 ;  /* 0x00008000000079c5 */ /* 0x000fe40000010000 */
[----:B------:R-:W-:-:S15]  /*2b530*/  WARPGROUP.ARRIVE ;  /* 0x00000000000079c5 */ /* 0x000fde0000000000 */
[----:B------:R-:W-:-:S01]  /*2b540*/  NOP ;  /* 0x0000000000007918 */ /* 0x000fc20000000000 */
[----:B------:R-:W-:Y:S01]  /*2b550*/  HGMMA.64x256x8.F32.TF32 R124, gdesc[UR12], R124, gsb0 ;  /* 0x07e000000c7c79f0 */ /* 0x000fe2000800287c */
[----:B------:R-:W-:Y:S02]  /*2b560*/  UIADD3.64 UR14, UR46, 0x804, URZ ;  /* 0x000008042e0e7897 */ /* 0x000fe4000fffe03f */
[----:B------:R-:W-:Y:S01]  /*2b570*/  UIADD3.64 UR12, UR44, 0x404, URZ ;  /* 0x000004042c0c7897 */ /* 0x000fe2000fffe03f */
[----:B------:R-:W-:Y:S02]  /*2b580*/  WARPGROUP.DEPBAR.LE gsb0, 0x0 ;  /* 0x00008000000079c5 */ /* 0x000fe40000010000 */
[----:B------:R-:W-:-:S15]  /*2b590*/  WARPGROUP.ARRIVE ;  /* 0x00000000000079c5 */ /* 0x000fde0000000000 */
[----:B------:R-:W-:-:S07]  /*2b5a0*/  NOP ;  /* 0x0000000000007918 */ /* 0x000fce0000000000 */
[----:B------:R-:W-:Y:S01]  /*2b5b0*/  HGMMA.64x256x8.F32.TF32 R124, gdesc[UR12], R124, gsb0 ;  /* 0x07e000000c7c79f0 */ /* 0x000fe2000800287c */
[----:B------:R-:W-:Y:S01]  /*2b5c0*/  UMOV UR12, UR14 ;  /* 0x0000000e000c7c82 */ /* 0x000fe20008000000 */
[----:B------:R-:W-:Y:S01]  /*2b5d0*/  UMOV UR13, UR15 ;  /* 0x0000000f000d7c82 */ /* 0x000fe20008000000 */
[----:B------:R-:W-:Y:S01]  /*2b5e0*/  UMOV UR14, UR18 ;  /* 0x00000012000e7c82 */ /* 0x000fe20008000000 */
[----:B------:R-:W-:Y:S01]  /*2b5f0*/  UMOV UR15, UR19 ;  /* 0x00000013000f7c82 */ /* 0x000fe20008000000 */
[----:B------:R-:W-:Y:S02]  /*2b600*/  WARPGROUP.DEPBAR.LE gsb0, 0x0 ;  /* 0x00008000000079c5 */ /* 0x000fe40000010000 */
[----:B------:R-:W-:-:S15]  /*2b610*/  WARPGROUP.ARRIVE ;  /* 0x00000000000079c5 */ /* 0x000fde0000000000 */
[----:B------:R-:W-:-:S06]  /*2b620*/  NOP ;  /* 0x0000000000007918 */ /* 0x000fcc0000000000 */
        /* <DEDUP_REMOVED lines=44> */
[----:B------:R-:W-:Y:S04]  /*2b8f0*/  STL.64 [R1], R124 ;  /* 0x0000007c01007387 */ /* 0x000fe80000100a00 */
        /* <DEDUP_REMOVED lines=63> */
[----:B--2---:R-:W2:Y:S04]  /*2bcf0*/  LDL.LU.64 R250, [R1+0x1658] ;  /* 0x0016580001fa7983 */ /* 0x004ea80000300a00 */
[----:B------:R-:W3:Y:S04]  /*2bd00*/  LDL.LU.64 R248, [R1+0x1650] ;  /* 0x0016500001f87983 */ /* 0x000ee80000300a00 */
[----:B------:R-:W4:Y:S04]  /*2bd10*/  LDL.LU.64 R246, [R1+0x1648] ;  /* 0x0016480001f67983 */ /* 0x000f280000300a00 */
[----:B------:R-:W2:Y:S04]  /*2bd20*/  LDL.LU.64 R244, [R1+0x1640] ;  /* 0x0016400001f47983 */ /* 0x000ea80000300a00 */
        /* <DEDUP_REMOVED lines=60> */
[----:B------:R-:W-:Y:S01]  /*2c0f0*/  UIADD3.64 UR48, UR44, 0x1fe, URZ ;  /* 0x000001fe2c307897 */ /* 0x000fe2000fffe03f */
[----:B-1----:R-:W-:Y:S01]  /*2c100*/  VIADD R0, R0, 0x7f ;  /* 0x0000007f00007836 */ /* 0x002fe20000000000 */
[----:B------:R-:W-:-:S02]  /*2c110*/  UIADD3.64 UR40, UR44, 0x202, URZ ;  /* 0x000002022c287897 */ /* 0x000fc4000fffe03f */
[----:B------:R-:W-:Y:S01]  /*2c120*/  UIADD3 UR60, UR60, 0x1, URZ ;  /* 0x000000013c3c7890 */ /* 0x000fe2000fffe03f */
[----:B------:R-:W-:Y:S01]  /*2c130*/  IADD3 R10, P3, R10, UR4, RZ ;  /* 0x000000040a0a7c10 */ /* 0x000fe2000ff7e0ff */
[----:B------:R-:W-:Y:S01]  /*2c140*/  UIADD3.64 UR36, UR44, 0x204, URZ ;  /* 0x000002042c247897 */ /* 0x000fe2000fffe03f */
[----:B------:R-:W-:Y:S01]  /*2c150*/  SHF.R.S32.HI R2, RZ, 0x1f, R0 ;  /* 0x0000001fff027819 */ /* 0x000fe20000011400 */
[----:B------:R-:W-:Y:S01]  /*2c160*/  UIADD3.64 UR56, UR44, 0x5fe, URZ ;  /* 0x000005fe2c387897 */ /* 0x000fe2000fffe03f */
[----:B------:R-:W-:Y:S01]  /*2c170*/  IADD3 R12, P4, R12, UR4, RZ ;  /* 0x000000040c0c7c10 */ /* 0x000fe2000ff9e0ff */
[----:B------:R-:W-:Y:S01]  /*2c180*/  UIADD3.64 UR16, UR44, 0xe00, URZ ;  /* 0x00000e002c107897 */ /* 0x000fe2000fffe03f */
[----:B------:R-:W-:Y:S01]  /*2c190*/  LEA.HI R2, R2, R0, RZ, 0x7 ;  /* 0x0000000002027211 */ /* 0x000fe200078f38ff */
[----:B------:R-:W-:Y:S01]  /*2c1a0*/  UIADD3.64 UR12, UR44, 0xe02, URZ ;  /* 0x00000e022c0c7897 */ /* 0x000fe2000fffe03f */
[----:B------:R-:W1:Y:S01]  /*2c1b0*/  LDC R0, c[0x0][0x230] ;  /* 0x00008c00ff007b82 */ /* 0x000e620000000800 */
[----:B------:R-:W-:Y:S01]  /*2c1c0*/  UIADD3.64 UR8, UR44, 0xe04, URZ ;  /* 0x00000e042c087897 */ /* 0x000fe2000fffe03f */
[----:B------:R-:W-:Y:S01]  /*2c1d0*/  SHF.R.S32.HI R2, RZ, 0x7, R2 ;  /* 0x00000007ff027819 */ /* 0x000fe20000011402 */
[----:B------:R-:W4:Y:S04]  /*2c1e0*/  LDL.LU R3, [R1+0x24c] ;  /* 0x00024c0001037983 */ /* 0x000f280000300800 */
[----:B------:R-:W-:-:S05]  /*2c1f0*/  VIADD R2, R2, 0xfffffffe ;  /* 0xfffffffe02027836 */ /* 0x000fca0000000000 */
[----:B------:R-:W-:Y:S01]  /*2c200*/  ISETP.GE.AND P0, PT, R8, R2, PT ;  /* 0x000000020800720c */ /* 0x000fe20003f06270 */
[----:B-1----:R-:W-:-:S04]  /*2c210*/  VIADD R0, R0, 0xffffff00 ;  /* 0xffffff0000007836 */ /* 0x002fc80000000000 */
[----:B------:R-:W-:-:S05]  /*2c220*/  IMAD R0, R8, -0x80, R0 ;  /* 0xffffff8008007824 */ /* 0x000fca00078e0200 */
[----:B------:R-:W-:Y:S01]  /*2c230*/  ISETP.GT.AND P1, PT, R0, RZ, PT ;  /* 0x000000ff0000720c */ /* 0x000fe20003f24270 */
[----:B--2---:R-:W-:-:S06]  /*2c240*/  WARPGROUP.ARRIVE ;  /* 0x00000000000079c5 */ /* 0x004fcc0000000000 */
[----:B------:R-:W-:Y:S01]  /*2c250*/  HGMMA.64x256x8.F32.TF32 R24, gdesc[UR48], R24, gsb0 ;  /* 0x07e00000301879f0 */ /* 0x000fe20008002818 */
[----:B------:R-:W-:Y:S01]  /*2c260*/  UIADD3.64 UR48, UR44, 0x200, URZ ;  /* 0x000002002c307897 */ /* 0x000fe2000fffe03f */
[----:B------:R-:W-:Y:S01]  /*2c270*/  UMOV UR50, UR46 ;  /* 0x0000002e00327c82 */ /* 0x000fe20008000000 */
[----:B------:R-:W-:Y:S01]  /*2c280*/  UMOV UR51, UR47 ;  /* 0x0000002f00337c82 */ /* 0x000fe20008000000 */
        /* <DEDUP_REMOVED lines=12> */
[----:B------:R-:W-:Y:S01]  /*2c350*/  UIADD3.64 UR36, UR44, 0x600, URZ ;  /* 0x000006002c247897 */ /* 0x000fe2000fffe03f */
[----:B------:R-:W-:Y:S01]  /*2c360*/  UMOV UR38, UR20 ;  /* 0x0000001400267c82 */ /* 0x000fe20008000000 */
[----:B------:R-:W-:Y:S01]  /*2c370*/  UMOV UR39, UR21 ;  /* 0x0000001500277c82 */ /* 0x000fe20008000000 */
[----:B------:R-:W-:Y:S01]  /*2c380*/  UIADD3.64 UR20, UR44, 0xdfe, URZ ;  /* 0x00000dfe2c147897 */ /* 0x000fe2000fffe03f */
[----:B------:R-:W-:Y:S02]  /*2c390*/  WARPGROUP.DEPBAR.LE gsb0, 0x0 ;  /* 0x00008000000079c5 */ /* 0x000fe40000010000 */
[----:B------:R-:W-:-:S15]  /*2c3a0*/  WARPGROUP.ARRIVE ;  /* 0x00000000000079c5 */ /* 0x000fde0000000000 */
[----:B------:R-:W-:-:S06]  /*2c3b0*/  NOP ;  /* 0x0000000000007918 */ /* 0x000fcc0000000000 */
        /* <DEDUP_REMOVED lines=53> */
[----:B------:R-:W-:Y:S01]  /*2c710*/  SEL R2, RZ, 0x4, !P1 ;  /* 0x00000004ff027807 */ /* 0x000fe20004800000 */
[----:B------:R-:W-:Y:S01]  /*2c720*/  UISETP.GT.AND UP0, UPT, UR60, 0x2, UPT ;  /* 0x000000023c00788c */ /* 0x000fe2000bf04270 */
[----:B------:R-:W-:Y:S02]  /*2c730*/  ISETP.GT.AND P1, PT, R0, 0x1, PT ;  /* 0x000000010000780c */ /* 0x000fe40003f24270 */
[----:B------:R-:W-:Y:S01]  /*2c740*/  SEL R2, R2, RZ, !P0 ;  /* 0x000000ff02027207 */ /* 0x000fe20004000000 */
[----:B------:R-:W-:-:S03]  /*2c750*/  USEL UR60, UR60, URZ, !UP0 ;  /* 0x0000003f3c3c7287 */ /* 0x000fc6000c000000 */
[----:B------:R-:W-:Y:S02]  /*2c760*/  ISETP.NE.U32.AND P2, PT, R2, RZ, PT ;  /* 0x000000ff0200720c */ /* 0x000fe40003f45070 */
[----:B------:R-:W-:Y:S01]  /*2c770*/  SEL R2, RZ, 0x4, !P1 ;  /* 0x00000004ff027807 */ /* 0x000fe20004800000 */
[----:B------:R-:W-:Y:S01]  /*2c780*/  ULEA UR12, UR60, UR54, 0x10 ;  /* 0x000000363c0c7291 */ /* 0x000fe2000f8e803f */
[----:B------:R-:W-:Y:S02]  /*2c790*/  IADD3.X R9, R9, UR6, RZ, P3, !PT ;  /* 0x0000000609097c10 */ /* 0x000fe40009ffe4ff */
[----:B------:R-:W-:Y:S01]  /*2c7a0*/  SEL R2, R2, RZ, !P0 ;  /* 0x000000ff02027207 */ /* 0x000fe20004000000 */
[----:B------:R-:W-:-:S03]  /*2c7b0*/  IMAD.MOV.U32 R4, RZ, RZ, R10 ;  /* 0x000000ffff047224 */ /* 0x000fc600078e000a */
[----:B------:R-:W-:Y:S01]  /*2c7c0*/  ISETP.NE.U32.AND P1, PT, R2, RZ, PT ;  /* 0x000000ff0200720c */ /* 0x000fe20003f25070 */
[----:B------:R-:W-:Y:S01]  /*2c7d0*/  VIADD R2, R6, UR12 ;  /* 0x0000000c06027c36 */ /* 0x000fe20008000000 */
[----:B------:R-:W-:Y:S01]  /*2c7e0*/  IADD3.X R11, R11, UR6, RZ, P4, !PT ;  /* 0x000000060b0b7c10 */ /* 0x000fe2000a7fe4ff */
[----:B------:R-:W-:Y:S01]  /*2c7f0*/  IMAD.MOV.U32 R5, RZ, RZ, R9 ;  /* 0x000000ffff057224 */ /* 0x000fe200078e0009 */
[----:B------:R-:W-:Y:S02]  /*2c800*/  IADD3 R14, P3, R14, UR4, RZ ;  /* 0x000000040e0e7c10 */ /* 0x000fe4000ff7e0ff */
[----:B------:R-:W-:Y:S02]  /*2c810*/  IADD3 R16, P4, R16, UR4, RZ ;  /* 0x0000000410107c10 */ /* 0x000fe4000ff9e0ff */
[----:B------:R-:W-:Y:S01]  /*2c820*/  IADD3.X R13, R13, UR6, RZ, P3, !PT ;  /* 0x000000060d0d7c10 */ /* 0x000fe20009ffe4ff */
[----:B------:R-:W-:Y:S02]  /*2c830*/  WARPGROUP.DEPBAR.LE gsb0, 0x0 ;  /* 0x00008000000079c5 */ /* 0x000fe40000010000 */
[----:B------:R-:W-:-:S06]  /*2c840*/  WARPGROUP.ARRIVE ;  /* 0x00000000000079c5 */ /* 0x000fcc0000000000 */
[----:B------:R-:W-:Y:S01]  /*2c850*/  HGMMA.64x256x8.F32.TF32 R24, gdesc[UR8], R24, gsb0 ;  /* 0x07e00000081879f0 */ /* 0x000fe20008002818 */
[----:B------:R-:W-:Y:S02]  /*2c860*/  IADD3.X R15, R15, UR6, RZ, P4, !PT ;  /* 0x000000060f0f7c10 */ /* 0x000fe4000a7fe4ff */
[----:B------:R-:W-:-:S04]  /*2c870*/  IADD3 R202, P3, R202, UR4, RZ ;  /* 0x00000004caca7c10 */ /* 0x000fc8000ff7e0ff */
[----:B---3--:R-:W-:Y:S02]  /*2c880*/  IADD3.X R201, R201, UR6, RZ, P3, !PT ;  /* 0x00000006c9c97c10 */ /* 0x008fe40009ffe4ff */
[----:B----4-:R-:W-:-:S04]  /*2c890*/  IADD3 R204, P4, R204, UR4, RZ ;  /* 0x00000004cccc7c10 */ /* 0x010fc8000ff9e0ff */
[----:B------:R-:W-:Y:S02]  /*2c8a0*/  IADD3.X R203, R203, UR6, RZ, P4, !PT ;  /* 0x00000006cbcb7c10 */ /* 0x000fe4000a7fe4ff */
[----:B------:R-:W-:Y:S01]  /*2c8b0*/  IADD3 R206, P3, R206, UR4, RZ ;  /* 0x00000004cece7c10 */ /* 0x000fe2000ff7e0ff */
[----:B------:R1:W-:Y:S01]  /*2c8c0*/  STL [R1+0x1448], R8 ;  /* 0x0014480801007387 */ /* 0x0003e20000100800 */
[----:B------:R-:W-:Y:S02]  /*2c8d0*/  IADD3 R208, P4, R208, UR4, RZ ;  /* 0x00000004d0d07c10 */ /* 0x000fe4000ff9e0ff */
[----:B------:R-:W-:Y:S02]  /*2c8e0*/  IADD3.X R205, R205, UR6, RZ, P3, !PT ;  /* 0x00000006cdcd7c10 */ /* 0x000fe40009ffe4ff */
[----:B------:R-:W-:Y:S01]  /*2c8f0*/  IADD3.X R207, R207, UR6, RZ, P4, !PT ;  /* 0x00000006cfcf7c10 */ /* 0x000fe2000a7fe4ff */
[----:B-1----:R-:W2:Y:S01]  /*2c900*/  LDL.LU R8, [R1+0x248] ;  /* 0x0002480001087983 */ /* 0x002ea20000300800 */
[----:B------:R-:W-:-:S02]  /*2c910*/  WARPGROUP.DEPBAR.LE gsb0, 0x0 ;  /* 0x00008000000079c5 */ /* 0x000fc40000010000 */
[----:B------:R-:W-:Y:S06]  /*2c920*/  BAR.SYNC.DEFER_BLOCKING 0x0 ;  /* 0x0000000000007b1d */ /* 0x000fec0000010000 */
[----:B------:R-:W-:Y:S01]  /*2c930*/  @!PT LDS RZ, [RZ] ;  /* 0x00000000fffff984 */ /* 0x000fe20000000800 */
[----:B------:R-:W-:Y:S01]  /*2c940*/  @!PT LDS RZ, [RZ] ;  /* 0x00000000fffff984 */ /* 0x000fe20000000800 */
[----:B------:R-:W-:Y:S01]  /*2c950*/  @!PT LDS RZ, [RZ] ;  /* 0x00000000fffff984 */ /* 0x000fe20000000800 */
[----:B------:R1:W-:Y:S02]  /*2c960*/  LDGSTS.E [R2+0x60000], desc[UR52][R4.64], P2 ;  /* 0x6000000004027fae */ /* 0x0003e40009121874 */
[----:B-1----:R-:W-:Y:S02]  /*2c970*/  IMAD.MOV.U32 R4, RZ, RZ, R12 ;  /* 0x000000ffff047224 */ /* 0x002fe400078e000c */
[----:B------:R-:W-:-:S05]  /*2c980*/  IMAD.MOV.U32 R5, RZ, RZ, R11 ;  /* 0x000000ffff057224 */ /* 0x000fca00078e000b */
[----:B------:R1:W-:Y:S01]  /*2c990*/  LDGSTS.E [R2+0x60004], desc[UR52][R4.64], P1 ;  /* 0x6000400004027fae */ /* 0x0003e20008921874 */
[----:B------:R-:W-:-:S04]  /*2c9a0*/  ISETP.GT.AND P1, PT, R0, 0x2, PT ;  /* 0x000000020000780c */ /* 0x000fc80003f24270 */
[----:B-1----:R-:W-:Y:S02]  /*2c9b0*/  SEL R4, RZ, 0x4, !P1 ;  /* 0x00000004ff047807 */ /* 0x002fe40004800000 */
[----:B------:R-:W-:Y:S02]  /*2c9c0*/  ISETP.GT.AND P1, PT, R0, 0x3, PT ;  /* 0x000000030000780c */ /* 0x000fe40003f24270 */
[----:B------:R-:W-:-:S04]  /*2c9d0*/  SEL R4, R4, RZ, !P0 ;  /* 0x000000ff04047207 */ /* 0x000fc80004000000 */
[----:B------:R-:W-:Y:S02]  /*2c9e0*/  ISETP.NE.U32.AND P2, PT, R4, RZ, PT ;  /* 0x000000ff0400720c */ /* 0x000fe40003f45070 */
[----:B------:R-:W-:-:S04]  /*2c9f0*/  SEL R4, RZ, 0x4, !P1 ;  /* 0x00000004ff047807 */ /* 0x000fc80004800000 */
[----:B------:R-:W-:Y:S01]  /*2ca00*/  SEL R4, R4, RZ, !P0 ;  /* 0x000000ff04047207 */ /* 0x000fe20004000000 */
[----:B------:R-:W-:-:S03]  /*2ca10*/  IMAD.MOV.U32 R5, RZ, RZ, R13 ;  /* 0x000000ffff057224 */ /* 0x000fc600078e000d */
[----:B------:R-:W-:Y:S01]  /*2ca20*/  ISETP.NE.U32.AND P1, PT, R4, RZ, PT ;  /* 0x000000ff0400720c */ /* 0x000fe20003f25070 */
[----:B------:R-:W-:-:S05]  /*2ca30*/  IMAD.MOV.U32 R4, RZ, RZ, R14 ;  /* 0x000000ffff047224 */ /* 0x000fca00078e000e */
        /* <DEDUP_REMOVED lines=15> */
[----:B-1----:R-:W-:Y:S01]  /*2cb30*/  IMAD.MOV.U32 R4, RZ, RZ, R204 ;  /* 0x000000ffff047224 */ /* 0x002fe200078e00cc */
[----:B------:R-:W-:-:S05]  /*2cb40*/  MOV R5, R203 ;  /* 0x000000cb00057202 */ /* 0x000fca0000000f00 */
        /* <DEDUP_REMOVED lines=8> */
[----:B------:R1:W-:Y:S01]  /*2cbd0*/  STL [R1+0x1458], R147 ;  /* 0x0014589301007387 */ /* 0x0003e20000100800 */
[----:B------:R-:W-:Y:S02]  /*2cbe0*/  IMAD.MOV.U32 R5, RZ, RZ, R205 ;  /* 0x000000ffff057224 */ /* 0x000fe400078e00cd */
[----:B------:R-:W-:Y:S01]  /*2cbf0*/  ISETP.NE.U32.AND P1, PT, R4, RZ, PT ;  /* 0x000000ff0400720c */ /* 0x000fe20003f25070 */
[----:B------:R-:W-:-:S05]  /*2cc00*/  IMAD.MOV.U32 R4, RZ, RZ, R206 ;  /* 0x000000ffff047224 */ /* 0x000fca00078e00ce */
[----:B------:R3:W-:Y:S04]  /*2cc10*/  LDGSTS.E [R2+0x64008], desc[UR52][R4.64], P2 ;  /* 0x6400800004027fae */ /* 0x0007e80009121874 */
[----:B-1----:R-:W4:Y:S04]  /*2cc20*/  LDL.LU R147, [R1+0x244] ;  /* 0x0002440001937983 */ /* 0x002f280000300800 */
[----:B------:R1:W-:Y:S01]  /*2cc30*/  STL [R1+0x1454], R148 ;  /* 0x0014549401007387 */ /* 0x0003e20000100800 */
[----:B---3--:R-:W-:-:S03]  /*2cc40*/  IMAD.MOV.U32 R4, RZ, RZ, R208 ;  /* 0x000000ffff047224 */ /* 0x008fc600078e00d0 */
[----:B-1----:R-:W3:Y:S04]  /*2cc50*/  LDL.LU R148, [R1+0x240] ;  /* 0x0002400001947983 */ /* 0x002ee80000300800 */
[----:B------:R1:W-:Y:S01]  /*2cc60*/  STL [R1+0x1450], R149 ;  /* 0x0014509501007387 */ /* 0x0003e20000100800 */
[----:B------:R-:W-:-:S05]  /*2cc70*/  IMAD.MOV.U32 R5, RZ, RZ, R207 ;  /* 0x000000ffff057224 */ /* 0x000fca00078e00cf */
[----:B------:R1:W-:Y:S04]  /*2cc80*/  LDGSTS.E [R2+0x6400c], desc[UR52][R4.64], P1 ;  /* 0x6400c00004027fae */ /* 0x0003e80008921874 */
[----:B-1----:R-:W2:Y:S04]  /*2cc90*/  LDL.LU R149, [R1+0x23c] ;  /* 0x00023c0001957983 */ /* 0x002ea80000300800 */
[----:B------:R1:W-:Y:S04]  /*2cca0*/  STL [R1+0x144c], R150 ;  /* 0x00144c9601007387 */ /* 0x0003e80000100800 */
[----:B-1----:R-:W4:Y:S04]  /*2ccb0*/  LDL.LU R150, [R1+0x238] ;  /* 0x0002380001967983 */ /* 0x002f280000300800 */
[----:B------:R1:W-:Y:S04]  /*2ccc0*/  STL [R1+0x1444], R151 ;  /* 0x0014449701007387 */ /* 0x0003e80000100800 */
[----:B-1----:R-:W3:Y:S04]  /*2ccd0*/  LDL.LU R151, [R1+0x234] ;  /* 0x0002340001977983 */ /* 0x002ee80000300800 */
[----:B------:R-:W3:Y:S01]  /*2cce0*/  LDL.LU R5, [R1+0x230] ;  /* 0x0002300001057983 */ /* 0x000ee20000300800 */
[----:B------:R-:W-:-:S04]  /*2ccf0*/  ISETP.GT.AND P1, PT, R0, 0x40, PT ;  /* 0x000000400000780c */ /* 0x000fc80003f24270 */
[----:B------:R-:W-:Y:S02]  /*2cd00*/  SEL R4, RZ, 0x4, !P1 ;  /* 0x00000004ff047807 */ /* 0x000fe40004800000 */
[----:B------:R-:W-:Y:S02]  /*2cd10*/  ISETP.GT.AND P1, PT, R0, 0x41, PT ;  /* 0x000000410000780c */ /* 0x000fe40003f24270 */
[----:B------:R-:W-:-:S04]  /*2cd20*/  SEL R4, R4, RZ, !P0 ;  /* 0x000000ff04047207 */ /* 0x000fc80004000000 */
[----:B------:R-:W-:Y:S02]  /*2cd30*/  ISETP.NE.U32.AND P2, PT, R4, RZ, PT ;  /* 0x000000ff0400720c */ /* 0x000fe40003f45070 */
[----:B------:R-:W-:-:S04]  /*2cd40*/  SEL R4, RZ, 0x4, !P1 ;  /* 0x00000004ff047807 */ /* 0x000fc80004800000 */
[----:B------:R-:W-:-:S04]  /*2cd50*/  SEL R4, R4, RZ, !P0 ;  /* 0x000000ff04047207 */ /* 0x000fc80004000000 */
[----:B------:R-:W-:Y:S02]  /*2cd60*/  ISETP.NE.U32.AND P1, PT, R4, RZ, PT ;  /* 0x000000ff0400720c */ /* 0x000fe40003f25070 */
[----:B--2---:R-:W-:-:S04]  /*2cd70*/  IADD3 R149, P4, R149, UR4, RZ ;  /* 0x0000000495957c10 */ /* 0x004fc8000ff9e0ff */
[----:B----4-:R-:W-:Y:S02]  /*2cd80*/  IADD3.X R150, R150, UR6, RZ, P4, !PT ;  /* 0x0000000696967c10 */ /* 0x010fe4000a7fe4ff */
[----:B---3--:R-:W-:-:S04]  /*2cd90*/  IADD3 R151, P3, R151, UR4, RZ ;  /* 0x0000000497977c10 */ /* 0x008fc8000ff7e0ff */
[----:B------:R-:W-:Y:S01]  /*2cda0*/  IADD3.X R5, R5, UR6, RZ, P3, !PT ;  /* 0x0000000605057c10 */ /* 0x000fe20009ffe4ff */
[----:B------:R-:W-:Y:S01]  /*2cdb0*/  IMAD.MOV.U32 R4, RZ, RZ, R151 ;  /* 0x000000ffff047224 */ /* 0x000fe200078e0097 */
[----:B------:R-:W-:Y:S04]  /*2cdc0*/  STL [R1+0x234], R151 ;  /* 0x0002349701007387 */ /* 0x000fe80000100800 */
[----:B------:R1:W-:Y:S04]  /*2cdd0*/  STL [R1+0x230], R5 ;  /* 0x0002300501007387 */ /* 0x0003e80000100800 */
[----:B------:R2:W-:Y:S02]  /*2cde0*/  LDGSTS.E [R2+0x68000], desc[UR52][R4.64], P2 ;  /* 0x6800000004027fae */ /* 0x0005e40009121874 */
[----:B--2---:R-:W-:-:S02]  /*2cdf0*/  IMAD.MOV.U32 R4, RZ, RZ, R149 ;  /* 0x000000ffff047224 */ /* 0x004fc400078e0095 */
[----:B-1----:R-:W-:-:S05]  /*2ce00*/  IMAD.MOV.U32 R5, RZ, RZ, R150 ;  /* 0x000000ffff057224 */ /* 0x002fca00078e0096 */
[----:B------:R1:W-:Y:S01]  /*2ce10*/  LDGSTS.E [R2+0x68004], desc[UR52][R4.64], P1 ;  /* 0x6800400004027fae */ /* 0x0003e20008921874 */
[----:B------:R-:W-:-:S04]  /*2ce20*/  ISETP.GT.AND P1, PT, R0, 0x42, PT ;  /* 0x000000420000780c */ /* 0x000fc80003f24270 */
[----:B-1----:R-:W-:Y:S02]  /*2ce30*/  SEL R4, RZ, 0x4, !P1 ;  /* 0x00000004ff047807 */ /* 0x002fe40004800000 */
[----:B------:R-:W-:Y:S02]  /*2ce40*/  ISETP.GT.AND P1, PT, R0, 0x43, PT ;  /* 0x000000430000780c */ /* 0x000fe40003f24270 */
[----:B------:R-:W-:Y:S02]  /*2ce50*/  SEL R4, R4, RZ, !P0 ;  /* 0x000000ff04047207 */ /* 0x000fe40004000000 */
[----:B------:R-:W-:Y:S02]  /*2ce60*/  IADD3 R147, P3, R147, UR4, RZ ;  /* 0x0000000493937c10 */ /* 0x000fe4000ff7e0ff */
[----:B------:R-:W-:Y:S02]  /*2ce70*/  ISETP.NE.U32.AND P2, PT, R4, RZ, PT ;  /* 0x000000ff0400720c */ /* 0x000fe40003f45070 */
[----:B------:R-:W-:-:S02]  /*2ce80*/  SEL R4, RZ, 0x4, !P1 ;  /* 0x00000004ff047807 */ /* 0x000fc40004800000 */
[----:B------:R-:W-:Y:S02]  /*2ce90*/  IADD3.X R148, R148, UR6, RZ, P3, !PT ;  /* 0x0000000694947c10 */ /* 0x000fe40009ffe4ff */
[----:B------:R-:W-:Y:S02]  /*2cea0*/  SEL R4, R4, RZ, !P0 ;  /* 0x000000ff04047207 */ /* 0x000fe40004000000 */
[----:B------:R-:W-:Y:S01]  /*2ceb0*/  IADD3 R3, P4, R3, UR4, RZ ;  /* 0x0000000403037c10 */ /* 0x000fe2000ff9e0ff */
[----:B------:R1:W-:Y:S01]  /*2cec0*/  STL [R1+0x23c], R149 ;  /* 0x00023c9501007387 */ /* 0x0003e20000100800 */
[----:B------:R-:W-:Y:S01]  /*2ced0*/  ISETP.NE.U32.AND P1, PT, R4, RZ, PT ;  /* 0x000000ff0400720c */ /* 0x000fe20003f25070 */
[----:B------:R-:W-:Y:S01]  /*2cee0*/  IMAD.MOV.U32 R4, RZ, RZ, R147 ;  /* 0x000000ffff047224 */ /* 0x000fe200078e0093 */
[----:B------:R-:W-:Y:S01]  /*2cef0*/  IADD3.X R8, R8, UR6, RZ, P4, !PT ;  /* 0x0000000608087c10 */ /* 0x000fe2000a7fe4ff */
[----:B------:R2:W-:Y:S01]  /*2cf00*/  STL [R1+0x238], R150 ;  /* 0x0002389601007387 */ /* 0x0005e20000100800 */
[----:B------:R-:W-:-:S03]  /*2cf10*/  IMAD.MOV.U32 R5, RZ, RZ, R148 ;  /* 0x000000ffff057224 */ /* 0x000fc600078e0094 */
[----:B------:R-:W-:Y:S04]  /*2cf20*/  STL [R1+0x244], R147 ;  /* 0x0002449301007387 */ /* 0x000fe80000100800 */
[----:B------:R3:W-:Y:S04]  /*2cf30*/  STL [R1+0x240], R148 ;  /* 0x0002409401007387 */ /* 0x0007e80000100800 */
[----:B------:R-:W-:Y:S04]  /*2cf40*/  STL [R1+0x24c], R3 ;  /* 0x00024c0301007387 */ /* 0x000fe80000100800 */
[----:B------:R-:W4:Y:S04]  /*2cf50*/  LDL.LU R151, [R1+0x334] ;  /* 0x0003340001977983 */ /* 0x000f280000300800 */
[----:B------:R3:W-:Y:S04]  /*2cf60*/  STL [R1+0x248], R8 ;  /* 0x0002480801007387 */ /* 0x0007e80000100800 */
[----:B------:R3:W-:Y:S04]  /*2cf70*/  LDGSTS.E [R2+0x68008], desc[UR52][R4.64], P2 ;  /* 0x6800800004027fae */ /* 0x0007e80009121874 */
[----:B-1----:R-:W4:Y:S04]  /*2cf80*/  LDL.LU R149, [R1+0x33c] ;  /* 0x00033c0001957983 */ /* 0x002f280000300800 */
[----:B--2---:R-:W2:Y:S01]  /*2cf90*/  LDL.LU R150, [R1+0x338] ;  /* 0x0003380001967983 */ /* 0x004ea20000300800 */
[----:B---3--:R-:W-:-:S03]  /*2cfa0*/  IMAD.MOV.U32 R4, RZ, RZ, R3 ;  /* 0x000000ffff047224 */ /* 0x008fc600078e0003 */
[----:B------:R-:W3:Y:S01]  /*2cfb0*/  LDL.LU R148, [R1+0x340] ;  /* 0x0003400001947983 */ /* 0x000ee20000300800 */
[----:B------:R-:W-:-:S03]  /*2cfc0*/  IMAD.MOV.U32 R5, RZ, RZ, R8 ;  /* 0x000000ffff057224 */ /* 0x000fc600078e0008 */
[----:B------:R-:W3:Y:S04]  /*2cfd0*/  LDL.LU R147, [R1+0x344] ;  /* 0x0003440001937983 */ /* 0x000ee80000300800 */
[----:B------:R-:W3:Y:S04]  /*2cfe0*/  LDL.LU R8, [R1+0x348] ;  /* 0x0003480001087983 */ /* 0x000ee80000300800 */
[----:B------:R-:W3:Y:S04]  /*2cff0*/  LDL.LU R3, [R1+0x34c] ;  /* 0x00034c0001037983 */ /* 0x000ee80000300800 */
[----:B------:R1:W-:Y:S04]  /*2d000*/  LDGSTS.E [R2+0x6800c], desc[UR52][R4.64], P1 ;  /* 0x6800c00004027fae */ /* 0x0003e80008921874 */
[----:B------:R-:W3:Y:S01]  /*2d010*/  LDL.LU R5, [R1+0x330] ;  /* 0x0003300001057983 */ /* 0x000ee20000300800 */
[----:B------:R-:W-:-:S04]  /*2d020*/  ISETP.GT.AND P1, PT, R0, 0x60, PT ;  /* 0x000000600000780c */ /* 0x000fc80003f24270 */
[----:B-1----:R-:W-:Y:S02]  /*2d030*/  SEL R4, RZ, 0x4, !P1 ;  /* 0x00000004ff047807 */ /* 0x002fe40004800000 */
[----:B------:R-:W-:Y:S02]  /*2d040*/  ISETP.GT.AND P1, PT, R0, 0x61, PT ;  /* 0x000000610000780c */ /* 0x000fe40003f24270 */
[----:B------:R-:W-:-:S04]  /*2d050*/  SEL R4, R4, RZ, !P0 ;  /* 0x000000ff04047207 */ /* 0x000fc80004000000 */
[----:B------:R-:W-:Y:S02]  /*2d060*/  ISETP.NE.U32.AND P2, PT, R4, RZ, PT ;  /* 0x000000ff0400720c */ /* 0x000fe40003f45070 */
[----:B------:R-:W-:-:S04]  /*2d070*/  SEL R4, RZ, 0x4, !P1 ;  /* 0x00000004ff047807 */ /* 0x000fc80004800000 */
[----:B------:R-:W-:-:S04]  /*2d080*/  SEL R4, R4, RZ, !P0 ;  /* 0x000000ff04047207 */ /* 0x000fc80004000000 */
[----:B------:R-:W-:Y:S02]  /*2d090*/  ISETP.NE.U32.AND P1, PT, R4, RZ, PT ;  /* 0x000000ff0400720c */ /* 0x000fe40003f25070 */
[----:B----4-:R-:W-:-:S05]  /*2d0a0*/  IADD3 R151, P3, R151, UR4, RZ ;  /* 0x0000000497977c10 */ /* 0x010fca000ff7e0ff */
[----:B------:R-:W-:Y:S01]  /*2d0b0*/  IMAD.MOV.U32 R4, RZ, RZ, R151 ;  /* 0x000000ffff047224 */ /* 0x000fe200078e0097 */
[----:B------:R-:W-:Y:S01]  /*2d0c0*/  IADD3 R149, P4, R149, UR4, RZ ;  /* 0x0000000495957c10 */ /* 0x000fe2000ff9e0ff */
[----:B------:R-:W-:Y:S03]  /*2d0d0*/  STL [R1+0x334], R151 ;  /* 0x0003349701007387 */ /* 0x000fe60000100800 */
[----:B--2---:R-:W-:Y:S02]  /*2d0e0*/  IADD3.X R150, R150, UR6, RZ, P4, !PT ;  /* 0x0000000696967c10 */ /* 0x004fe4000a7fe4ff */
[----:B---3--:R-:W-:-:S05]  /*2d0f0*/  IADD3.X R5, R5, UR6, RZ, P3, !PT ;  /* 0x0000000605057c10 */ /* 0x008fca0009ffe4ff */
[----:B------:R1:W-:Y:S04]  /*2d100*/  STL [R1+0x330], R5 ;  /* 0x0003300501007387 */ /* 0x0003e80000100800 */
[----:B------:R2:W-:Y:S02]  /*2d110*/  LDGSTS.E [R2+0x6c000], desc[UR52][R4.64], P2 ;  /* 0x6c00000004027fae */ /* 0x0005e40009121874 */
[----:B--2---:R-:W-:Y:S02]  /*2d120*/  IMAD.MOV.U32 R4, RZ, RZ, R149 ;  /* 0x000000ffff047224 */ /* 0x004fe400078e0095 */
        /* <DEDUP_REMOVED lines=11> */
[----:B------:R-:W-:Y:S02]  /*2d1e0*/  IADD3 R3, P4, R3, UR4, RZ ;  /* 0x0000000403037c10 */ /* 0x000fe4000ff9e0ff */
[----:B------:R-:W-:Y:S01]  /*2d1f0*/  ISETP.NE.U32.AND P1, PT, R4, RZ, PT ;  /* 0x000000ff0400720c */ /* 0x000fe20003f25070 */
[----:B------:R-:W-:Y:S01]  /*2d200*/  IMAD.MOV.U32 R4, RZ, RZ, R147 ;  /* 0x000000ffff047224 */ /* 0x000fe200078e0093 */
[----:B------:R-:W-:Y:S01]  /*2d210*/  IADD3.X R8, R8, UR6, RZ, P4, !PT ;  /* 0x0000000608087c10 */ /* 0x000fe2000a7fe4ff */
[----:B------:R-:W-:-:S05]  /*2d220*/  IMAD.MOV.U32 R5, RZ, RZ, R148 ;  /* 0x000000ffff057224 */ /* 0x000fca00078e0094 */
[----:B------:R1:W-:Y:S01]  /*2d230*/  LDGSTS.E [R2+0x6c008], desc[UR52][R4.64], P2 ;  /* 0x6c00800004027fae */ /* 0x0003e20009121874 */
[----:B------:R-:W-:Y:S01]  /*2d240*/  ISETP.GT.AND P2, PT, R0, 0x5, PT ;  /* 0x000000050000780c */ /* 0x000fe20003f44270 */
[----:B-1----:R-:W-:Y:S02]  /*2d250*/  IMAD.MOV.U32 R4, RZ, RZ, R3 ;  /* 0x000000ffff047224 */ /* 0x002fe400078e0003 */
[----:B------:R-:W-:-:S05]  /*2d260*/  IMAD.MOV.U32 R5, RZ, RZ, R8 ;  /* 0x000000ffff057224 */ /* 0x000fca00078e0008 */
[----:B------:R1:W-:Y:S01]  /*2d270*/  LDGSTS.E [R2+0x6c00c], desc[UR52][R4.64], P1 ;  /* 0x6c00c00004027fae */ /* 0x0003e20008921874 */
[----:B------:R-:W-:Y:S02]  /*2d280*/  ISETP.GT.AND P1, PT, R0, 0x4, PT ;  /* 0x000000040000780c */ /* 0x000fe40003f24270 */
[----:B------:R-:W-:Y:S02]  /*2d290*/  IADD3 R18, P3, R18, UR4, RZ ;  /* 0x0000000412127c10 */ /* 0x000fe4000ff7e0ff */
[----:B-1----:R-:W-:Y:S02]  /*2d2a0*/  SEL R4, RZ, 0x4, !P1 ;  /* 0x00000004ff047807 */ /* 0x002fe40004800000 */
[----:B------:R-:W-:Y:S02]  /*2d2b0*/  SEL R2, RZ, 0x4, !P2 ;  /* 0x00000004ff027807 */ /* 0x000fe40005000000 */
[----:B------:R-:W-:Y:S02]  /*2d2c0*/  SEL R4, R4, RZ, !P0 ;  /* 0x000000ff04047207 */ /* 0x000fe40004000000 */
[----:B------:R-:W-:-:S02]  /*2d2d0*/  SEL R2, R2, RZ, !P0 ;  /* 0x000000ff02027207 */ /* 0x000fc40004000000 */
[----:B------:R-:W-:Y:S02]  /*2d2e0*/  ISETP.NE.U32.AND P1, PT, R4, RZ, PT ;  /* 0x000000ff0400720c */ /* 0x000fe40003f25070 */
[----:B------:R-:W-:Y:S02]  /*2d2f0*/  ISETP.NE.U32.AND P2, PT, R2, RZ, PT ;  /* 0x000000ff0200720c */ /* 0x000fe40003f45070 */
[----:B------:R-:W-:Y:S02]  /*2d300*/  LOP3.LUT R2, R6, 0x10, RZ, 0x3c, !PT ;  /* 0x0000001006027812 */ /* 0x000fe400078e3cff */
[----:B------:R-:W-:Y:S02]  /*2d310*/  IADD3.X R17, R17, UR6, RZ, P3, !PT ;  /* 0x0000000611117c10 */ /* 0x000fe40009ffe4ff */
[----:B------:R-:W-:Y:S01]  /*2d320*/  IADD3 R20, P4, R20, UR4, RZ ;  /* 0x0000000414147c10 */ /* 0x000fe2000ff9e0ff */
[----:B------:R-:W-:Y:S02]  /*2d330*/  VIADD R2, R2, UR12 ;  /* 0x0000000c02027c36 */ /* 0x000fe40008000000 */
        /* <DEDUP_REMOVED lines=8> */
[----:B------:R-:W-:Y:S02]  /*2d3c0*/  IADD3 R22, P3, R22, UR4, RZ ;  /* 0x0000000416167c10 */ /* 0x000fe4000ff7e0ff */
[----:B-1----:R-:W-:Y:S02]  /*2d3d0*/  SEL R4, RZ, 0x4, !P1 ;  /* 0x00000004ff047807 */ /* 0x002fe40004800000 */
[----:B------:R-:W-:Y:S02]  /*2d3e0*/  ISETP.GT.AND P1, PT, R0, 0x7, PT ;  /* 0x000000070000780c */ /* 0x000fe40003f24270 */
[----:B------:R-:W-:-:S04]  /*2d3f0*/  SEL R4, R4, RZ, !P0 ;  /* 0x000000ff04047207 */ /* 0x000fc80004000000 */
[----:B------:R-:W-:Y:S02]  /*2d400*/  ISETP.NE.U32.AND P2, PT, R4, RZ, PT ;  /* 0x000000ff0400720c */ /* 0x000fe40003f45070 */
[----:B------:R-:W-:Y:S02]  /*2d410*/  SEL R4, RZ, 0x4, !P1 ;  /* 0x00000004ff047807 */ /* 0x000fe40004800000 */
[----:B------:R-:W-:Y:S02]  /*2d420*/  IADD3.X R21, R21, UR6, RZ, P3, !PT ;  /* 0x0000000615157c10 */ /* 0x000fe40009ffe4ff */
[----:B------:R-:W-:Y:S02]  /*2d430*/  SEL R4, R4, RZ, !P0 ;  /* 0x000000ff04047207 */ /* 0x000fe40004000000 */
[----:B------:R-:W-:Y:S02]  /*2d440*/  IADD3 R152, P4, R152, UR4, RZ ;  /* 0x0000000498987c10 */ /* 0x000fe4000ff9e0ff */
[----:B------:R-:W-:Y:S01]  /*2d450*/  ISETP.NE.U32.AND P1, PT, R4, RZ, PT ;  /* 0x000000ff0400720c */ /* 0x000fe20003f25070 */
[----:B------:R-:W-:Y:S01]  /*2d460*/  IMAD.MOV.U32 R4, RZ, RZ, R22 ;  /* 0x000000ffff047224 */ /* 0x000fe200078e0016 */
[----:B------:R-:W-:Y:S01]  /*2d470*/  IADD3.X R23, R23, UR6, RZ, P4, !PT ;  /* 0x0000000617177c10 */ /* 0x000fe2000a7fe4ff */
        /* <DEDUP_REMOVED lines=33> */
[----:B------:R-:W-:Y:S01]  /*2d690*/  STL [R1+0x33c], R149 ;  /* 0x00033c9501007387 */ /* 0x000fe20000100800 */
        /* <DEDUP_REMOVED lines=8> */
[----:B------:R3:W-:Y:S04]  /*2d720*/  STL [R1+0x348], R8 ;  /* 0x0003480801007387 */ /* 0x0007e80000100800 */
[----:B------:R-:W4:Y:S04]  /*2d730*/  LDL.LU R151, [R1+0x254] ;  /* 0x0002540001977983 */ /* 0x000f280000300800 */
[----:B------:R2:W-:Y:S04]  /*2d740*/  LDGSTS.E [R2+0x64008], desc[UR52][R4.64], P2 ;  /* 0x6400800004027fae */ /* 0x0005e80009121874 */
[----:B-1----:R-:W4:Y:S04]  /*2d750*/  LDL.LU R150, [R1+0x258] ;  /* 0x0002580001967983 */ /* 0x002f280000300800 */
[----:B------:R-:W4:Y:S01]  /*2d760*/  LDL.LU R149, [R1+0x25c] ;  /* 0x00025c0001957983 */ /* 0x000f220000300800 */
[----:B--2---:R-:W-:-:S03]  /*2d770*/  IMAD.MOV.U32 R4, RZ, RZ, R216 ;  /* 0x000000ffff047224 */ /* 0x004fc600078e00d8 */
[----:B------:R-:W2:Y:S01]  /*2d780*/  LDL.LU R148, [R1+0x260] ;  /* 0x0002600001947983 */ /* 0x000ea20000300800 */
[----:B------:R-:W-:-:S03]  /*2d790*/  IMAD.MOV.U32 R5, RZ, RZ, R215 ;  /* 0x000000ffff057224 */ /* 0x000fc600078e00d7 */
[----:B------:R-:W2:Y:S04]  /*2d7a0*/  LDL.LU R147, [R1+0x264] ;  /* 0x0002640001937983 */ /* 0x000ea80000300800 */
[----:B---3--:R-:W3:Y:S04]  /*2d7b0*/  LDL.LU R8, [R1+0x268] ;  /* 0x0002680001087983 */ /* 0x008ee80000300800 */
[----:B------:R-:W3:Y:S04]  /*2d7c0*/  LDL.LU R3, [R1+0x26c] ;  /* 0x00026c0001037983 */ /* 0x000ee80000300800 */
[----:B------:R1:W-:Y:S04]  /*2d7d0*/  LDGSTS.E [R2+0x6400c], desc[UR52][R4.64], P1 ;  /* 0x6400c00004027fae */ /* 0x0003e80008921874 */
[----:B------:R-:W2:Y:S01]  /*2d7e0*/  LDL.LU R5, [R1+0x250] ;  /* 0x0002500001057983 */ /* 0x000ea20000300800 */
        /* <DEDUP_REMOVED lines=12> */
[----:B------:R-:W-:Y:S02]  /*2d8b0*/  IADD3.X R150, R150, UR6, RZ, P4, !PT ;  /* 0x0000000696967c10 */ /* 0x000fe4000a7fe4ff */
[----:B--2---:R-:W-:-:S05]  /*2d8c0*/  IADD3.X R5, R5, UR6, RZ, P3, !PT ;  /* 0x0000000605057c10 */ /* 0x004fca0009ffe4ff */
        /* <DEDUP_REMOVED lines=14> */
[----:B---3--:R-:W-:Y:S01]  /*2d9b0*/  IADD3 R3, P4, R3, UR4, RZ ;  /* 0x0000000403037c10 */ /* 0x008fe2000ff9e0ff */
        /* <DEDUP_REMOVED lines=155> */
[----:B----4-:R-:W-:-:S04]  /*2e370*/  IADD3 R151, P3, R151, UR4, RZ ;  /* 0x0000000497977c10 */ /* 0x010fc8000ff7e0ff */
[----:B------:R-:W-:Y:S01]  /*2e380*/  MOV R4, R151 ;  /* 0x0000009700047202 */ /* 0x000fe20000000f00 */
[----:B------:R-:W-:Y:S01]  /*2e390*/  STL [R1+0x274], R151 ;  /* 0x0002749701007387 */ /* 0x000fe20000100800 */
[----:B------:R-:W-:-:S04]  /*2e3a0*/  IADD3 R149, P4, R149, UR4, RZ ;  /* 0x0000000495957c10 */ /* 0x000fc8000ff9e0ff */
        /* <DEDUP_REMOVED lines=383> */
[----:B---3--:R-:W-:Y:S01]  /*2fba0*/  MOV R4, R3 ;  /* 0x0000000300047202 */ /* 0x008fe20000000f00 */
[----:B------:R-:W-:-:S02]  /*2fbb0*/  IMAD.MOV.U32 R5, RZ, RZ, R8 ;  /* 0x000000ffff057224 */ /* 0x000fc400078e0008 */
[----:B------:R-:W3:Y:S04]  /*2fbc0*/  LDL.LU R148, [R1+0x3c0] ;  /* 0x0003c00001947983 */ /* 0x000ee80000300800 */
        /* <DEDUP_REMOVED lines=200> */
[C---:B------:R-:W-:Y:S02]  /*30850*/  ISETP.GT.AND P1, PT, R0.reuse, 0x76, PT ;  /* 0x000000760000780c */ /* 0x040fe40003f24270 */
[----:B------:R-:W-:Y:S02]  /*30860*/  IADD3 R147, P3, R147, UR4, RZ ;  /* 0x0000000493937c10 */ /* 0x000fe4000ff7e0ff */
[----:B-1----:R-:W-:Y:S02]  /*30870*/  SEL R4, RZ, 0x4, !P1 ;  /* 0x00000004ff047807 */ /* 0x002fe40004800000 */
[----:B------:R-:W-:Y:S02]  /*30880*/  ISETP.GT.AND P1, PT, R0, 0x77, PT ;  /* 0x000000770000780c */ /* 0x000fe40003f24270 */
[----:B------:R-:W-:Y:S02]  /*30890*/  SEL R4, R4, RZ, !P0 ;  /* 0x000000ff04047207 */ /* 0x000fe40004000000 */
[----:B------:R-:W-:-:S02]  /*308a0*/  IADD3 R3, P4, R3, UR4, RZ ;  /* 0x0000000403037c10 */ /* 0x000fc4000ff9e0ff */
[----:B------:R-:W-:Y:S02]  /*308b0*/  ISETP.NE.U32.AND P2, PT, R4, RZ, PT ;  /* 0x000000ff0400720c */ /* 0x000fe40003f45070 */
[----:B------:R-:W-:Y:S02]  /*308c0*/  SEL R4, RZ, 0x4, !P1 ;  /* 0x00000004ff047807 */ /* 0x000fe40004800000 */
[----:B------:R-:W-:Y:S01]  /*308d0*/  IADD3.X R148, R148, UR6, RZ, P3, !PT ;  /* 0x0000000694947c10 */ /* 0x000fe20009ffe4ff */
[----:B------:R-:W-:Y:S01]  /*308e0*/  STL [R1+0x3dc], R149 ;  /* 0x0003dc9501007387 */ /* 0x000fe20000100800 */
[----:B------:R-:W-:Y:S02]  /*308f0*/  SEL R4, R4, RZ, !P0 ;  /* 0x000000ff04047207 */ /* 0x000fe40004000000 */
[----:B------:R-:W-:Y:S01]  /*30900*/  IADD3.X R8, R8, UR6, RZ, P4, !PT ;  /* 0x0000000608087c10 */ /* 0x000fe2000a7fe4ff */
[----:B------:R-:W-:Y:S01]  /*30910*/  STL [R1+0x3d8], R150 ;  /* 0x0003d89601007387 */ /* 0x000fe20000100800 */
[----:B------:R-:W-:Y:S01]  /*30920*/  ISETP.NE.U32.AND P1, PT, R4, RZ, PT ;  /* 0x000000ff0400720c */ /* 0x000fe20003f25070 */
[----:B------:R-:W-:-:S02]  /*30930*/  IMAD.MOV.U32 R4, RZ, RZ, R147 ;  /* 0x000000ffff047224 */ /* 0x000fc400078e0093 */
[----:B------:R-:W-:Y:S01]  /*30940*/  STL [R1+0x3e4], R147 ;  /* 0x0003e49301007387 */ /* 0x000fe20000100800 */
[----:B------:R-:W-:-:S03]  /*30950*/  IMAD.MOV.U32 R5, RZ, RZ, R148 ;  /* 0x000000ffff057224 */ /* 0x000fc600078e0094 */
[----:B------:R1:W-:Y:S04]  /*30960*/  STL [R1+0x3e0], R148 ;  /* 0x0003e09401007387 */ /* 0x0003e80000100800 */
[----:B------:R-:W-:Y:S04]  /*30970*/  STL [R1+0x3ec], R3 ;  /* 0x0003ec0301007387 */ /* 0x000fe80000100800 */
[----:B------:R2:W-:Y:S04]  /*30980*/  STL [R1+0x3e8], R8 ;  /* 0x0003e80801007387 */ /* 0x0005e80000100800 */
[----:B-1----:R-:W3:Y:S04]  /*30990*/  LDL.LU R148, [R1+0x200] ;  /* 0x0002000001947983 */ /* 0x002ee80000300800 */
[----:B------:R-:W4:Y:S04]  /*309a0*/  LDL.LU R147, [R1+0x204] ;  /* 0x0002040001937983 */ /* 0x000f280000300800 */
[----:B------:R1:W-:Y:S02]  /*309b0*/  LDGSTS.E [R2+0x6c008], desc[UR52][R4.64], P2 ;  /* 0x6c00800004027fae */ /* 0x0003e40009121874 */
[----:B-1----:R-:W-:-:S02]  /*309c0*/  IMAD.MOV.U32 R5, RZ, RZ, R8 ;  /* 0x000000ffff057224 */ /* 0x002fc400078e0008 */
[----:B------:R-:W-:Y:S01]  /*309d0*/  IMAD.MOV.U32 R4, RZ, RZ, R3 ;  /* 0x000000ffff047224 */ /* 0x000fe200078e0003 */
[----:B--2---:R-:W2:Y:S04]  /*309e0*/  LDL.LU R8, [R1+0x208] ;  /* 0x0002080001087983 */ /* 0x004ea80000300800 */
[----:B------:R-:W2:Y:S01]  /*309f0*/  LDL.LU R3, [R1+0x20c] ;  /* 0x00020c0001037983 */ /* 0x000ea20000300800 */
[----:B------:R-:W-:-:S03]  /*30a00*/  ISETP.GT.AND P2, PT, R0, 0x19, PT ;  /* 0x000000190000780c */ /* 0x000fc60003f44270 */
        /* <DEDUP_REMOVED lines=65> */
[----:B---3--:R-:W-:Y:S01]  /*30e20*/  IADD3.X R148, R148, UR6, RZ, P3, !PT ;  /* 0x0000000694947c10 */ /* 0x008fe20009ffe4ff */
[----:B------:R-:W-:Y:S01]  /*30e30*/  IMAD.MOV.U32 R4, RZ, RZ, R147 ;  /* 0x000000ffff047224 */ /* 0x000fe200078e0093 */
[----:B------:R-:W-:Y:S03]  /*30e40*/  STL [R1+0x204], R147 ;  /* 0x0002049301007387 */ /* 0x000fe60000100800 */
[----:B------:R-:W-:Y:S01]  /*30e50*/  IMAD.MOV.U32 R5, RZ, RZ, R148 ;  /* 0x000000ffff057224 */ /* 0x000fe200078e0094 */
[----:B------:R1:W-:Y:S04]  /*30e60*/  STL [R1+0x200], R148 ;  /* 0x0002009401007387 */ /* 0x0003e80000100800 */
[----:B------:R3:W-:Y:S01]  /*30e70*/  LDGSTS.E [R2+0x64008], desc[UR52][R4.64], P2 ;  /* 0x6400800004027fae */ /* 0x0007e20009121874 */
[----:B--2---:R-:W-:-:S04]  /*30e80*/  IADD3 R3, P4, R3, UR4, RZ ;  /* 0x0000000403037c10 */ /* 0x004fc8000ff9e0ff */
[----:B------:R-:W-:Y:S01]  /*30e90*/  IADD3.X R8, R8, UR6, RZ, P4, !PT ;  /* 0x0000000608087c10 */ /* 0x000fe2000a7fe4ff */
[----:B------:R-:W-:Y:S01]  /*30ea0*/  STL [R1+0x20c], R3 ;  /* 0x00020c0301007387 */ /* 0x000fe20000100800 */
[----:B---3--:R-:W-:-:S03]  /*30eb0*/  IMAD.MOV.U32 R4, RZ, RZ, R3 ;  /* 0x000000ffff047224 */ /* 0x008fc600078e0003 */
[----:B------:R-:W2:Y:S01]  /*30ec0*/  LDL.LU R151, [R1+0x2f4] ;  /* 0x0002f40001977983 */ /* 0x000ea20000300800 */
[----:B------:R-:W-:-:S03]  /*30ed0*/  IMAD.MOV.U32 R5, RZ, RZ, R8 ;  /* 0x000000ffff057224 */ /* 0x000fc600078e0008 */
[----:B------:R3:W-:Y:S04]  /*30ee0*/  STL [R1+0x208], R8 ;  /* 0x0002080801007387 */ /* 0x0007e80000100800 */
[----:B------:R-:W4:Y:S04]  /*30ef0*/  LDL.LU R149, [R1+0x2fc] ;  /* 0x0002fc0001957983 */ /* 0x000f280000300800 */
[----:B------:R-:W4:Y:S04]  /*30f00*/  LDL.LU R150, [R1+0x2f8] ;  /* 0x0002f80001967983 */ /* 0x000f280000300800 */
[----:B-1----:R-:W4:Y:S04]  /*30f10*/  LDL.LU R148, [R1+0x300] ;  /* 0x0003000001947983 */ /* 0x002f280000300800 */
[----:B------:R-:W4:Y:S04]  /*30f20*/  LDL.LU R147, [R1+0x304] ;  /* 0x0003040001937983 */ /* 0x000f280000300800 */
[----:B---3--:R-:W3:Y:S04]  /*30f30*/  LDL.LU R8, [R1+0x308] ;  /* 0x0003080001087983 */ /* 0x008ee80000300800 */
        /* <DEDUP_REMOVED lines=11> */
[----:B--2---:R-:W-:-:S05]  /*30ff0*/  IADD3 R151, P3, R151, UR4, RZ ;  /* 0x0000000497977c10 */ /* 0x004fca000ff7e0ff */
[----:B------:R-:W-:Y:S01]  /*31000*/  IMAD.MOV.U32 R4, RZ, RZ, R151 ;  /* 0x000000ffff047224 */ /* 0x000fe200078e0097 */
[----:B----4-:R-:W-:Y:S01]  /*31010*/  IADD3 R149, P4, R149, UR4, RZ ;  /* 0x0000000495957c10 */ /* 0x010fe2000ff9e0ff */
[----:B------:R-:W-:Y:S03]  /*31020*/  STL [R1+0x2f4], R151 ;  /* 0x0002f49701007387 */ /* 0x000fe60000100800 */
[----:B------:R-:W-:Y:S02]  /*31030*/  IADD3.X R150, R150, UR6, RZ, P4, !PT ;  /* 0x0000000696967c10 */ /* 0x000fe4000a7fe4ff */
        /* <DEDUP_REMOVED lines=69> */
[----:B------:R1:W-:Y:S01]  /*31490*/  STL [R1+0x3f8], R150 ;  /* 0x0003f89601007387 */ /* 0x0003e20000100800 */
[----:B------:R-:W-:-:S03]  /*314a0*/  ISETP.NE.U32.AND P1, PT, R4, RZ, PT ;  /* 0x000000ff0400720c */ /* 0x000fc60003f25070 */
[----:B------:R-:W-:Y:S01]  /*314b0*/  STL [R1+0x404], R147 ;  /* 0x0004049301007387 */ /* 0x000fe20000100800 */
[----:B------:R-:W-:Y:S01]  /*314c0*/  MOV R4, R147 ;  /* 0x0000009300047202 */ /* 0x000fe20000000f00 */
[----:B------:R-:W-:Y:S02]  /*314d0*/  IMAD.MOV.U32 R5, RZ, RZ, R148 ;  /* 0x000000ffff057224 */ /* 0x000fe400078e0094 */
[----:B------:R2:W-:Y:S04]  /*314e0*/  STL [R1+0x400], R148 ;  /* 0x0004009401007387 */ /* 0x0005e80000100800 */
[----:B------:R-:W-:Y:S04]  /*314f0*/  STL [R1+0x40c], R3 ;  /* 0x00040c0301007387 */ /* 0x000fe80000100800 */
[----:B------:R3:W-:Y:S04]  /*31500*/  STL [R1+0x408], R8 ;  /* 0x0004080801007387 */ /* 0x0007e80000100800 */
[----:B-1----:R-:W4:Y:S04]  /*31510*/  LDL.LU R150, [R1+0x210] ;  /* 0x0002100001967983 */ /* 0x002f280000300800 */
[----:B--2---:R-:W2:Y:S04]  /*31520*/  LDL.LU R148, [R1+0x214] ;  /* 0x0002140001947983 */ /* 0x004ea80000300800 */
[----:B------:R1:W-:Y:S04]  /*31530*/  LDGSTS.E [R2+0x6c008], desc[UR52][R4.64], P2 ;  /* 0x6c00800004027fae */ /* 0x0003e80009121874 */
[----:B------:R-:W4:Y:S01]  /*31540*/  LDL.LU R147, [R1+0x218] ;  /* 0x0002180001937983 */ /* 0x000f220000300800 */
[----:B-1----:R-:W-:-:S03]  /*31550*/  IMAD.MOV.U32 R5, RZ, RZ, R8 ;  /* 0x000000ffff057224 */ /* 0x002fc600078e0008 */
[----:B---3--:R-:W3:Y:S01]  /*31560*/  LDL.LU R8, [R1+0x21c] ;  /* 0x00021c0001087983 */ /* 0x008ee20000300800 */
[----:B------:R-:W-:Y:S01]  /*31570*/  IMAD.MOV.U32 R4, RZ, RZ, R3 ;  /* 0x000000ffff047224 */ /* 0x000fe200078e0003 */
[----:B------:R-:W-:Y:S02]  /*31580*/  ISETP.GT.AND P2, PT, R0, 0x1d, PT ;  /* 0x0000001d0000780c */ /* 0x000fe40003f44270 */
[----:B------:R-:W-:Y:S01]  /*31590*/  IADD3 R194, P3, R194, UR4, RZ ;  /* 0x00000004c2c27c10 */ /* 0x000fe2000ff7e0ff */
[----:B------:R-:W3:Y:S04]  /*315a0*/  LDL.LU R149, [R1+0x224] ;  /* 0x0002240001957983 */ /* 0x000ee80000300800 */
[----:B------:R1:W-:Y:S01]  /*315b0*/  LDGSTS.E [R2+0x6c00c], desc[UR52][R4.64], P1 ;  /* 0x6c00c00004027fae */ /* 0x0003e20008921874 */
[----:B------:R-:W-:-:S02]  /*315c0*/  ISETP.GT.AND P1, PT, R0, 0x1c, PT ;  /* 0x0000001c0000780c */ /* 0x000fc40003f24270 */
[----:B------:R-:W-:Y:S01]  /*315d0*/  IADD3.X R193, R193, UR6, RZ, P3, !PT ;  /* 0x00000006c1c17c10 */ /* 0x000fe20009ffe4ff */
[----:B------:R-:W3:Y:S01]  /*315e0*/  LDL.LU R3, [R1+0x22c] ;  /* 0x00022c0001037983 */ /* 0x000ee20000300800 */
[----:B-1----:R-:W-:Y:S02]  /*315f0*/  SEL R4, RZ, 0x4, !P1 ;  /* 0x00000004ff047807 */ /* 0x002fe40004800000 */
[----:B------:R-:W-:Y:S02]  /*31600*/  SEL R2, RZ, 0x4, !P2 ;  /* 0x00000004ff027807 */ /* 0x000fe40005000000 */
[----:B------:R-:W-:Y:S02]  /*31610*/  SEL R4, R4, RZ, !P0 ;  /* 0x000000ff04047207 */ /* 0x000fe40004000000 */
[----:B------:R-:W-:Y:S02]  /*31620*/  SEL R2, R2, RZ, !P0 ;  /* 0x000000ff02027207 */ /* 0x000fe40004000000 */
[----:B------:R-:W-:-:S02]  /*31630*/  ISETP.NE.U32.AND P1, PT, R4, RZ, PT ;  /* 0x000000ff0400720c */ /* 0x000fc40003f25070 */
[----:B------:R-:W-:Y:S02]  /*31640*/  ISETP.NE.U32.AND P2, PT, R2, RZ, PT ;  /* 0x000000ff0200720c */ /* 0x000fe40003f45070 */
[----:B------:R-:W-:Y:S02]  /*31650*/  LOP3.LUT R2, R6, 0x70, RZ, 0x3c, !PT ;  /* 0x0000007006027812 */ /* 0x000fe400078e3cff */
[----:B------:R-:W-:Y:S01]  /*31660*/  IADD3 R196, P4, R196, UR4, RZ ;  /* 0x00000004c4c47c10 */ /* 0x000fe2000ff9e0ff */
[----:B------:R-:W-:Y:S02]  /*31670*/  IMAD.MOV.U32 R4, RZ, RZ, R194 ;  /* 0x000000ffff047224 */ /* 0x000fe400078e00c2 */
[----:B------:R-:W-:Y:S01]  /*31680*/  VIADD R2, R2, UR12 ;  /* 0x0000000c02027c36 */ /* 0x000fe20008000000 */
        /* <DEDUP_REMOVED lines=32> */
[----:B--2---:R-:W-:-:S04]  /*31890*/  IADD3 R148, P3, R148, UR4, RZ ;  /* 0x0000000494947c10 */ /* 0x004fc8000ff7e0ff */
[----:B----4-:R-:W-:Y:S01]  /*318a0*/  IADD3.X R150, R150, UR6, RZ, P3, !PT ;  /* 0x0000000696967c10 */ /* 0x010fe20009ffe4ff */
[----:B------:R-:W-:Y:S04]  /*318b0*/  STL [R1+0x214], R148 ;  /* 0x0002149401007387 */ /* 0x000fe80000100800 */
[----:B------:R1:W-:Y:S01]  /*318c0*/  STL [R1+0x210], R150 ;  /* 0x0002109601007387 */ /* 0x0003e20000100800 */
[----:B------:R-:W-:Y:S01]  /*318d0*/  IMAD.MOV.U32 R5, RZ, RZ, R150 ;  /* 0x000000ffff057224 */ /* 0x000fe200078e0096 */
[----:B---3--:R-:W-:-:S05]  /*318e0*/  IADD3 R8, P4, R8, UR4, RZ ;  /* 0x0000000408087c10 */ /* 0x008fca000ff9e0ff */
[----:B------:R-:W-:Y:S04]  /*318f0*/  STL [R1+0x21c], R8 ;  /* 0x00021c0801007387 */ /* 0x000fe80000100800 */
[----:B-1----:R-:W2:Y:S01]  /*31900*/  LDL.LU R150, [R1+0x220] ;  /* 0x0002200001967983 */ /* 0x002ea20000300800 */
[----:B------:R-:W-:Y:S01]  /*31910*/  IADD3.X R147, R147, UR6, RZ, P4, !PT ;  /* 0x0000000693937c10 */ /* 0x000fe2000a7fe4ff */
[----:B------:R-:W-:-:S04]  /*31920*/  IMAD.MOV.U32 R4, RZ, RZ, R148 ;  /* 0x000000ffff047224 */ /* 0x000fc800078e0094 */
[----:B------:R1:W-:Y:S04]  /*31930*/  STL [R1+0x218], R147 ;  /* 0x0002189301007387 */ /* 0x0003e80000100800 */
[----:B------:R-:W3:Y:S04]  /*31940*/  LDL.LU R148, [R1+0x228] ;  /* 0x0002280001947983 */ /* 0x000ee80000300800 */
[----:B------:R4:W-:Y:S01]  /*31950*/  LDGSTS.E [R2+0x64000], desc[UR52][R4.64], P2 ;  /* 0x6400000004027fae */ /* 0x0009e20009121874 */
[----:B------:R-:W-:Y:S01]  /*31960*/  IADD3 R149, P3, R149, UR4, RZ ;  /* 0x0000000495957c10 */ /* 0x000fe2000ff7e0ff */
[----:B----4-:R-:W-:-:S02]  /*31970*/  IMAD.MOV.U32 R4, RZ, RZ, R8 ;  /* 0x000000ffff047224 */ /* 0x010fc400078e0008 */
[----:B------:R-:W-:Y:S01]  /*31980*/  IMAD.MOV.U32 R5, RZ, RZ, R147 ;  /* 0x000000ffff057224 */ /* 0x000fe200078e0093 */
[----:B------:R-:W-:Y:S01]  /*31990*/  IADD3 R3, P4, R3, UR4, RZ ;  /* 0x0000000403037c10 */ /* 0x000fe2000ff9e0ff */
[----:B-1----:R-:W4:Y:S04]  /*319a0*/  LDL.LU R147, [R1+0x314] ;  /* 0x0003140001937983 */ /* 0x002f280000300800 */
[----:B------:R1:W-:Y:S01]  /*319b0*/  LDGSTS.E [R2+0x64004], desc[UR52][R4.64], P1 ;  /* 0x6400400004027fae */ /* 0x0003e20008921874 */
[----:B------:R-:W-:-:S03]  /*319c0*/  ISETP.GT.AND P1, PT, R0, 0x3e, PT ;  /* 0x0000003e0000780c */ /* 0x000fc60003f24270 */
[----:B------:R-:W4:Y:S01]  /*319d0*/  LDL.LU R8, [R1+0x31c] ;  /* 0x00031c0001087983 */ /* 0x000f220000300800 */
[----:B-1----:R-:W-:Y:S02]  /*319e0*/  SEL R4, RZ, 0x4, !P1 ;  /* 0x00000004ff047807 */ /* 0x002fe40004800000 */
[----:B------:R-:W-:Y:S02]  /*319f0*/  ISETP.GT.AND P1, PT, R0, 0x3f, PT ;  /* 0x0000003f0000780c */ /* 0x000fe40003f24270 */
[----:B------:R-:W-:Y:S01]  /*31a00*/  SEL R4, R4, RZ, !P0 ;  /* 0x000000ff04047207 */ /* 0x000fe20004000000 */
[----:B------:R-:W-:Y:S03]  /*31a10*/  STL [R1+0x224], R149 ;  /* 0x0002249501007387 */ /* 0x000fe60000100800 */
[----:B------:R-:W-:Y:S02]  /*31a20*/  ISETP.NE.U32.AND P2, PT, R4, RZ, PT ;  /* 0x000000ff0400720c */ /* 0x000fe40003f45070 */
[----:B------:R-:W-:-:S04]  /*31a30*/  SEL R4, RZ, 0x4, !P1 ;  /* 0x00000004ff047807 */ /* 0x000fc80004800000 */
[----:B------:R-:W-:-:S04]  /*31a40*/  SEL R4, R4, RZ, !P0 ;  /* 0x000000ff04047207 */ /* 0x000fc80004000000 */
[----:B------:R-:W-:Y:S01]  /*31a50*/  ISETP.NE.U32.AND P1, PT, R4, RZ, PT ;  /* 0x000000ff0400720c */ /* 0x000fe20003f25070 */
[----:B------:R-:W-:Y:S01]  /*31a60*/  IMAD.MOV.U32 R4, RZ, RZ, R149 ;  /* 0x000000ffff047224 */ /* 0x000fe200078e0095 */
[----:B--2---:R-:W-:-:S05]  /*31a70*/  IADD3.X R150, R150, UR6, RZ, P3, !PT ;  /* 0x0000000696967c10 */ /* 0x004fca0009ffe4ff */
[----:B------:R1:W-:Y:S01]  /*31a80*/  STL [R1+0x220], R150 ;  /* 0x0002209601007387 */ /* 0x0003e20000100800 */
[----:B------:R-:W-:-:S03]  /*31a90*/  IMAD.MOV.U32 R5, RZ, RZ, R150 ;  /* 0x000000ffff057224 */ /* 0x000fc600078e0096 */
[----:B------:R-:W-:Y:S01]  /*31aa0*/  STL [R1+0x22c], R3 ;  /* 0x00022c0301007387 */ /* 0x000fe20000100800 */
[----:B---3--:R-:W-:-:S03]  /*31ab0*/  IADD3.X R148, R148, UR6, RZ, P4, !PT ;  /* 0x0000000694947c10 */ /* 0x008fc6000a7fe4ff */
[----:B------:R2:W-:Y:S04]  /*31ac0*/  LDGSTS.E [R2+0x64008], desc[UR52][R4.64], P2 ;  /* 0x6400800004027fae */ /* 0x0005e80009121874 */
[----:B-1----:R-:W3:Y:S04]  /*31ad0*/  LDL.LU R150, [R1+0x310] ;  /* 0x0003100001967983 */ /* 0x002ee80000300800 */
[----:B------:R1:W-:Y:S04]  /*31ae0*/  STL [R1+0x228], R148 ;  /* 0x0002289401007387 */ /* 0x0003e80000100800 */
[----:B------:R-:W3:Y:S01]  /*31af0*/  LDL.LU R149, [R1+0x318] ;  /* 0x0003180001957983 */ /* 0x000ee20000300800 */
[----:B--2---:R-:W-:-:S02]  /*31b00*/  IMAD.MOV.U32 R4, RZ, RZ, R3 ;  /* 0x000000ffff047224 */ /* 0x004fc400078e0003 */
[----:B------:R-:W-:Y:S01]  /*31b10*/  IMAD.MOV.U32 R5, RZ, RZ, R148 ;  /* 0x000000ffff057224 */ /* 0x000fe200078e0094 */
[----:B----4-:R-:W-:Y:S01]  /*31b20*/  IADD3 R147, P3, R147, UR4, RZ ;  /* 0x0000000493937c10 */ /* 0x010fe2000ff7e0ff */
[----:B-1----:R-:W2:Y:S04]  /*31b30*/  LDL.LU R148, [R1+0x324] ;  /* 0x0003240001947983 */ /* 0x002ea80000300800 */
[----:B------:R1:W-:Y:S01]  /*31b40*/  LDGSTS.E [R2+0x6400c], desc[UR52][R4.64], P1 ;  /* 0x6400c00004027fae */ /* 0x0003e20008921874 */
[----:B------:R-:W-:Y:S02]  /*31b50*/  ISETP.GT.AND P1, PT, R0, 0x5c, PT ;  /* 0x0000005c0000780c */ /* 0x000fe40003f24270 */
[----:B------:R-:W-:Y:S01]  /*31b60*/  IADD3 R8, P4, R8, UR4, RZ ;  /* 0x0000000408087c10 */ /* 0x000fe2000ff9e0ff */
[----:B------:R-:W4:Y:S01]  /*31b70*/  LDL.LU R3, [R1+0x32c] ;  /* 0x00032c0001037983 */ /* 0x000f220000300800 */
[----:B-1----:R-:W-:-:S02]  /*31b80*/  SEL R4, RZ, 0x4, !P1 ;  /* 0x00000004ff047807 */ /* 0x002fc40004800000 */
        /* <DEDUP_REMOVED lines=8> */
[----:B---3--:R-:W-:-:S05]  /*31c10*/  IADD3.X R150, R150, UR6, RZ, P3, !PT ;  /* 0x0000000696967c10 */ /* 0x008fca0009ffe4ff */
[----:B------:R1:W-:Y:S01]  /*31c20*/  STL [R1+0x310], R150 ;  /* 0x0003109601007387 */ /* 0x0003e20000100800 */
[----:B------:R-:W-:-:S03]  /*31c30*/  IMAD.MOV.U32 R5, RZ, RZ, R150 ;  /* 0x000000ffff057224 */ /* 0x000fc600078e0096 */
[----:B------:R-:W-:Y:S01]  /*31c40*/  STL [R1+0x31c], R8 ;  /* 0x00031c0801007387 */ /* 0x000fe20000100800 */
[----:B------:R-:W-:-:S03]  /*31c50*/  IADD3.X R149, R149, UR6, RZ, P4, !PT ;  /* 0x0000000695957c10 */ /* 0x000fc6000a7fe4ff */
[----:B------:R3:W-:Y:S04]  /*31c60*/  LDGSTS.E [R2+0x68000], desc[UR52][R4.64], P2 ;  /* 0x6800000004027fae */ /* 0x0007e80009121874 */
[----:B-1----:R-:W4:Y:S04]  /*31c70*/  LDL.LU R150, [R1+0x320] ;  /* 0x0003200001967983 */ /* 0x002f280000300800 */
[----:B------:R1:W-:Y:S04]  /*31c80*/  STL [R1+0x318], R149 ;  /* 0x0003189501007387 */ /* 0x0003e80000100800 */
[----:B------:R-:W4:Y:S01]  /*31c90*/  LDL.LU R147, [R1+0x328] ;  /* 0x0003280001937983 */ /* 0x000f220000300800 */
[----:B---3--:R-:W-:-:S02]  /*31ca0*/  IMAD.MOV.U32 R4, RZ, RZ, R8 ;  /* 0x000000ffff047224 */ /* 0x008fc400078e0008 */
[----:B------:R-:W-:Y:S01]  /*31cb0*/  IMAD.MOV.U32 R5, RZ, RZ, R149 ;  /* 0x000000ffff057224 */ /* 0x000fe200078e0095 */
[----:B--2---:R-:W-:Y:S02]  /*31cc0*/  IADD3 R148, P3, R148, UR4, RZ ;  /* 0x0000000494947c10 */ /* 0x004fe4000ff7e0ff */
[----:B----4-:R-:W-:Y:S01]  /*31cd0*/  IADD3 R3, P4, R3, UR4, RZ ;  /* 0x0000000403037c10 */ /* 0x010fe2000ff9e0ff */
[----:B-1----:R-:W2:Y:S04]  /*31ce0*/  LDL.LU R149, [R1+0x414] ;  /* 0x0004140001957983 */ /* 0x002ea80000300800 */
[----:B------:R1:W-:Y:S01]  /*31cf0*/  LDGSTS.E [R2+0x68004], desc[UR52][R4.64], P1 ;  /* 0x6800400004027fae */ /* 0x0003e20008921874 */
[----:B------:R-:W-:-:S03]  /*31d00*/  ISETP.GT.AND P1, PT, R0, 0x5e, PT ;  /* 0x0000005e0000780c */ /* 0x000fc60003f24270 */
[----:B------:R-:W3:Y:S01]  /*31d10*/  LDL.LU R8, [R1+0x41c] ;  /* 0x00041c0001087983 */ /* 0x000ee20000300800 */
        /* <DEDUP_REMOVED lines=9> */
[----:B------:R-:W-:-:S05]  /*31db0*/  IADD3.X R150, R150, UR6, RZ, P3, !PT ;  /* 0x0000000696967c10 */ /* 0x000fca0009ffe4ff */
[----:B------:R1:W-:Y:S01]  /*31dc0*/  STL [R1+0x320], R150 ;  /* 0x0003209601007387 */ /* 0x0003e20000100800 */
[----:B------:R-:W-:-:S03]  /*31dd0*/  IMAD.MOV.U32 R5, RZ, RZ, R150 ;  /* 0x000000ffff057224 */ /* 0x000fc600078e0096 */
[----:B------:R4:W-:Y:S01]  /*31de0*/  STL [R1+0x32c], R3 ;  /* 0x00032c0301007387 */ /* 0x0009e20000100800 */
[----:B------:R-:W-:-:S03]  /*31df0*/  IADD3.X R147, R147, UR6, RZ, P4, !PT ;  /* 0x0000000693937c10 */ /* 0x000fc6000a7fe4ff */
[----:B------:R2:W-:Y:S04]  /*31e00*/  LDGSTS.E [R2+0x68008], desc[UR52][R4.64], P2 ;  /* 0x6800800004027fae */ /* 0x0005e80009121874 */
[----:B-1----:R-:W3:Y:S04]  /*31e10*/  LDL.LU R150, [R1+0x410] ;  /* 0x0004100001967983 */ /* 0x002ee80000300800 */
[----:B------:R1:W-:Y:S04]  /*31e20*/  STL [R1+0x328], R147 ;  /* 0x0003289301007387 */ /* 0x0003e80000100800 */
[----:B------:R-:W3:Y:S01]  /*31e30*/  LDL.LU R148, [R1+0x418] ;  /* 0x0004180001947983 */ /* 0x000ee20000300800 */
[----:B--2---:R-:W-:-:S02]  /*31e40*/  IMAD.MOV.U32 R4, RZ, RZ, R3 ;  /* 0x000000ffff047224 */ /* 0x004fc400078e0003 */
[----:B------:R-:W-:Y:S01]  /*31e50*/  IMAD.MOV.U32 R5, RZ, RZ, R147 ;  /* 0x000000ffff057224 */ /* 0x000fe200078e0093 */
[----:B------:R-:W-:Y:S01]  /*31e60*/  IADD3 R149, P3, R149, UR4, RZ ;  /* 0x0000000495957c10 */ /* 0x000fe2000ff7e0ff */
[----:B----4-:R-:W2:Y:S04]  /*31e70*/  LDL.LU R3, [R1+0x424] ;  /* 0x0004240001037983 */ /* 0x010ea80000300800 */
[----:B------:R4:W-:Y:S01]  /*31e80*/  LDGSTS.E [R2+0x6800c], desc[UR52][R4.64], P1 ;  /* 0x6800c00004027fae */ /* 0x0009e20008921874 */
[----:B------:R-:W-:Y:S02]  /*31e90*/  ISETP.GT.AND P1, PT, R0, 0x7c, PT ;  /* 0x0000007c0000780c */ /* 0x000fe40003f24270 */
[----:B---3--:R-:W-:Y:S01]  /*31ea0*/  IADD3 R8, P4, R8, UR4, RZ ;  /* 0x0000000408087c10 */ /* 0x008fe2000ff9e0ff */
[----:B-1----:R-:W3:Y:S01]  /*31eb0*/  LDL.LU R147, [R1+0x42c] ;  /* 0x00042c0001937983 */ /* 0x002ee20000300800 */
[----:B----4-:R-:W-:-:S02]  /*31ec0*/  SEL R4, RZ, 0x4, !P1 ;  /* 0x00000004ff047807 */ /* 0x010fc40004800000 */
        /* <DEDUP_REMOVED lines=10> */
[----:B------:R-:W-:Y:S01]  /*31f70*/  IMAD.MOV.U32 R5, RZ, RZ, R150 ;  /* 0x000000ffff057224 */ /* 0x000fe200078e0096 */
[----:B------:R-:W-:Y:S02]  /*31f80*/  IADD3.X R148, R148, UR6, RZ, P4, !PT ;  /* 0x0000000694947c10 */ /* 0x000fe4000a7fe4ff */
[----:B------:R-:W-:Y:S04]  /*31f90*/  STL [R1+0x41c], R8 ;  /* 0x00041c0801007387 */ /* 0x000fe80000100800 */
[----:B------:R4:W-:Y:S04]  /*31fa0*/  LDGSTS.E [R2+0x6c000], desc[UR52][R4.64], P2 ;  /* 0x6c00000004027fae */ /* 0x0009e80009121874 */
[----:B-1----:R-:W3:Y:S04]  /*31fb0*/  LDL.LU R150, [R1+0x420] ;  /* 0x0004200001967983 */ /* 0x002ee80000300800 */
[----:B------:R1:W-:Y:S04]  /*31fc0*/  STL [R1+0x418], R148 ;  /* 0x0004189401007387 */ /* 0x0003e80000100800 */
[----:B------:R-:W3:Y:S01]  /*31fd0*/  LDL.LU R149, [R1+0x428] ;  /* 0x0004280001957983 */ /* 0x000ee20000300800 */
[----:B----4-:R-:W-:-:S02]  /*31fe0*/  IMAD.MOV.U32 R4, RZ, RZ, R8 ;  /* 0x000000ffff047224 */ /* 0x010fc400078e0008 */
[----:B------:R-:W-:Y:S01]  /*31ff0*/  IMAD.MOV.U32 R5, RZ, RZ, R148 ;  /* 0x000000ffff057224 */ /* 0x000fe200078e0094 */
[----:B--2---:R-:W-:Y:S02]  /*32000*/  IADD3 R3, P3, R3, UR4, RZ ;  /* 0x0000000403037c10 */ /* 0x004fe4000ff7e0ff */
[----:B---3--:R-:W-:Y:S01]  /*32010*/  IADD3 R147, P4, R147, UR4, RZ ;  /* 0x0000000493937c10 */ /* 0x008fe2000ff9e0ff */
[----:B-1----:R-:W2:Y:S04]  /*32020*/  LDL.LU R148, [R1+0x434] ;  /* 0x0004340001947983 */ /* 0x002ea80000300800 */
[----:B------:R1:W-:Y:S01]  /*32030*/  LDGSTS.E [R2+0x6c004], desc[UR52][R4.64], P1 ;  /* 0x6c00400004027fae */ /* 0x0003e20008921874 */
[----:B------:R-:W-:-:S03]  /*32040*/  ISETP.GT.AND P1, PT, R0, 0x7e, PT ;  /* 0x0000007e0000780c */ /* 0x000fc60003f24270 */
[----:B------:R-:W3:Y:S01]  /*32050*/  LDL.LU R8, [R1+0x474] ;  /* 0x0004740001087983 */ /* 0x000ee20000300800 */
[----:B-1----:R-:W-:Y:S02]  /*32060*/  SEL R4, RZ, 0x4, !P1 ;  /* 0x00000004ff047807 */ /* 0x002fe40004800000 */
[----:B------:R-:W-:Y:S02]  /*32070*/  ISETP.GT.AND P1, PT, R0, 0x7f, PT ;  /* 0x0000007f0000780c */ /* 0x000fe40003f24270 */
[----:B------:R-:W-:-:S04]  /*32080*/  SEL R4, R4, RZ, !P0 ;  /* 0x000000ff04047207 */ /* 0x000fc80004000000 */
[----:B------:R-:W-:Y:S02]  /*32090*/  ISETP.NE.U32.AND P2, PT, R4, RZ, PT ;  /* 0x000000ff0400720c */ /* 0x000fe40003f45070 */
[----:B------:R-:W-:-:S04]  /*320a0*/  SEL R4, RZ, 0x4, !P1 ;  /* 0x00000004ff047807 */ /* 0x000fc80004800000 */
[----:B------:R-:W-:-:S04]  /*320b0*/  SEL R4, R4, RZ, !P0 ;  /* 0x000000ff04047207 */ /* 0x000fc80004000000 */
[----:B------:R-:W-:Y:S01]  /*320c0*/  ISETP.NE.U32.AND P1, PT, R4, RZ, PT ;  /* 0x000000ff0400720c */ /* 0x000fe20003f25070 */
[----:B------:R-:W-:Y:S01]  /*320d0*/  IMAD.MOV.U32 R4, RZ, RZ, R3 ;  /* 0x000000ffff047224 */ /* 0x000fe200078e0003 */
[----:B------:R1:W-:Y:S01]  /*320e0*/  STL [R1+0x424], R3 ;  /* 0x0004240301007387 */ /* 0x0003e20000100800 */
[----:B------:R-:W-:-:S05]  /*320f0*/  IADD3.X R150, R150, UR6, RZ, P3, !PT ;  /* 0x0000000696967c10 */ /* 0x000fca0009ffe4ff */
[----:B------:R-:W-:Y:S01]  /*32100*/  IMAD.MOV.U32 R5, RZ, RZ, R150 ;  /* 0x000000ffff057224 */ /* 0x000fe200078e0096 */
[----:B------:R-:W-:-:S04]  /*32110*/  IADD3.X R149, R149, UR6, RZ, P4, !PT ;  /* 0x0000000695957c10 */ /* 0x000fc8000a7fe4ff */
[----:B------:R4:W-:Y:S04]  /*32120*/  LDGSTS.E [R2+0x6c008], desc[UR52][R4.64], P2 ;  /* 0x6c00800004027fae */ /* 0x0009e80009121874 */
[----:B------:R-:W-:Y:S04]  /*32130*/  STL [R1+0x420], R150 ;  /* 0x0004209601007387 */ /* 0x000fe80000100800 */
[----:B------:R-:W-:Y:S01]  /*32140*/  STL [R1+0x42c], R147 ;  /* 0x00042c9301007387 */ /* 0x000fe20000100800 */
[----:B----4-:R-:W-:-:S03]  /*32150*/  IMAD.MOV.U32 R4, RZ, RZ, R147 ;  /* 0x000000ffff047224 */ /* 0x010fc600078e0093 */
[----:B------:R-:W4:Y:S01]  /*32160*/  LDL.LU R151, [R1+0x470] ;  /* 0x0004700001977983 */ /* 0x000f220000300800 */
[----:B------:R-:W-:-:S03]  /*32170*/  IMAD.MOV.U32 R5, RZ, RZ, R149 ;  /* 0x000000ffff057224 */ /* 0x000fc600078e0095 */
[----:B------:R2:W-:Y:S04]  /*32180*/  STL [R1+0x428], R149 ;  /* 0x0004289501007387 */ /* 0x0005e80000100800 */
[----:B------:R2:W-:Y:S01]  /*32190*/  LDGSTS.E [R2+0x6c00c], desc[UR52][R4.64], P1 ;  /* 0x6c00c00004027fae */ /* 0x0005e20008921874 */
[----:B-1----:R-:W1:Y:S01]  /*321a0*/  S2R R3, SR_TID.X ;  /* 0x0000000000037919 */ /* 0x002e620000002100 */
[----:B---3--:R-:W-:Y:S01]  /*321b0*/  IADD3 R8, P2, R8, UR5, RZ ;  /* 0x0000000508087c10 */ /* 0x008fe2000ff5e0ff */
[----:B------:R-:W-:Y:S01]  /*321c0*/  ULEA UR8, UR60, UR54, 0x11 ;  /* 0x000000363c087291 */ /* 0x000fe2000f8e883f */
[----:B------:R-:W0:Y:S04]  /*321d0*/  LDGDEPBAR ;  /* 0x00000000000079af */ /* 0x000e280000000000 */
[----:B------:R-:W3:Y:S04]  /*321e0*/  LDL.LU R5, [R1+0x430] ;  /* 0x0004300001057983 */ /* 0x000ee80000300800 */
[----:B--2---:R-:W2:Y:S01]  /*321f0*/  LDL.LU R149, [R1+0x4b0] ;  /* 0x0004b00001957983 */ /* 0x004ea20000300800 */
[----:B-1----:R-:W-:-:S04]  /*32200*/  LOP3.LUT R3, R3, 0x7f, RZ, 0xc0, !PT ;  /* 0x0000007f03037812 */ /* 0x002fc800078ec0ff */
[----:B------:R-:W-:Y:S02]  /*32210*/  ISETP.GE.AND P1, PT, R3, R0, PT ;  /* 0x000000000300720c */ /* 0x000fe40003f26270 */
[----:B------:R-:W2:Y:S04]  /*32220*/  LDL.LU R3, [R1+0x4b4] ;  /* 0x0004b40001037983 */ /* 0x000ea80000300800 */
[----:B------:R-:W2:Y:S04]  /*32230*/  LDL.LU R150, [R1+0x4f0] ;  /* 0x0004f00001967983 */ /* 0x000ea80000300800 */
[----:B------:R-:W2:Y:S01]  /*32240*/  LDL.LU R147, [R1+0x4f4] ;  /* 0x0004f40001937983 */ /* 0x000ea20000300800 */
[----:B------:R-:W-:-:S04]  /*32250*/  SEL R0, RZ, 0x4, P1 ;  /* 0x00000004ff007807 */ /* 0x000fc80000800000 */
[----:B------:R-:W-:Y:S02]  /*32260*/  SEL R0, R0, RZ, !P0 ;  /* 0x000000ff00007207 */ /* 0x000fe40004000000 */
[----:B------:R-:W-:Y:S02]  /*32270*/  IADD3 R148, P1, R148, UR5, RZ ;  /* 0x0000000594947c10 */ /* 0x000fe4000ff3e0ff */
[----:B------:R-:W-:Y:S01]  /*32280*/  ISETP.NE.U32.AND P0, PT, R0, RZ, PT ;  /* 0x000000ff0000720c */ /* 0x000fe20003f05070 */
[----:B------:R-:W-:Y:S02]  /*32290*/  VIADD R0, R7, UR8 ;  /* 0x0000000807007c36 */ /* 0x000fe40008000000 */
[----:B------:R1:W-:Y:S01]  /*322a0*/  STL [R1+0x434], R148 ;  /* 0x0004349401007387 */ /* 0x0003e20000100800 */
[----:B------:R-:W-:Y:S01]  /*322b0*/  IMAD.MOV.U32 R4, RZ, RZ, R148 ;  /* 0x000000ffff047224 */ /* 0x000fe200078e0094 */
[----:B----4-:R-:W-:Y:S02]  /*322c0*/  IADD3.X R151, R151, UR7, RZ, P2, !PT ;  /* 0x0000000797977c10 */ /* 0x010fe400097fe4ff */
[----:B---3--:R-:W-:-:S05]  /*322d0*/  IADD3.X R5, R5, UR7, RZ, P1, !PT ;  /* 0x0000000705057c10 */ /* 0x008fca0008ffe4ff */
[----:B------:R-:W-:Y:S04]  /*322e0*/  STL [R1+0x430], R5 ;  /* 0x0004300501007387 */ /* 0x000fe80000100800 */
[----:B------:R3:W-:Y:S04]  /*322f0*/  STL [R1+0x474], R8 ;  /* 0x0004740801007387 */ /* 0x0007e80000100800 */
[----:B------:R4:W-:Y:S04]  /*32300*/  STL [R1+0x470], R151 ;  /* 0x0004709701007387 */ /* 0x0009e80000100800 */
[----:B------:R-:W2:Y:S04]  /*32310*/  LDL.LU R2, [R1+0x534] ;  /* 0x0005340001027983 */ /* 0x000ea80000300800 */
[----:B------:R3:W-:Y:S04]  /*32320*/  LDGSTS.E [R0], desc[UR52][R4.64], P0 ;  /* 0x0000000004007fae */ /* 0x0007e80008121874 */
[----:B-1----:R-:W2:Y:S01]  /*32330*/  LDL.LU R148, [R1+0x574] ;  /* 0x0005740001947983 */ /* 0x002ea20000300800 */
[----:B---3--:R-:W-:-:S03]  /*32340*/  IMAD.MOV.U32 R4, RZ, RZ, R8 ;  /* 0x000000ffff047224 */ /* 0x008fc600078e0008 */
[----:B------:R-:W3:Y:S01]  /*32350*/  LDL.LU R8, [R1+0x530] ;  /* 0x0005300001087983 */ /* 0x000ee20000300800 */
[----:B------:R-:W-:-:S03]  /*32360*/  IMAD.MOV.U32 R5, RZ, RZ, R151 ;  /* 0x000000ffff057224 */ /* 0x000fc600078e0097 */
[----:B----4-:R-:W4:Y:S01]  /*32370*/  LDL.LU R151, [R1+0x570] ;  /* 0x0005700001977983 */ /* 0x010f220000300800 */
[----:B--2---:R-:W-:Y:S02]  /*32380*/  IADD3 R3, P1, R3, UR5, RZ ;  /* 0x0000000503037c10 */ /* 0x004fe4000ff3e0ff */
[----:B------:R-:W-:Y:S01]  /*32390*/  IADD3 R147, P2, R147, UR5, RZ ;  /* 0x0000000593937c10 */ /* 0x000fe2000ff5e0ff */
[----:B------:R1:W-:Y:S01]  /*323a0*/  LDGSTS.E [R0+0x400], desc[UR52][R4.64], P0 ;  /* 0x0040000004007fae */ /* 0x0003e20008121874 */
[----:B------:R-:W-:Y:S02]  /*323b0*/  IADD3.X R149, R149, UR7, RZ, P1, !PT ;  /* 0x0000000795957c10 */ /* 0x000fe40008ffe4ff */
[----:B------:R-:W-:Y:S01]  /*323c0*/  IADD3.X R150, R150, UR7, RZ, P2, !PT ;  /* 0x0000000796967c10 */ /* 0x000fe200097fe4ff */
[----:B------:R2:W-:Y:S04]  /*323d0*/  STL [R1+0x4b4], R3 ;  /* 0x0004b40301007387 */ /* 0x0005e80000100800 */
[----:B------:R2:W-:Y:S01]  /*323e0*/  STL [R1+0x4b0], R149 ;  /* 0x0004b09501007387 */ /* 0x0005e20000100800 */
[----:B-1----:R-:W-:-:S02]  /*323f0*/  IMAD.MOV.U32 R4, RZ, RZ, R3 ;  /* 0x000000ffff047224 */ /* 0x002fc400078e0003 */
[----:B------:R-:W-:Y:S01]  /*32400*/  IMAD.MOV.U32 R5, RZ, RZ, R149 ;  /* 0x000000ffff057224 */ /* 0x000fe200078e0095 */
[----:B------:R1:W-:Y:S04]  /*32410*/  STL [R1+0x4f4], R147 ;  /* 0x0004f49301007387 */ /* 0x0003e80000100800 */
[----:B--2---:R-:W2:Y:S04]  /*32420*/  LDL.LU R3, [R1+0x5b4] ;  /* 0x0005b40001037983 */ /* 0x004ea80000300800 */
[----:B------:R1:W-:Y:S04]  /*32430*/  STL [R1+0x4f0], R150 ;  /* 0x0004f09601007387 */ /* 0x0003e80000100800 */
[----:B------:R1:W-:Y:S04]  /*32440*/  LDGSTS.E [R0+0x800], desc[UR52][R4.64], P0 ;  /* 0x0080000004007fae */ /* 0x0003e80008121874 */
[----:B------:R-:W2:Y:S01]  /*32450*/  LDL.LU R149, [R1+0x5f4] ;  /* 0x0005f40001957983 */ /* 0x000ea20000300800 */
[----:B-1----:R-:W-:-:S03]  /*32460*/  IMAD.MOV.U32 R4, RZ, RZ, R147 ;  /* 0x000000ffff047224 */ /* 0x002fc600078e0093 */
[----:B------:R-:W2:Y:S01]  /*32470*/  LDL.LU R147, [R1+0x5b0] ;  /* 0x0005b00001937983 */ /* 0x000ea20000300800 */
[----:B------:R-:W-:-:S03]  /*32480*/  IMAD.MOV.U32 R5, RZ, RZ, R150 ;  /* 0x000000ffff057224 */ /* 0x000fc600078e0096 */
[----:B------:R-:W2:Y:S04]  /*32490*/  LDL.LU R150, [R1+0x5f0] ;  /* 0x0005f00001967983 */ /* 0x000ea80000300800 */
[----:B------:R1:W-:Y:S01]  /*324a0*/  LDGSTS.E [R0+0xc00], desc[UR52][R4.64], P0 ;  /* 0x00c0000004007fae */ /* 0x0003e20008121874 */
[----:B------:R-:W-:Y:S02]  /*324b0*/  IADD3 R2, P1, R2, UR5, RZ ;  /* 0x0000000502027c10 */ /* 0x000fe4000ff3e0ff */
[----:B------:R-:W-:-:S03]  /*324c0*/  IADD3 R148, P2, R148, UR5, RZ ;  /* 0x0000000594947c10 */ /* 0x000fc6000ff5e0ff */
[----:B------:R4:W-:Y:S01]  /*324d0*/  STL [R1+0x534], R2 ;  /* 0x0005340201007387 */ /* 0x0009e20000100800 */
[----:B-1----:R-:W-:Y:S01]  /*324e0*/  IMAD.MOV.U32 R4, RZ, RZ, R2 ;  /* 0x000000ffff047224 */ /* 0x002fe200078e0002 */
[----:B---3--:R-:W-:Y:S02]  /*324f0*/  IADD3.X R8, R8, UR7, RZ, P1, !PT ;  /* 0x0000000708087c10 */ /* 0x008fe40008ffe4ff */
[----:B----4-:R-:W-:-:S03]  /*32500*/  IADD3.X R151, R151, UR7, RZ, P2, !PT ;  /* 0x0000000797977c10 */ /* 0x010fc600097fe4ff */
[----:B------:R-:W-:Y:S01]  /*32510*/  IMAD.MOV.U32 R5, RZ, RZ, R8 ;  /* 0x000000ffff057224 */ /* 0x000fe200078e0008 */
[----:B------:R1:W-:Y:S04]  /*32520*/  STL [R1+0x530], R8 ;  /* 0x0005300801007387 */ /* 0x0003e80000100800 */
[----:B------:R3:W-:Y:S04]  /*32530*/  STL [R1+0x574], R148 ;  /* 0x0005749401007387 */ /* 0x0007e80000100800 */
[----:B------:R-:W4:Y:S04]  /*32540*/  LDL.LU R2, [R1+0x634] ;  /* 0x0006340001027983 */ /* 0x000f280000300800 */
[----:B------:R3:W-:Y:S04]  /*32550*/  STL [R1+0x570], R151 ;  /* 0x0005709701007387 */ /* 0x0007e80000100800 */
[----:B------:R3:W-:Y:S04]  /*32560*/  LDGSTS.E [R0+0x1000], desc[UR52][R4.64], P0 ;  /* 0x0100000004007fae */ /* 0x0007e80008121874 */
[----:B-1----:R-:W4:Y:S01]  /*32570*/  LDL.LU R8, [R1+0x674] ;  /* 0x0006740001087983 */ /* 0x002f220000300800 */
[----:B---3--:R-:W-:-:S03]  /*32580*/  IMAD.MOV.U32 R4, RZ, RZ, R148 ;  /* 0x000000ffff047224 */ /* 0x008fc600078e0094 */
[----:B------:R-:W3:Y:S01]  /*32590*/  LDL.LU R148, [R1+0x630] ;  /* 0x0006300001947983 */ /* 0x000ee20000300800 */
[----:B------:R-:W-:-:S03]  /*325a0*/  IMAD.MOV.U32 R5, RZ, RZ, R151 ;  /* 0x000000ffff057224 */ /* 0x000fc600078e0097 */
[----:B------:R-:W3:Y:S01]  /*325b0*/  LDL.LU R151, [R1+0x670] ;  /* 0x0006700001977983 */ /* 0x000ee20000300800 */
[----:B--2---:R-:W-:Y:S02]  /*325c0*/  IADD3 R3, P1, R3, UR5, RZ ;  /* 0x0000000503037c10 */ /* 0x004fe4000ff3e0ff */
[----:B------:R-:W-:Y:S01]  /*325d0*/  IADD3 R149, P2, R149, UR5, RZ ;  /* 0x0000000595957c10 */ /* 0x000fe2000ff5e0ff */
[----:B------:R1:W-:Y:S01]  /*325e0*/  LDGSTS.E [R0+0x1400], desc[UR52][R4.64], P0 ;  /* 0x0140000004007fae */ /* 0x0003e20008121874 */
[----:B------:R-:W-:-:S03]  /*325f0*/  IADD3.X R147, R147, UR7, RZ, P1, !PT ;  /* 0x0000000793937c10 */ /* 0x000fc60008ffe4ff */
[----:B------:R2:W-:Y:S01]  /*32600*/  STL [R1+0x5b4], R3 ;  /* 0x0005b40301007387 */ /* 0x0005e20000100800 */
[----:B------:R-:W-:-:S03]  /*32610*/  IADD3.X R150, R150, UR7, RZ, P2, !PT ;  /* 0x0000000796967c10 */ /* 0x000fc600097fe4ff */
[----:B------:R2:W-:Y:S01]  /*32620*/  STL [R1+0x5b0], R147 ;  /* 0x0005b09301007387 */ /* 0x0005e20000100800 */
[----:B-1----:R-:W-:Y:S02]  /*32630*/  IMAD.MOV.U32 R4, RZ, RZ, R3 ;  /* 0x000000ffff047224 */ /* 0x002fe400078e0003 */
        /* <DEDUP_REMOVED lines=11> */
[----:B----4-:R-:W-:-:S05]  /*326f0*/  IADD3 R2, P1, R2, UR5, RZ ;  /* 0x0000000502027c10 */ /* 0x010fca000ff3e0ff */
[----:B------:R4:W-:Y:S01]  /*32700*/  STL [R1+0x634], R2 ;  /* 0x0006340201007387 */ /* 0x0009e20000100800 */
[----:B-1----:R-:W-:Y:S01]  /*32710*/  IMAD.MOV.U32 R4, RZ, RZ, R2 ;  /* 0x000000ffff047224 */ /* 0x002fe200078e0002 */
[----:B------:R-:W-:Y:S02]  /*32720*/  IADD3 R8, P2, R8, UR5, RZ ;  /* 0x0000000508087c10 */ /* 0x000fe4000ff5e0ff */
[----:B---3--:R-:W-:Y:S02]  /*32730*/  IADD3.X R148, R148, UR7, RZ, P1, !PT ;  /* 0x0000000794947c10 */ /* 0x008fe40008ffe4ff */
[----:B------:R-:W-:-:S03]  /*32740*/  IADD3.X R151, R151, UR7, RZ, P2, !PT ;  /* 0x0000000797977c10 */ /* 0x000fc600097fe4ff */
[----:B------:R-:W-:Y:S01]  /*32750*/  IMAD.MOV.U32 R5, RZ, RZ, R148 ;  /* 0x000000ffff057224 */ /* 0x000fe200078e0094 */
[----:B------:R1:W-:Y:S04]  /*32760*/  STL [R1+0x630], R148 ;  /* 0x0006309401007387 */ /* 0x0003e80000100800 */
[----:B------:R3:W-:Y:S04]  /*32770*/  STL [R1+0x674], R8 ;  /* 0x0006740801007387 */ /* 0x0007e80000100800 */
[----:B----4-:R-:W4:Y:S04]  /*32780*/  LDL.LU R2, [R1+0x734] ;  /* 0x0007340001027983 */ /* 0x010f280000300800 */
        /* <DEDUP_REMOVED lines=57> */
[----:B-1----:R-:W-:-:S03]  /*32b20*/  MOV R4, R149 ;  /* 0x0000009500047202 */ /* 0x002fc60000000f00 */
        /* <DEDUP_REMOVED lines=97> */
[----:B------:R-:W-:Y:S01]  /*33140*/  STL [R1+0xab4], R3 ;  /* 0x000ab40301007387 */ /* 0x000fe20000100800 */
[----:B------:R-:W-:-:S03]  /*33150*/  IADD3.X R150, R150, UR7, RZ, P2, !PT ;  /* 0x0000000796967c10 */ /* 0x000fc600097fe4ff */
[----:B------:R2:W-:Y:S01]  /*33160*/  STL [R1+0xab0], R149 ;  /* 0x000ab09501007387 */ /* 0x0005e20000100800 */
[----:B-1----:R-:W-:Y:S02]  /*33170*/  IMAD.MOV.U32 R4, RZ, RZ, R3 ;  /* 0x000000ffff047224 */ /* 0x002fe400078e0003 */
[----:B------:R-:W-:Y:S01]  /*33180*/  IMAD.MOV.U32 R5, RZ, RZ, R149 ;  /* 0x000000ffff057224 */ /* 0x000fe200078e0095 */
[----:B------:R-:W-:Y:S04]  /*33190*/  STL [R1+0xaf4], R147 ;  /* 0x000af49301007387 */ /* 0x000fe80000100800 */
[----:B------:R1:W-:Y:S04]  /*331a0*/  LDGSTS.E [R0+0x6800], desc[UR52][R4.64], P0 ;  /* 0x0680000004007fae */ /* 0x0003e80008121874 */
[----:B--2---:R-:W2:Y:S04]  /*331b0*/  LDL.LU R149, [R1+0xbb4] ;  /* 0x000bb40001957983 */ /* 0x004ea80000300800 */
[----:B------:R1:W-:Y:S04]  /*331c0*/  STL [R1+0xaf0], R150 ;  /* 0x000af09601007387 */ /* 0x0003e80000100800 */
        /* <DEDUP_REMOVED lines=26> */
[----:B------:R-:W-:Y:S02]  /*33370*/  IADD3.X R150, R150, UR7, RZ, P1, !PT ;  /* 0x0000000796967c10 */ /* 0x000fe40008ffe4ff */
[----:B------:R-:W-:Y:S01]  /*33380*/  IADD3.X R147, R147, UR7, RZ, P2, !PT ;  /* 0x0000000793937c10 */ /* 0x000fe200097fe4ff */
[----:B------:R2:W-:Y:S01]  /*33390*/  STL [R1+0xbb4], R149 ;  /* 0x000bb49501007387 */ /* 0x0005e20000100800 */
[----:B-1----:R-:W-:Y:S02]  /*333a0*/  IMAD.MOV.U32 R4, RZ, RZ, R149 ;  /* 0x000000ffff047224 */ /* 0x002fe400078e0095 */
[----:B------:R-:W-:Y:S01]  /*333b0*/  IMAD.MOV.U32 R5, RZ, RZ, R150 ;  /* 0x000000ffff057224 */ /* 0x000fe200078e0096 */
[----:B------:R-:W-:Y:S04]  /*333c0*/  STL [R1+0xbb0], R150 ;  /* 0x000bb09601007387 */ /* 0x000fe80000100800 */
[----:B------:R1:W-:Y:S04]  /*333d0*/  STL [R1+0xbf4], R3 ;  /* 0x000bf40301007387 */ /* 0x0003e80000100800 */
[----:B------:R1:W-:Y:S04]  /*333e0*/  LDGSTS.E [R0+0x7800], desc[UR52][R4.64], P0 ;  /* 0x0780000004007fae */ /* 0x0003e80008121874 */
[----:B------:R1:W-:Y:S04]  /*333f0*/  STL [R1+0xbf0], R147 ;  /* 0x000bf09301007387 */ /* 0x0003e80000100800 */
[----:B--2---:R-:W2:Y:S01]  /*33400*/  LDL.LU R149, [R1+0x4b8] ;  /* 0x0004b80001957983 */ /* 0x004ea20000300800 */
[----:B-1----:R-:W-:-:S03]  /*33410*/  IMAD.MOV.U32 R4, RZ, RZ, R3 ;  /* 0x000000ffff047224 */ /* 0x002fc600078e0003 */
[----:B------:R-:W2:Y:S01]  /*33420*/  LDL.LU R3, [R1+0x4bc] ;  /* 0x0004bc0001037983 */ /* 0x000ea20000300800 */
[----:B------:R-:W-:-:S03]  /*33430*/  IMAD.MOV.U32 R5, RZ, RZ, R147 ;  /* 0x000000ffff057224 */ /* 0x000fc600078e0093 */
[----:B------:R-:W2:Y:S04]  /*33440*/  LDL.LU R150, [R1+0x4f8] ;  /* 0x0004f80001967983 */ /* 0x000ea80000300800 */
[----:B------:R-:W2:Y:S04]  /*33450*/  LDL.LU R147, [R1+0x4fc] ;  /* 0x0004fc0001937983 */ /* 0x000ea80000300800 */
[----:B------:R1:W-:Y:S02]  /*33460*/  LDGSTS.E [R0+0x7c00], desc[UR52][R4.64], P0 ;  /* 0x07c0000004007fae */ /* 0x0003e40008121874 */
[----:B-1----:R-:W-:-:S05]  /*33470*/  LOP3.LUT R0, R7, 0x10, RZ, 0x3c, !PT ;  /* 0x0000001007007812 */ /* 0x002fca00078e3cff */
[----:B------:R-:W-:Y:S01]  /*33480*/  VIADD R0, R0, UR8 ;  /* 0x0000000800007c36 */ /* 0x000fe20008000000 */
[----:B----4-:R-:W-:-:S05]  /*33490*/  IADD3 R2, P1, R2, UR5, RZ ;  /* 0x0000000502027c10 */ /* 0x010fca000ff3e0ff */
[----:B------:R1:W-:Y:S01]  /*334a0*/  STL [R1+0x43c], R2 ;  /* 0x00043c0201007387 */ /* 0x0003e20000100800 */
[----:B------:R-:W-:Y:S01]  /*334b0*/  IMAD.MOV.U32 R4, RZ, RZ, R2 ;  /* 0x000000ffff047224 */ /* 0x000fe200078e0002 */
[----:B------:R-:W-:Y:S02]  /*334c0*/  IADD3 R8, P2, R8, UR5, RZ ;  /* 0x0000000508087c10 */ /* 0x000fe4000ff5e0ff */
[----:B---3--:R-:W-:-:S03]  /*334d0*/  IADD3.X R148, R148, UR7, RZ, P1, !PT ;  /* 0x0000000794947c10 */ /* 0x008fc60008ffe4ff */
[----:B------:R-:W-:Y:S01]  /*334e0*/  STL [R1+0x47c], R8 ;  /* 0x00047c0801007387 */ /* 0x000fe20000100800 */
[----:B------:R-:W-:Y:S01]  /*334f0*/  IADD3.X R151, R151, UR7, RZ, P2, !PT ;  /* 0x0000000797977c10 */ /* 0x000fe200097fe4ff */
[----:B------:R-:W-:Y:S02]  /*33500*/  IMAD.MOV.U32 R5, RZ, RZ, R148 ;  /* 0x000000ffff057224 */ /* 0x000fe400078e0094 */
[----:B------:R3:W-:Y:S04]  /*33510*/  STL [R1+0x438], R148 ;  /* 0x0004389401007387 */ /* 0x0007e80000100800 */
[----:B-1----:R-:W4:Y:S04]  /*33520*/  LDL.LU R2, [R1+0x53c] ;  /* 0x00053c0001027983 */ /* 0x002f280000300800 */
[----:B------:R1:W-:Y:S04]  /*33530*/  LDGSTS.E [R0+0x80], desc[UR52][R4.64], P0 ;  /* 0x0008000004007fae */ /* 0x0003e80008121874 */
[----:B---3--:R-:W3:Y:S04]  /*33540*/  LDL.LU R148, [R1+0x57c] ;  /* 0x00057c0001947983 */ /* 0x008ee80000300800 */
[----:B------:R1:W-:Y:S02]  /*33550*/  STL [R1+0x478], R151 ;  /* 0x0004789701007387 */ /* 0x0003e40000100800 */
[----:B-1----:R-:W-:-:S02]  /*33560*/  IMAD.MOV.U32 R4, RZ, RZ, R8 ;  /* 0x000000ffff047224 */ /* 0x002fc400078e0008 */
[----:B------:R-:W3:Y:S01]  /*33570*/  LDL.LU R8, [R1+0x538] ;  /* 0x0005380001087983 */ /* 0x000ee20000300800 */
[----:B------:R-:W-:-:S03]  /*33580*/  IMAD.MOV.U32 R5, RZ, RZ, R151 ;  /* 0x000000ffff057224 */ /* 0x000fc600078e0097 */
[----:B------:R-:W3:Y:S04]  /*33590*/  LDL.LU R151, [R1+0x578] ;  /* 0x0005780001977983 */ /* 0x000ee80000300800 */
[----:B------:R1:W-:Y:S01]  /*335a0*/  LDGSTS.E [R0+0x480], desc[UR52][R4.64], P0 ;  /* 0x0048000004007fae */ /* 0x0003e20008121874 */
[----:B--2---:R-:W-:-:S04]  /*335b0*/  IADD3 R3, P1, R3, UR5, RZ ;  /* 0x0000000503037c10 */ /* 0x004fc8000ff3e0ff */
[----:B------:R-:W-:Y:S02]  /*335c0*/  IADD3.X R149, R149, UR7, RZ, P1, !PT ;  /* 0x0000000795957c10 */ /* 0x000fe40008ffe4ff */
[----:B------:R-:W-:Y:S01]  /*335d0*/  IADD3 R147, P2, R147, UR5, RZ ;  /* 0x0000000593937c10 */ /* 0x000fe2000ff5e0ff */
[----:B------:R2:W-:Y:S01]  /*335e0*/  STL [R1+0x4bc], R3 ;  /* 0x0004bc0301007387 */ /* 0x0005e20000100800 */
[----:B-1----:R-:W-:Y:S02]  /*335f0*/  IMAD.MOV.U32 R4, RZ, RZ, R3 ;  /* 0x000000ffff047224 */ /* 0x002fe400078e0003 */
[----:B------:R-:W-:Y:S01]  /*33600*/  IADD3.X R150, R150, UR7, RZ, P2, !PT ;  /* 0x0000000796967c10 */ /* 0x000fe200097fe4ff */
[----:B------:R-:W-:Y:S01]  /*33610*/  IMAD.MOV.U32 R5, RZ, RZ, R149 ;  /* 0x000000ffff057224 */ /* 0x000fe200078e0095 */
[----:B------:R1:W-:Y:S04]  /*33620*/  STL [R1+0x4b8], R149 ;  /* 0x0004b89501007387 */ /* 0x0003e80000100800 */
[----:B------:R1:W-:Y:S04]  /*33630*/  STL [R1+0x4fc], R147 ;  /* 0x0004fc9301007387 */ /* 0x0003e80000100800 */
[----:B--2---:R-:W2:Y:S04]  /*33640*/  LDL.LU R3, [R1+0x5bc] ;  /* 0x0005bc0001037983 */ /* 0x004ea80000300800 */
[----:B------:R1:W-:Y:S04]  /*33650*/  STL [R1+0x4f8], R150 ;  /* 0x0004f89601007387 */ /* 0x0003e80000100800 */
[----:B------:R1:W-:Y:S04]  /*33660*/  LDGSTS.E [R0+0x880], desc[UR52][R4.64], P0 ;  /* 0x0088000004007fae */ /* 0x0003e80008121874 */
[----:B-1----:R-:W2:Y:S01]  /*33670*/  LDL.LU R149, [R1+0x5fc] ;  /* 0x0005fc0001957983 */ /* 0x002ea20000300800 */
[----:B------:R-:W-:-:S03]  /*33680*/  IMAD.MOV.U32 R4, RZ, RZ, R147 ;  /* 0x000000ffff047224 */ /* 0x000fc600078e0093 */
[----:B------:R-:W2:Y:S01]  /*33690*/  LDL.LU R147, [R1+0x5b8] ;  /* 0x0005b80001937983 */ /* 0x000ea20000300800 */
[----:B------:R-:W-:-:S03]  /*336a0*/  IMAD.MOV.U32 R5, RZ, RZ, R150 ;  /* 0x000000ffff057224 */ /* 0x000fc600078e0096 */
[----:B------:R-:W2:Y:S04]  /*336b0*/  LDL.LU R150, [R1+0x5f8] ;  /* 0x0005f80001967983 */ /* 0x000ea80000300800 */
[----:B------:R1:W-:Y:S01]  /*336c0*/  LDGSTS.E [R0+0xc80], desc[UR52][R4.64], P0 ;  /* 0x00c8000004007fae */ /* 0x0003e20008121874 */
[----:B----4-:R-:W-:Y:S02]  /*336d0*/  IADD3 R2, P1, R2, UR5, RZ ;  /* 0x0000000502027c10 */ /* 0x010fe4000ff3e0ff */
[----:B---3--:R-:W-:-:S03]  /*336e0*/  IADD3 R148, P2, R148, UR5, RZ ;  /* 0x0000000594947c10 */ /* 0x008fc6000ff5e0ff */
[----:B------:R3:W-:Y:S01]  /*336f0*/  STL [R1+0x53c], R2 ;  /* 0x00053c0201007387 */ /* 0x0007e20000100800 */
[----:B-1----:R-:W-:Y:S01]  /*33700*/  IMAD.MOV.U32 R4, RZ, RZ, R2 ;  /* 0x000000ffff047224 */ /* 0x002fe200078e0002 */
[----:B------:R-:W-:Y:S02]  /*33710*/  IADD3.X R8, R8, UR7, RZ, P1, !PT ;  /* 0x0000000708087c10 */ /* 0x000fe40008ffe4ff */
[----:B------:R-:W-:-:S03]  /*33720*/  IADD3.X R151, R151, UR7, RZ, P2, !PT ;  /* 0x0000000797977c10 */ /* 0x000fc600097fe4ff */
[----:B------:R-:W-:Y:S01]  /*33730*/  IMAD.MOV.U32 R5, RZ, RZ, R8 ;  /* 0x000000ffff057224 */ /* 0x000fe200078e0008 */
[----:B------:R1:W-:Y:S04]  /*33740*/  STL [R1+0x538], R8 ;  /* 0x0005380801007387 */ /* 0x0003e80000100800 */
[----:B------:R4:W-:Y:S04]  /*33750*/  STL [R1+0x57c], R148 ;  /* 0x00057c9401007387 */ /* 0x0009e80000100800 */
[----:B---3--:R-:W3:Y:S04]  /*33760*/  LDL.LU R2, [R1+0x63c] ;  /* 0x00063c0001027983 */ /* 0x008ee80000300800 */
[----:B------:R4:W-:Y:S04]  /*33770*/  STL [R1+0x578], R151 ;  /* 0x0005789701007387 */ /* 0x0009e80000100800 */
[----:B------:R4:W-:Y:S04]  /*33780*/  LDGSTS.E [R0+0x1080], desc[UR52][R4.64], P0 ;  /* 0x0108000004007fae */ /* 0x0009e80008121874 */
[----:B-1----:R-:W3:Y:S01]  /*33790*/  LDL.LU R8, [R1+0x67c] ;  /* 0x00067c0001087983 */ /* 0x002ee20000300800 */
[----:B----4-:R-:W-:-:S03]  /*337a0*/  IMAD.MOV.U32 R4, RZ, RZ, R148 ;  /* 0x000000ffff047224 */ /* 0x010fc600078e0094 */
[----:B------:R-:W4:Y:S01]  /*337b0*/  LDL.LU R148, [R1+0x638] ;  /* 0x0006380001947983 */ /* 0x000f220000300800 */
[----:B------:R-:W-:-:S03]  /*337c0*/  IMAD.MOV.U32 R5, RZ, RZ, R151 ;  /* 0x000000ffff057224 */ /* 0x000fc600078e0097 */
[----:B------:R-:W4:Y:S01]  /*337d0*/  LDL.LU R151, [R1+0x678] ;  /* 0x0006780001977983 */ /* 0x000f220000300800 */
[----:B--2---:R-:W-:-:S03]  /*337e0*/  IADD3 R3, P1, R3, UR5, RZ ;  /* 0x0000000503037c10 */ /* 0x004fc6000ff3e0ff */
[----:B------:R1:W-:Y:S01]  /*337f0*/  LDGSTS.E [R0+0x1480], desc[UR52][R4.64], P0 ;  /* 0x0148000004007fae */ /* 0x0003e20008121874 */
[----:B------:R-:W-:-:S03]  /*33800*/  IADD3 R149, P2, R149, UR5, RZ ;  /* 0x0000000595957c10 */ /* 0x000fc6000ff5e0ff */
[----:B------:R2:W-:Y:S01]  /*33810*/  STL [R1+0x5bc], R3 ;  /* 0x0005bc0301007387 */ /* 0x0005e20000100800 */
[----:B-1----:R-:W-:Y:S01]  /*33820*/  IMAD.MOV.U32 R4, RZ, RZ, R3 ;  /* 0x000000ffff047224 */ /* 0x002fe200078e0003 */
[----:B------:R-:W-:Y:S02]  /*33830*/  IADD3.X R147, R147, UR7, RZ, P1, !PT ;  /* 0x0000000793937c10 */ /* 0x000fe40008ffe4ff */
[----:B------:R-:W-:-:S03]  /*33840*/  IADD3.X R150, R150, UR7, RZ, P2, !PT ;  /* 0x0000000796967c10 */ /* 0x000fc600097fe4ff */
        /* <DEDUP_REMOVED lines=12> */
[----:B---3--:R-:W-:-:S05]  /*33910*/  IADD3 R2, P1, R2, UR5, RZ ;  /* 0x0000000502027c10 */ /* 0x008fca000ff3e0ff */
[----:B------:R3:W-:Y:S01]  /*33920*/  STL [R1+0x63c], R2 ;  /* 0x00063c0201007387 */ /* 0x0007e20000100800 */
[----:B-1----:R-:W-:Y:S01]  /*33930*/  IMAD.MOV.U32 R4, RZ, RZ, R2 ;  /* 0x000000ffff047224 */ /* 0x002fe200078e0002 */
[----:B------:R-:W-:Y:S02]  /*33940*/  IADD3 R8, P2, R8, UR5, RZ ;  /* 0x0000000508087c10 */ /* 0x000fe4000ff5e0ff */
[----:B----4-:R-:W-:Y:S02]  /*33950*/  IADD3.X R148, R148, UR7, RZ, P1, !PT ;  /* 0x0000000794947c10 */ /* 0x010fe40008ffe4ff */
        /* <DEDUP_REMOVED lines=67> */
[----:B---3--:R-:W-:-:S04]  /*33d90*/  IADD3 R2, P1, R2, UR5, RZ ;  /* 0x0000000502027c10 */ /* 0x008fc8000ff3e0ff */
[----:B-1----:R-:W-:Y:S01]  /*33da0*/  MOV R4, R2 ;  /* 0x0000000200047202 */ /* 0x002fe20000000f00 */
[----:B------:R1:W-:Y:S01]  /*33db0*/  STL [R1+0x83c], R2 ;  /* 0x00083c0201007387 */ /* 0x0003e20000100800 */
[----:B------:R-:W-:Y:S02]  /*33dc0*/  IADD3 R8, P2, R8, UR5, RZ ;  /* 0x0000000508087c10 */ /* 0x000fe4000ff5e0ff */
[----:B----4-:R-:W-:Y:S02]  /*33dd0*/  IADD3.X R148, R148, UR7, RZ, P1, !PT ;  /* 0x0000000794947c10 */ /* 0x010fe40008ffe4ff */
[----:B------:R-:W-:-:S03]  /*33de0*/  IADD3.X R151, R151, UR7, RZ, P2, !PT ;  /* 0x0000000797977c10 */ /* 0x000fc600097fe4ff */
[----:B------:R-:W-:Y:S01]  /*33df0*/  IMAD.MOV.U32 R5, RZ, RZ, R148 ;  /* 0x000000ffff057224 */ /* 0x000fe200078e0094 */
[----:B------:R3:W-:Y:S04]  /*33e00*/  STL [R1+0x838], R148 ;  /* 0x0008389401007387 */ /* 0x0007e80000100800 */
[----:B------:R4:W-:Y:S04]  /*33e10*/  STL [R1+0x87c], R8 ;  /* 0x00087c0801007387 */ /* 0x0009e80000100800 */
[----:B-1----:R-:W2:Y:S04]  /*33e20*/  LDL.LU R2, [R1+0x93c] ;  /* 0x00093c0001027983 */ /* 0x002ea80000300800 */
[----:B------:R1:W-:Y:S04]  /*33e30*/  STL [R1+0x878], R151 ;  /* 0x0008789701007387 */ /* 0x0003e80000100800 */
[----:B------:R4:W-:Y:S04]  /*33e40*/  LDGSTS.E [R0+0x4080], desc[UR52][R4.64], P0 ;  /* 0x0408000004007fae */ /* 0x0009e80008121874 */
[----:B---3--:R-:W3:Y:S01]  /*33e50*/  LDL.LU R148, [R1+0x97c] ;  /* 0x00097c0001947983 */ /* 0x008ee20000300800 */
[----:B----4-:R-:W-:-:S03]  /*33e60*/  IMAD.MOV.U32 R4, RZ, RZ, R8 ;  /* 0x000000ffff047224 */ /* 0x010fc600078e0008 */
[----:B------:R-:W4:Y:S01]  /*33e70*/  LDL.LU R8, [R1+0x938] ;  /* 0x0009380001087983 */ /* 0x000f220000300800 */
[----:B------:R-:W-:-:S03]  /*33e80*/  IMAD.MOV.U32 R5, RZ, RZ, R151 ;  /* 0x000000ffff057224 */ /* 0x000fc600078e0097 */
[----:B-1----:R-:W4:Y:S01]  /*33e90*/  LDL.LU R151, [R1+0x978] ;  /* 0x0009780001977983 */ /* 0x002f220000300800 */
        /* <DEDUP_REMOVED lines=19> */
[----:B------:R-:W-:-:S05]  /*33fd0*/  IADD3 R2, P1, R2, UR5, RZ ;  /* 0x0000000502027c10 */ /* 0x000fca000ff3e0ff */
[----:B------:R4:W-:Y:S01]  /*33fe0*/  STL [R1+0x93c], R2 ;  /* 0x00093c0201007387 */ /* 0x0009e20000100800 */
[----:B-1----:R-:W-:Y:S01]  /*33ff0*/  IMAD.MOV.U32 R4, RZ, RZ, R2 ;  /* 0x000000ffff047224 */ /* 0x002fe200078e0002 */
[----:B---3--:R-:W-:Y:S02]  /*34000*/  IADD3 R148, P2, R148, UR5, RZ ;  /* 0x0000000594947c10 */ /* 0x008fe4000ff5e0ff */
[----:B----4-:R-:W-:Y:S02]  /*34010*/  IADD3.X R8, R8, UR7, RZ, P1, !PT ;  /* 0x0000000708087c10 */ /* 0x010fe40008ffe4ff */
[----:B------:R-:W-:-:S03]  /*34020*/  IADD3.X R151, R151, UR7, RZ, P2, !PT ;  /* 0x0000000797977c10 */ /* 0x000fc600097fe4ff */
        /* <DEDUP_REMOVED lines=50> */
[----:B------:R-:W-:Y:S01]  /*34350*/  STL [R1+0xabc], R3 ;  /* 0x000abc0301007387 */ /* 0x000fe20000100800 */
[----:B-1----:R-:W-:Y:S01]  /*34360*/  IMAD.MOV.U32 R4, RZ, RZ, R3 ;  /* 0x000000ffff047224 */ /* 0x002fe200078e0003 */
[----:B------:R-:W-:Y:S02]  /*34370*/  IADD3.X R149, R149, UR7, RZ, P1, !PT ;  /* 0x0000000795957c10 */ /* 0x000fe40008ffe4ff */
[----:B------:R-:W-:-:S03]  /*34380*/  IADD3.X R150, R150, UR7, RZ, P2, !PT ;  /* 0x0000000796967c10 */ /* 0x000fc600097fe4ff */
[----:B------:R-:W-:Y:S01]  /*34390*/  IMAD.MOV.U32 R5, RZ, RZ, R149 ;  /* 0x000000ffff057224 */ /* 0x000fe200078e0095 */
[----:B------:R1:W-:Y:S04]  /*343a0*/  STL [R1+0xab8], R149 ;  /* 0x000ab89501007387 */ /* 0x0003e80000100800 */
[----:B------:R-:W-:Y:S04]  /*343b0*/  STL [R1+0xafc], R147 ;  /* 0x000afc9301007387 */ /* 0x000fe80000100800 */
[----:B------:R2:W-:Y:S04]  /*343c0*/  LDGSTS.E [R0+0x6880], desc[UR52][R4.64], P0 ;  /* 0x0688000004007fae */ /* 0x0005e80008121874 */
[----:B-1----:R-:W3:Y:S04]  /*343d0*/  LDL.LU R149, [R1+0xbbc] ;  /* 0x000bbc0001957983 */ /* 0x002ee80000300800 */
[----:B------:R1:W-:Y:S04]  /*343e0*/  STL [R1+0xaf8], R150 ;  /* 0x000af89601007387 */ /* 0x0003e80000100800 */
[----:B------:R-:W3:Y:S01]  /*343f0*/  LDL.LU R3, [R1+0xbfc] ;  /* 0x000bfc0001037983 */ /* 0x000ee20000300800 */
[----:B--2---:R-:W-:-:S03]  /*34400*/  IMAD.MOV.U32 R5, RZ, RZ, R150 ;  /* 0x000000ffff057224 */ /* 0x004fc600078e0096 */
[----:B-1----:R-:W2:Y:S01]  /*34410*/  LDL.LU R150, [R1+0xbb8] ;  /* 0x000bb80001967983 */ /* 0x002ea20000300800 */
        /* <DEDUP_REMOVED lines=20> */
[----:B------:R-:W-:-:S03]  /*34560*/  IADD3 R149, P1, R149, UR5, RZ ;  /* 0x0000000595957c10 */ /* 0x000fc6000ff3e0ff */
[----:B------:R1:W-:Y:S01]  /*34570*/  LDGSTS.E [R0+0x7480], desc[UR52][R4.64], P0 ;  /* 0x0748000004007fae */ /* 0x0003e20008121874 */
[----:B------:R-:W-:Y:S02]  /*34580*/  IADD3 R3, P2, R3, UR5, RZ ;  /* 0x0000000503037c10 */ /* 0x000fe4000ff5e0ff */
[----:B--2---:R-:W-:Y:S01]  /*34590*/  IADD3.X R150, R150, UR7, RZ, P1, !PT ;  /* 0x0000000796967c10 */ /* 0x004fe20008ffe4ff */
[----:B-1----:R-:W-:Y:S01]  /*345a0*/  IMAD.MOV.U32 R4, RZ, RZ, R149 ;  /* 0x000000ffff047224 */ /* 0x002fe200078e0095 */
[----:B------:R1:W-:Y:S01]  /*345b0*/  STL [R1+0xbbc], R149 ;  /* 0x000bbc9501007387 */ /* 0x0003e20000100800 */
[----:B------:R-:W-:Y:S02]  /*345c0*/  IADD3.X R147, R147, UR7, RZ, P2, !PT ;  /* 0x0000000793937c10 */ /* 0x000fe400097fe4ff */
[----:B------:R-:W-:Y:S01]  /*345d0*/  IMAD.MOV.U32 R5, RZ, RZ, R150 ;  /* 0x000000ffff057224 */ /* 0x000fe200078e0096 */
[----:B------:R-:W-:Y:S04]  /*345e0*/  STL [R1+0xbb8], R150 ;  /* 0x000bb89601007387 */ /* 0x000fe80000100800 */
[----:B------:R2:W-:Y:S04]  /*345f0*/  STL [R1+0xbfc], R3 ;  /* 0x000bfc0301007387 */ /* 0x0005e80000100800 */
[----:B------:R2:W-:Y:S04]  /*34600*/  LDGSTS.E [R0+0x7880], desc[UR52][R4.64], P0 ;  /* 0x0788000004007fae */ /* 0x0005e80008121874 */
[----:B------:R2:W-:Y:S04]  /*34610*/  STL [R1+0xbf8], R147 ;  /* 0x000bf89301007387 */ /* 0x0005e80000100800 */
[----:B-1----:R-:W3:Y:S01]  /*34620*/  LDL.LU R149, [R1+0x4c0] ;  /* 0x0004c00001957983 */ /* 0x002ee20000300800 */
[----:B--2---:R-:W-:-:S03]  /*34630*/  IMAD.MOV.U32 R4, RZ, RZ, R3 ;  /* 0x000000ffff047224 */ /* 0x004fc600078e0003 */
        /* <DEDUP_REMOVED lines=61> */
[----:B------:R1:W-:Y:S04]  /*34a10*/  LDGSTS.E [R0+0x1500], desc[UR52][R4.64], P0 ;  /* 0x0150000004007fae */ /* 0x0003e80008121874 */
[----:B------:R2:W-:Y:S01]  /*34a20*/  STL [R1+0x5c4], R3 ;  /* 0x0005c40301007387 */ /* 0x0005e20000100800 */
[----:B------:R-:W-:Y:S01]  /*34a30*/  IADD3 R149, P2, R149, UR5, RZ ;  /* 0x0000000595957c10 */ /* 0x000fe2000ff5e0ff */
        /* <DEDUP_REMOVED lines=100> */
[----:B----4-:R-:W-:-:S03]  /*35080*/  MOV R4, R8 ;  /* 0x0000000800047202 */ /* 0x010fc60000000f00 */
        /* <DEDUP_REMOVED lines=77> */
[----:B------:R-:W-:Y:S01]  /*35560*/  STL [R1+0xac4], R3 ;  /* 0x000ac40301007387 */ /* 0x000fe20000100800 */
[----:B------:R-:W-:Y:S01]  /*35570*/  IADD3 R147, P2, R147, UR5, RZ ;  /* 0x0000000593937c10 */ /* 0x000fe2000ff5e0ff */
[----:B-1----:R-:W-:Y:S01]  /*35580*/  IMAD.MOV.U32 R4, RZ, RZ, R3 ;  /* 0x000000ffff047224 */ /* 0x002fe200078e0003 */
[----:B------:R-:W-:Y:S02]  /*35590*/  IADD3.X R149, R149, UR7, RZ, P1, !PT ;  /* 0x0000000795957c10 */ /* 0x000fe40008ffe4ff */
[----:B------:R-:W-:-:S03]  /*355a0*/  IADD3.X R150, R150, UR7, RZ, P2, !PT ;  /* 0x0000000796967c10 */ /* 0x000fc600097fe4ff */
[----:B------:R-:W-:Y:S01]  /*355b0*/  IMAD.MOV.U32 R5, RZ, RZ, R149 ;  /* 0x000000ffff057224 */ /* 0x000fe200078e0095 */
[----:B------:R1:W-:Y:S04]  /*355c0*/  STL [R1+0xac0], R149 ;  /* 0x000ac09501007387 */ /* 0x0003e80000100800 */
[----:B------:R-:W-:Y:S04]  /*355d0*/  STL [R1+0xb04], R147 ;  /* 0x000b049301007387 */ /* 0x000fe80000100800 */
[----:B------:R2:W-:Y:S04]  /*355e0*/  LDGSTS.E [R0+0x6900], desc[UR52][R4.64], P0 ;  /* 0x0690000004007fae */ /* 0x0005e80008121874 */
[----:B-1----:R-:W4:Y:S04]  /*355f0*/  LDL.LU R149, [R1+0xbc4] ;  /* 0x000bc40001957983 */ /* 0x002f280000300800 */
[----:B------:R1:W-:Y:S04]  /*35600*/  STL [R1+0xb00], R150 ;  /* 0x000b009601007387 */ /* 0x0003e80000100800 */
[----:B------:R-:W4:Y:S01]  /*35610*/  LDL.LU R3, [R1+0xc04] ;  /* 0x000c040001037983 */ /* 0x000f220000300800 */
[----:B--2---:R-:W-:-:S03]  /*35620*/  IMAD.MOV.U32 R5, RZ, RZ, R150 ;  /* 0x000000ffff057224 */ /* 0x004fc600078e0096 */
[----:B-1----:R-:W2:Y:S01]  /*35630*/  LDL.LU R150, [R1+0xbc0] ;  /* 0x000bc00001967983 */ /* 0x002ea20000300800 */
        /* <DEDUP_REMOVED lines=19> */
[----:B------:R-:W4:Y:S04]  /*35770*/  LDL.LU R151, [R1+0x488] ;  /* 0x0004880001977983 */ /* 0x000f280000300800 */
[----:B------:R1:W-:Y:S01]  /*35780*/  LDGSTS.E [R0+0x7500], desc[UR52][R4.64], P0 ;  /* 0x0750000004007fae */ /* 0x0003e20008121874 */
[----:B------:R-:W-:Y:S02]  /*35790*/  IADD3 R149, P1, R149, UR5, RZ ;  /* 0x0000000595957c10 */ /* 0x000fe4000ff3e0ff */
[----:B------:R-:W-:-:S03]  /*357a0*/  IADD3 R3, P2, R3, UR5, RZ ;  /* 0x0000000503037c10 */ /* 0x000fc6000ff5e0ff */
[----:B-1----:R-:W-:Y:S01]  /*357b0*/  IMAD.MOV.U32 R4, RZ, RZ, R149 ;  /* 0x000000ffff047224 */ /* 0x002fe200078e0095 */
[----:B--2---:R-:W-:Y:S01]  /*357c0*/  IADD3.X R150, R150, UR7, RZ, P1, !PT ;  /* 0x0000000796967c10 */ /* 0x004fe20008ffe4ff */
[----:B------:R1:W-:Y:S01]  /*357d0*/  STL [R1+0xbc4], R149 ;  /* 0x000bc49501007387 */ /* 0x0003e20000100800 */
[----:B------:R-:W-:-:S03]  /*357e0*/  IADD3.X R147, R147, UR7, RZ, P2, !PT ;  /* 0x0000000793937c10 */ /* 0x000fc600097fe4ff */
[----:B------:R-:W-:Y:S01]  /*357f0*/  IMAD.MOV.U32 R5, RZ, RZ, R150 ;  /* 0x000000ffff057224 */ /* 0x000fe200078e0096 */
[----:B------:R-:W-:Y:S04]  /*35800*/  STL [R1+0xbc0], R150 ;  /* 0x000bc09601007387 */ /* 0x000fe80000100800 */
[----:B------:R2:W-:Y:S04]  /*35810*/  STL [R1+0xc04], R3 ;  /* 0x000c040301007387 */ /* 0x0005e80000100800 */
[----:B------:R2:W-:Y:S04]  /*35820*/  LDGSTS.E [R0+0x7900], desc[UR52][R4.64], P0 ;  /* 0x0790000004007fae */ /* 0x0005e80008121874 */
[----:B------:R2:W-:Y:S04]  /*35830*/  STL [R1+0xc00], R147 ;  /* 0x000c009301007387 */ /* 0x0005e80000100800 */
[----:B-1----:R-:W4:Y:S01]  /*35840*/  LDL.LU R149, [R1+0x4c8] ;  /* 0x0004c80001957983 */ /* 0x002f220000300800 */
        /* <DEDUP_REMOVED lines=8> */
[----:B---3--:R-:W-:-:S05]  /*358d0*/  IADD3 R2, P1, R2, UR5, RZ ;  /* 0x0000000502027c10 */ /* 0x008fca000ff3e0ff */
[----:B------:R1:W-:Y:S01]  /*358e0*/  STL [R1+0x44c], R2 ;  /* 0x00044c0201007387 */ /* 0x0003e20000100800 */
[----:B------:R-:W-:Y:S01]  /*358f0*/  IMAD.MOV.U32 R4, RZ, RZ, R2 ;  /* 0x000000ffff047224 */ /* 0x000fe200078e0002 */
[----:B------:R-:W-:Y:S02]  /*35900*/  IADD3 R8, P2, R8, UR5, RZ ;  /* 0x0000000508087c10 */ /* 0x000fe4000ff5e0ff */
[----:B----4-:R-:W-:-:S03]  /*35910*/  IADD3.X R148, R148, UR7, RZ, P1, !PT ;  /* 0x0000000794947c10 */ /* 0x010fc60008ffe4ff */
        /* <DEDUP_REMOVED lines=49> */
[----:B--2---:R-:W-:-:S05]  /*35c30*/  IADD3 R3, P1, R3, UR5, RZ ;  /* 0x0000000503037c10 */ /* 0x004fca000ff3e0ff */
        /* <DEDUP_REMOVED lines=109> */
[----:B------:R-:W-:Y:S02]  /*36310*/  IADD3 R147, P2, R147, UR5, RZ ;  /* 0x0000000593937c10 */ /* 0x000fe4000ff5e0ff */
[----:B-1----:R-:W-:Y:S02]  /*36320*/  MOV R4, R3 ;  /* 0x0000000300047202 */ /* 0x002fe40000000f00 */
        /* <DEDUP_REMOVED lines=180> */
[----:B-1----:R-:W-:Y:S01]  /*36e70*/  IMAD.MOV.U32 R4, RZ, RZ, R3 ;  /* 0x000000ffff047224 */ /* 0x002fe200078e0003 */
[----:B------:R-:W-:Y:S02]  /*36e80*/  IADD3 R149, P2, R149, UR5, RZ ;  /* 0x0000000595957c10 */ /* 0x000fe4000ff5e0ff */
        /* <DEDUP_REMOVED lines=117> */
[----:B------:R-:W-:-:S03]  /*375e0*/  MOV R4, R147 ;  /* 0x0000009300047202 */ /* 0x000fc60000000f00 */
        /* <DEDUP_REMOVED lines=60> */
[----:B-1----:R-:W-:Y:S01]  /*379b0*/  IMAD.MOV.U32 R4, RZ, RZ, R3 ;  /* 0x000000ffff047224 */ /* 0x002fe200078e0003 */
[----:B------:R-:W-:Y:S02]  /*379c0*/  IADD3 R147, P2, R147, UR5, RZ ;  /* 0x0000000593937c10 */ /* 0x000fe4000ff5e0ff */
        /* <DEDUP_REMOVED lines=248> */
[----:B-1----:R-:W4:Y:S04]  /*38950*/  LDL.LU R151, [R1+0xa98] ;  /* 0x000a980001977983 */ /* 0x002f280000300800 */
        /* <DEDUP_REMOVED lines=35> */
[----:B------:R-:W3:Y:S04]  /*38b90*/  LDL.LU R151, [R1+0xb98] ;  /* 0x000b980001977983 */ /* 0x000ee80000300800 */
        /* <DEDUP_REMOVED lines=327> */
[----:B------:R-:W-:-:S05]  /*3a010*/  IADD3 R149, P1, R149, UR5, RZ ;  /* 0x0000000595957c10 */ /* 0x000fca000ff3e0ff */
[----:B-1----:R-:W-:Y:S01]  /*3a020*/  IMAD.MOV.U32 R4, RZ, RZ, R149 ;  /* 0x000000ffff047224 */ /* 0x002fe200078e0095 */
[----:B------:R-:W-:Y:S02]  /*3a030*/  IADD3 R3, P2, R3, UR5, RZ ;  /* 0x0000000503037c10 */ /* 0x000fe4000ff5e0ff */
[----:B--2---:R-:W-:Y:S01]  /*3a040*/  IADD3.X R150, R150, UR7, RZ, P1, !PT ;  /* 0x0000000796967c10 */ /* 0x004fe20008ffe4ff */
[----:B------:R-:W-:Y:S01]  /*3a050*/  STL [R1+0xbe4], R149 ;  /* 0x000be49501007387 */ /* 0x000fe20000100800 */
[----:B------:R-:W-:-:S03]  /*3a060*/  IADD3.X R147, R147, UR7, RZ, P2, !PT ;  /* 0x0000000793937c10 */ /* 0x000fc600097fe4ff */
[----:B------:R-:W-:Y:S01]  /*3a070*/  IMAD.MOV.U32 R5, RZ, RZ, R150 ;  /* 0x000000ffff057224 */ /* 0x000fe200078e0096 */
[----:B------:R-:W-:Y:S04]  /*3a080*/  STL [R1+0xbe0], R150 ;  /* 0x000be09601007387 */ /* 0x000fe80000100800 */
[----:B------:R-:W-:Y:S04]  /*3a090*/  STL [R1+0xc24], R3 ;  /* 0x000c240301007387 */ /* 0x000fe80000100800 */
[----:B------:R1:W-:Y:S04]  /*3a0a0*/  LDGSTS.E [R0+0x7b00], desc[UR52][R4.64], P0 ;  /* 0x07b0000004007fae */ /* 0x0003e80008121874 */
[----:B------:R2:W-:Y:S01]  /*3a0b0*/  STL [R1+0xc20], R147 ;  /* 0x000c209301007387 */ /* 0x0005e20000100800 */
[----:B-1----:R-:W-:-:S02]  /*3a0c0*/  IMAD.MOV.U32 R4, RZ, RZ, R3 ;  /* 0x000000ffff047224 */ /* 0x002fc400078e0003 */
[----:B------:R-:W-:Y:S02]  /*3a0d0*/  IMAD.MOV.U32 R5, RZ, RZ, R147 ;  /* 0x000000ffff057224 */ /* 0x000fe400078e0093 */
[----:B--2---:R-:W2:Y:S04]  /*3a0e0*/  LDL.LU R147, [R1+0x4e8] ;  /* 0x0004e80001937983 */ /* 0x004ea80000300800 */
[----:B------:R-:W2:Y:S04]  /*3a0f0*/  LDL.LU R3, [R1+0x4ec] ;  /* 0x0004ec0001037983 */ /* 0x000ea80000300800 */
[----:B------:R1:W-:Y:S04]  /*3a100*/  LDGSTS.E [R0+0x7f00], desc[UR52][R4.64], P0 ;  /* 0x07f0000004007fae */ /* 0x0003e80008121874 */
[----:B------:R-:W2:Y:S04]  /*3a110*/  LDL.LU R150, [R1+0x528] ;  /* 0x0005280001967983 */ /* 0x000ea80000300800 */
[----:B------:R-:W2:Y:S01]  /*3a120*/  LDL.LU R149, [R1+0x52c] ;  /* 0x00052c0001957983 */ /* 0x000ea20000300800 */
        /* <DEDUP_REMOVED lines=21> */
[----:B------:R-:W-:Y:S01]  /*3a280*/  IADD3.X R147, R147, UR7, RZ, P1, !PT ;  /* 0x0000000793937c10 */ /* 0x000fe20008ffe4ff */
[----:B------:R2:W-:Y:S01]  /*3a290*/  STL [R1+0x4ec], R3 ;  /* 0x0004ec0301007387 */ /* 0x0005e20000100800 */
[----:B-1----:R-:W-:Y:S01]  /*3a2a0*/  IMAD.MOV.U32 R4, RZ, RZ, R3 ;  /* 0x000000ffff047224 */ /* 0x002fe200078e0003 */
[----:B------:R-:W-:Y:S02]  /*3a2b0*/  IADD3 R149, P2, R149, UR5, RZ ;  /* 0x0000000595957c10 */ /* 0x000fe4000ff5e0ff */
[----:B------:R-:W-:Y:S01]  /*3a2c0*/  IMAD.MOV.U32 R5, RZ, RZ, R147 ;  /* 0x000000ffff057224 */ /* 0x000fe200078e0093 */
[----:B------:R1:W-:Y:S01]  /*3a2d0*/  STL [R1+0x4e8], R147 ;  /* 0x0004e89301007387 */ /* 0x0003e20000100800 */
[----:B------:R-:W-:-:S03]  /*3a2e0*/  IADD3.X R150, R150, UR7, RZ, P2, !PT ;  /* 0x0000000796967c10 */ /* 0x000fc600097fe4ff */
[----:B------:R1:W-:Y:S04]  /*3a2f0*/  STL [R1+0x52c], R149 ;  /* 0x00052c9501007387 */ /* 0x0003e80000100800 */
[----:B--2---:R-:W2:Y:S04]  /*3a300*/  LDL.LU R3, [R1+0x5ec] ;  /* 0x0005ec0001037983 */ /* 0x004ea80000300800 */
[----:B------:R1:W-:Y:S04]  /*3a310*/  STL [R1+0x528], R150 ;  /* 0x0005289601007387 */ /* 0x0003e80000100800 */
[----:B------:R1:W-:Y:S04]  /*3a320*/  LDGSTS.E [R0+0xb80], desc[UR52][R4.64], P0 ;  /* 0x00b8000004007fae */ /* 0x0003e80008121874 */
[----:B-1----:R-:W2:Y:S01]  /*3a330*/  LDL.LU R147, [R1+0x62c] ;  /* 0x00062c0001937983 */ /* 0x002ea20000300800 */
[----:B------:R-:W-:-:S02]  /*3a340*/  IMAD.MOV.U32 R4, RZ, RZ, R149 ;  /* 0x000000ffff047224 */ /* 0x000fc400078e0095 */
[----:B------:R-:W-:Y:S01]  /*3a350*/  IMAD.MOV.U32 R5, RZ, RZ, R150 ;  /* 0x000000ffff057224 */ /* 0x000fe200078e0096 */
[----:B------:R-:W2:Y:S04]  /*3a360*/  LDL.LU R149, [R1+0x5e8] ;  /* 0x0005e80001957983 */ /* 0x000ea80000300800 */
[----:B------:R-:W2:Y:S04]  /*3a370*/  LDL.LU R150, [R1+0x628] ;  /* 0x0006280001967983 */ /* 0x000ea80000300800 */
[----:B------:R1:W-:Y:S01]  /*3a380*/  LDGSTS.E [R0+0xf80], desc[UR52][R4.64], P0 ;  /* 0x00f8000004007fae */ /* 0x0003e20008121874 */
[----:B----4-:R-:W-:-:S02]  /*3a390*/  IADD3 R2, P1, R2, UR5, RZ ;  /* 0x0000000502027c10 */ /* 0x010fc4000ff3e0ff */
        /* <DEDUP_REMOVED lines=79> */
[----:B------:R-:W-:Y:S04]  /*3a890*/  STL [R1+0x7ac], R148 ;  /* 0x0007ac9401007387 */ /* 0x000fe80000100800 */
        /* <DEDUP_REMOVED lines=17> */
[----:B------:R-:W-:Y:S04]  /*3a9b0*/  STL [R1+0x82c], R147 ;  /* 0x00082c9301007387 */ /* 0x000fe80000100800 */
[----:B--2---:R-:W2:Y:S04]  /*3a9c0*/  LDL.LU R3, [R1+0x8ec] ;  /* 0x0008ec0001037983 */ /* 0x004ea80000300800 */
[----:B------:R1:W-:Y:S04]  /*3a9d0*/  STL [R1+0x828], R150 ;  /* 0x0008289601007387 */ /* 0x0003e80000100800 */
[----:B------:R1:W-:Y:S04]  /*3a9e0*/  LDGSTS.E [R0+0x3b80], desc[UR52][R4.64], P0 ;  /* 0x03b8000004007fae */ /* 0x0003e80008121874 */
[----:B-1----:R-:W2:Y:S01]  /*3a9f0*/  LDL.LU R149, [R1+0x92c] ;  /* 0x00092c0001957983 */ /* 0x002ea20000300800 */
[----:B------:R-:W-:-:S02]  /*3aa00*/  IMAD.MOV.U32 R4, RZ, RZ, R147 ;  /* 0x000000ffff047224 */ /* 0x000fc400078e0093 */
[----:B------:R-:W-:Y:S02]  /*3aa10*/  IMAD.MOV.U32 R5, RZ, RZ, R150 ;  /* 0x000000ffff057224 */ /* 0x000fe400078e0096 */
        /* <DEDUP_REMOVED lines=22> */
[----:B-1----:R-:W-:Y:S01]  /*3ab80*/  IMAD.MOV.U32 R4, RZ, RZ, R3 ;  /* 0x000000ffff047224 */ /* 0x002fe200078e0003 */
[----:B------:R-:W-:Y:S02]  /*3ab90*/  IADD3 R149, P2, R149, UR5, RZ ;  /* 0x0000000595957c10 */ /* 0x000fe4000ff5e0ff */
[----:B------:R-:W-:Y:S02]  /*3aba0*/  IADD3.X R150, R150, UR7, RZ, P1, !PT ;  /* 0x0000000796967c10 */ /* 0x000fe40008ffe4ff */
[----:B------:R-:W-:-:S03]  /*3abb0*/  IADD3.X R147, R147, UR7, RZ, P2, !PT ;  /* 0x0000000793937c10 */ /* 0x000fc600097fe4ff */
[----:B------:R-:W-:Y:S01]  /*3abc0*/  IMAD.MOV.U32 R5, RZ, RZ, R150 ;  /* 0x000000ffff057224 */ /* 0x000fe200078e0096 */
[----:B------:R-:W-:Y:S04]  /*3abd0*/  STL [R1+0x8ec], R3 ;  /* 0x0008ec0301007387 */ /* 0x000fe80000100800 */
[----:B------:R1:W-:Y:S04]  /*3abe0*/  LDGSTS.E [R0+0x4b80], desc[UR52][R4.64], P0 ;  /* 0x04b8000004007fae */ /* 0x0003e80008121874 */
[----:B------:R2:W-:Y:S04]  /*3abf0*/  STL [R1+0x8e8], R150 ;  /* 0x0008e89601007387 */ /* 0x0005e80000100800 */
[----:B------:R-:W-:Y:S01]  /*3ac00*/  STL [R1+0x92c], R149 ;  /* 0x00092c9501007387 */ /* 0x000fe20000100800 */
[----:B-1----:R-:W-:-:S02]  /*3ac10*/  IMAD.MOV.U32 R4, RZ, RZ, R149 ;  /* 0x000000ffff047224 */ /* 0x002fc400078e0095 */
[----:B------:R-:W-:Y:S01]  /*3ac20*/  IMAD.MOV.U32 R5, RZ, RZ, R147 ;  /* 0x000000ffff057224 */ /* 0x000fe200078e0093 */
[----:B--2---:R-:W2:Y:S04]  /*3ac30*/  LDL.LU R150, [R1+0x9ec] ;  /* 0x0009ec0001967983 */ /* 0x004ea80000300800 */
[----:B------:R1:W-:Y:S04]  /*3ac40*/  LDGSTS.E [R0+0x4f80], desc[UR52][R4.64], P0 ;  /* 0x04f8000004007fae */ /* 0x0003e80008121874 */
[----:B------:R1:W-:Y:S04]  /*3ac50*/  STL [R1+0x928], R147 ;  /* 0x0009289301007387 */ /* 0x0003e80000100800 */
[----:B------:R-:W2:Y:S04]  /*3ac60*/  LDL.LU R3, [R1+0xa2c] ;  /* 0x000a2c0001037983 */ /* 0x000ea80000300800 */
[----:B-1----:R-:W5:Y:S04]  /*3ac70*/  LDL.LU R147, [R1+0x1458] ;  /* 0x0014580001937983 */ /* 0x002f680000300800 */
[----:B------:R-:W2:Y:S01]  /*3ac80*/  LDL.LU R149, [R1+0xa28] ;  /* 0x000a280001957983 */ /* 0x000ea20000300800 */
[----:B---3--:R-:W-:-:S05]  /*3ac90*/  IADD3 R2, P1, R2, UR5, RZ ;  /* 0x0000000502027c10 */ /* 0x008fca000ff3e0ff */
[----:B------:R-:W-:Y:S01]  /*3aca0*/  IMAD.MOV.U32 R4, RZ, RZ, R2 ;  /* 0x000000ffff047224 */ /* 0x000fe200078e0002 */
[----:B------:R-:W-:Y:S01]  /*3acb0*/  IADD3 R151, P2, R151, UR5, RZ ;  /* 0x0000000597977c10 */ /* 0x000fe2000ff5e0ff */
[----:B------:R-:W-:Y:S01]  /*3acc0*/  STL [R1+0x96c], R2 ;  /* 0x00096c0201007387 */ /* 0x000fe20000100800 */
[----:B----4-:R-:W-:Y:S02]  /*3acd0*/  IADD3.X R8, R8, UR7, RZ, P1, !PT ;  /* 0x0000000708087c10 */ /* 0x010fe40008ffe4ff */
[----:B------:R-:W-:-:S03]  /*3ace0*/  IADD3.X R148, R148, UR7, RZ, P2, !PT ;  /* 0x0000000794947c10 */ /* 0x000fc600097fe4ff */
[----:B------:R-:W-:Y:S01]  /*3acf0*/  IMAD.MOV.U32 R5, RZ, RZ, R8 ;  /* 0x000000ffff057224 */ /* 0x000fe200078e0008 */
[----:B------:R1:W-:Y:S04]  /*3ad00*/  STL [R1+0x968], R8 ;  /* 0x0009680801007387 */ /* 0x0003e80000100800 */
[----:B------:R3:W-:Y:S04]  /*3ad10*/  LDGSTS.E [R0+0x5380], desc[UR52][R4.64], P0 ;  /* 0x0538000004007fae */ /* 0x0007e80008121874 */
[----:B------:R-:W-:Y:S04]  /*3ad20*/  STL [R1+0x9ac], R151 ;  /* 0x0009ac9701007387 */ /* 0x000fe80000100800 */
[----:B-1----:R-:W4:Y:S01]  /*3ad30*/  LDL.LU R8, [R1+0xa6c] ;  /* 0x000a6c0001087983 */ /* 0x002f220000300800 */
[----:B---3--:R-:W-:-:S02]  /*3ad40*/  IMAD.MOV.U32 R4, RZ, RZ, R151 ;  /* 0x000000ffff047224 */ /* 0x008fc400078e0097 */
[----:B------:R-:W-:Y:S01]  /*3ad50*/  IMAD.MOV.U32 R5, RZ, RZ, R148 ;  /* 0x000000ffff057224 */ /* 0x000fe200078e0094 */
[----:B------:R1:W-:Y:S04]  /*3ad60*/  STL [R1+0x9a8], R148 ;  /* 0x0009a89401007387 */ /* 0x0003e80000100800 */
[----:B------:R-:W3:Y:S04]  /*3ad70*/  LDL.LU R2, [R1+0xaac] ;  /* 0x000aac0001027983 */ /* 0x000ee80000300800 */
[----:B------:R2:W-:Y:S04]  /*3ad80*/  LDGSTS.E [R0+0x5780], desc[UR52][R4.64], P0 ;  /* 0x0578000004007fae */ /* 0x0005e80008121874 */
[----:B-1----:R-:W5:Y:S04]  /*3ad90*/  LDL.LU R148, [R1+0x1454] ;  /* 0x0014540001947983 */ /* 0x002f680000300800 */
[----:B------:R-:W3:Y:S04]  /*3ada0*/  LDL.LU R151, [R1+0xaa8] ;  /* 0x000aa80001977983 */ /* 0x000ee80000300800 */
[----:B------:R-:W4:Y:S01]  /*3adb0*/  LDL.LU R5, [R1+0x9e8] ;  /* 0x0009e80001057983 */ /* 0x000f220000300800 */
[----:B--2---:R-:W-:-:S04]  /*3adc0*/  IADD3 R150, P1, R150, UR5, RZ ;  /* 0x0000000596967c10 */ /* 0x004fc8000ff3e0ff */
[----:B------:R-:W-:Y:S01]  /*3add0*/  MOV R4, R150 ;  /* 0x0000009600047202 */ /* 0x000fe20000000f00 */
[----:B------:R1:W-:Y:S01]  /*3ade0*/  STL [R1+0x9ec], R150 ;  /* 0x0009ec9601007387 */ /* 0x0003e20000100800 */
[----:B------:R-:W-:-:S04]  /*3adf0*/  IADD3 R3, P2, R3, UR5, RZ ;  /* 0x0000000503037c10 */ /* 0x000fc8000ff5e0ff */
[----:B------:R-:W-:Y:S02]  /*3ae00*/  IADD3.X R149, R149, UR7, RZ, P2, !PT ;  /* 0x0000000795957c10 */ /* 0x000fe400097fe4ff */
[----:B----4-:R-:W-:-:S05]  /*3ae10*/  IADD3.X R5, R5, UR7, RZ, P1, !PT ;  /* 0x0000000705057c10 */ /* 0x010fca0008ffe4ff */
[----:B------:R2:W-:Y:S04]  /*3ae20*/  STL [R1+0x9e8], R5 ;  /* 0x0009e80501007387 */ /* 0x0005e80000100800 */
[----:B------:R4:W-:Y:S04]  /*3ae30*/  LDGSTS.E [R0+0x5b80], desc[UR52][R4.64], P0 ;  /* 0x05b8000004007fae */ /* 0x0009e80008121874 */
[----:B------:R-:W-:Y:S04]  /*3ae40*/  STL [R1+0xa2c], R3 ;  /* 0x000a2c0301007387 */ /* 0x000fe80000100800 */
[----:B-1----:R-:W3:Y:S01]  /*3ae50*/  LDL.LU R150, [R1+0xb2c] ;  /* 0x000b2c0001967983 */ /* 0x002ee20000300800 */
[----:B----4-:R-:W-:-:S02]  /*3ae60*/  IMAD.MOV.U32 R4, RZ, RZ, R3 ;  /* 0x000000ffff047224 */ /* 0x010fc400078e0003 */
[----:B--2---:R-:W-:Y:S01]  /*3ae70*/  IMAD.MOV.U32 R5, RZ, RZ, R149 ;  /* 0x000000ffff057224 */ /* 0x004fe200078e0095 */
[----:B------:R1:W-:Y:S04]  /*3ae80*/  STL [R1+0xa28], R149 ;  /* 0x000a289501007387 */ /* 0x0003e80000100800 */
[----:B------:R2:W-:Y:S04]  /*3ae90*/  LDGSTS.E [R0+0x5f80], desc[UR52][R4.64], P0 ;  /* 0x05f8000004007fae */ /* 0x0005e80008121874 */
[----:B-1----:R-:W4:Y:S04]  /*3aea0*/  LDL.LU R149, [R1+0xb28] ;  /* 0x000b280001957983 */ /* 0x002f280000300800 */
[----:B------:R-:W4:Y:S04]  /*3aeb0*/  LDL.LU R3, [R1+0xbac] ;  /* 0x000bac0001037983 */ /* 0x000f280000300800 */
[----:B------:R-:W4:Y:S01]  /*3aec0*/  LDL.LU R5, [R1+0xa68] ;  /* 0x000a680001057983 */ /* 0x000f220000300800 */
[----:B------:R-:W-:-:S02]  /*3aed0*/  IADD3 R8, P1, R8, UR5, RZ ;  /* 0x0000000508087c10 */ /* 0x000fc4000ff3e0ff */
[----:B---3--:R-:W-:-:S03]  /*3aee0*/  IADD3 R2, P2, R2, UR5, RZ ;  /* 0x0000000502027c10 */ /* 0x008fc6000ff5e0ff */
[----:B--2---:R-:W-:Y:S01]  /*3aef0*/  IMAD.MOV.U32 R4, RZ, RZ, R8 ;  /* 0x000000ffff047224 */ /* 0x004fe200078e0008 */
[----:B------:R-:W-:Y:S01]  /*3af00*/  IADD3.X R151, R151, UR7, RZ, P2, !PT ;  /* 0x0000000797977c10 */ /* 0x000fe200097fe4ff */
[----:B------:R1:W-:Y:S01]  /*3af10*/  STL [R1+0xa6c], R8 ;  /* 0x000a6c0801007387 */ /* 0x0003e20000100800 */
[----:B----4-:R-:W-:-:S05]  /*3af20*/  IADD3.X R5, R5, UR7, RZ, P1, !PT ;  /* 0x0000000705057c10 */ /* 0x010fca0008ffe4ff */
[----:B------:R2:W-:Y:S04]  /*3af30*/  STL [R1+0xa68], R5 ;  /* 0x000a680501007387 */ /* 0x0005e80000100800 */
[----:B------:R3:W-:Y:S04]  /*3af40*/  LDGSTS.E [R0+0x6380], desc[UR52][R4.64], P0 ;  /* 0x0638000004007fae */ /* 0x0007e80008121874 */
[----:B------:R-:W-:Y:S04]  /*3af50*/  STL [R1+0xaac], R2 ;  /* 0x000aac0201007387 */ /* 0x000fe80000100800 */
[----:B-1----:R-:W4:Y:S01]  /*3af60*/  LDL.LU R8, [R1+0xba8] ;  /* 0x000ba80001087983 */ /* 0x002f220000300800 */
[----:B---3--:R-:W-:-:S02]  /*3af70*/  IMAD.MOV.U32 R4, RZ, RZ, R2 ;  /* 0x000000ffff047224 */ /* 0x008fc400078e0002 */
[----:B--2---:R-:W-:Y:S01]  /*3af80*/  IMAD.MOV.U32 R5, RZ, RZ, R151 ;  /* 0x000000ffff057224 */ /* 0x004fe200078e0097 */
[----:B------:R1:W-:Y:S04]  /*3af90*/  STL [R1+0xaa8], R151 ;  /* 0x000aa89701007387 */ /* 0x0003e80000100800 */
[----:B------:R2:W-:Y:S04]  /*3afa0*/  LDGSTS.E [R0+0x6780], desc[UR52][R4.64], P0 ;  /* 0x0678000004007fae */ /* 0x0005e80008121874 */
[----:B-1----:R-:W3:Y:S04]  /*3afb0*/  LDL.LU R151, [R1+0xc28] ;  /* 0x000c280001977983 */ /* 0x002ee80000300800 */
[----:B------:R-:W3:Y:S04]  /*3afc0*/  LDL.LU R2, [R1+0xc2c] ;  /* 0x000c2c0001027983 */ /* 0x000ee80000300800 */
[----:B------:R-:W4:Y:S04]  /*3afd0*/  LDL.LU R4, [R1+0xae8] ;  /* 0x000ae80001047983 */ /* 0x000f280000300800 */
[----:B------:R-:W2:Y:S01]  /*3afe0*/  LDL.LU R5, [R1+0xaec] ;  /* 0x000aec0001057983 */ /* 0x000ea20000300800 */
[----:B------:R-:W-:-:S04]  /*3aff0*/  IADD3 R150, P2, R150, UR5, RZ ;  /* 0x0000000596967c10 */ /* 0x000fc8000ff5e0ff */
[----:B------:R-:W-:Y:S02]  /*3b000*/  IADD3.X R149, R149, UR7, RZ, P2, !PT ;  /* 0x0000000795957c10 */ /* 0x000fe400097fe4ff */
[----:B--2---:R-:W-:-:S04]  /*3b010*/  IADD3 R5, P1, R5, UR5, RZ ;  /* 0x0000000505057c10 */ /* 0x004fc8000ff3e0ff */
[----:B----4-:R-:W-:Y:S01]  /*3b020*/  IADD3.X R4, R4, UR7, RZ, P1, !PT ;  /* 0x0000000704047c10 */ /* 0x010fe20008ffe4ff */
[----:B------:R1:W-:Y:S04]  /*3b030*/  STL [R1+0xaec], R5 ;  /* 0x000aec0501007387 */ /* 0x0003e80000100800 */
[----:B------:R2:W-:Y:S01]  /*3b040*/  STL [R1+0xae8], R4 ;  /* 0x000ae80401007387 */ /* 0x0005e20000100800 */
[----:B-1----:R-:W-:-:S04]  /*3b050*/  LOP3.LUT R5, R5, R4, RZ, 0x3c, !PT ;  /* 0x0000000405057212 */ /* 0x002fc800078e3cff */
[----:B--2---:R-:W-:-:S04]  /*3b060*/  LOP3.LUT R4, R5, R4, RZ, 0x3c, !PT ;  /* 0x0000000405047212 */ /* 0x004fc800078e3cff */
[----:B------:R-:W-:Y:S01]  /*3b070*/  LOP3.LUT R5, R5, R4, RZ, 0x3c, !PT ;  /* 0x0000000405057212 */ /* 0x000fe200078e3cff */
[----:B------:R-:W-:Y:S04]  /*3b080*/  STL [R1+0xb2c], R150 ;  /* 0x000b2c9601007387 */ /* 0x000fe80000100800 */
[----:B------:R1:W-:Y:S04]  /*3b090*/  LDGSTS.E [R0+0x6b80], desc[UR52][R4.64], P0 ;  /* 0x06b8000004007fae */ /* 0x0003e80008121874 */
[----:B------:R2:W-:Y:S01]  /*3b0a0*/  STL [R1+0xb28], R149 ;  /* 0x000b289501007387 */ /* 0x0005e20000100800 */
[----:B-1----:R-:W-:-:S02]  /*3b0b0*/  IMAD.MOV.U32 R4, RZ, RZ, R150 ;  /* 0x000000ffff047224 */ /* 0x002fc400078e0096 */
[----:B------:R-:W-:Y:S02]  /*3b0c0*/  IMAD.MOV.U32 R5, RZ, RZ, R149 ;  /* 0x000000ffff057224 */ /* 0x000fe400078e0095 */
[----:B--2---:R-:W5:Y:S04]  /*3b0d0*/  LDL.LU R149, [R1+0x1450] ;  /* 0x0014500001957983 */ /* 0x004f680000300800 */
[----:B------:R-:W5:Y:S04]  /*3b0e0*/  LDL.LU R150, [R1+0x144c] ;  /* 0x00144c0001967983 */ /* 0x000f680000300800 */
[----:B------:R1:W-:Y:S04]  /*3b0f0*/  LDGSTS.E [R0+0x6f80], desc[UR52][R4.64], P0 ;  /* 0x06f8000004007fae */ /* 0x0003e80008121874 */
[----:B------:R-:W2:Y:S04]  /*3b100*/  LDL.LU R4, [R1+0xb68] ;  /* 0x000b680001047983 */ /* 0x000ea80000300800 */
[----:B------:R-:W1:Y:S01]  /*3b110*/  LDL.LU R5, [R1+0xb6c] ;  /* 0x000b6c0001057983 */ /* 0x000e620000300800 */
[----:B------:R-:W-:-:S04]  /*3b120*/  IADD3 R3, P2, R3, UR5, RZ ;  /* 0x0000000503037c10 */ /* 0x000fc8000ff5e0ff */
[----:B------:R-:W-:Y:S02]  /*3b130*/  IADD3.X R8, R8, UR7, RZ, P2, !PT ;  /* 0x0000000708087c10 */ /* 0x000fe400097fe4ff */
[----:B-1----:R-:W-:-:S04]  /*3b140*/  IADD3 R5, P1, R5, UR5, RZ ;  /* 0x0000000505057c10 */ /* 0x002fc8000ff3e0ff */
[----:B--2---:R-:W-:Y:S01]  /*3b150*/  IADD3.X R4, R4, UR7, RZ, P1, !PT ;  /* 0x0000000704047c10 */ /* 0x004fe20008ffe4ff */
[----:B------:R1:W-:Y:S04]  /*3b160*/  STL [R1+0xb6c], R5 ;  /* 0x000b6c0501007387 */ /* 0x0003e80000100800 */
[----:B------:R2:W-:Y:S01]  /*3b170*/  STL [R1+0xb68], R4 ;  /* 0x000b680401007387 */ /* 0x0005e20000100800 */
[----:B-1----:R-:W-:-:S04]  /*3b180*/  LOP3.LUT R5, R5, R4, RZ, 0x3c, !PT ;  /* 0x0000000405057212 */ /* 0x002fc800078e3cff */
[----:B--2---:R-:W-:-:S04]  /*3b190*/  LOP3.LUT R4, R5, R4, RZ, 0x3c, !PT ;  /* 0x0000000405047212 */ /* 0x004fc800078e3cff */
[----:B------:R-:W-:Y:S01]  /*3b1a0*/  LOP3.LUT R5, R5, R4, RZ, 0x3c, !PT ;  /* 0x0000000405057212 */ /* 0x000fe200078e3cff */
[----:B------:R1:W-:Y:S04]  /*3b1b0*/  STL [R1+0xbac], R3 ;  /* 0x000bac0301007387 */ /* 0x0003e80000100800 */
[----:B------:R2:W-:Y:S04]  /*3b1c0*/  LDGSTS.E [R0+0x7380], desc[UR52][R4.64], P0 ;  /* 0x0738000004007fae */ /* 0x0005e80008121874 */
[----:B------:R4:W-:Y:S01]  /*3b1d0*/  STL [R1+0xba8], R8 ;  /* 0x000ba80801007387 */ /* 0x0009e20000100800 */
[----:B--2---:R-:W-:-:S02]  /*3b1e0*/  IMAD.MOV.U32 R4, RZ, RZ, R3 ;  /* 0x000000ffff047224 */ /* 0x004fc400078e0003 */
[----:B------:R-:W-:Y:S01]  /*3b1f0*/  IMAD.MOV.U32 R5, RZ, RZ, R8 ;  /* 0x000000ffff057224 */ /* 0x000fe200078e0008 */
[----:B-1----:R-:W1:Y:S01]  /*3b200*/  LDC R3, c[0x0][0x230] ;  /* 0x00008c00ff037b82 */ /* 0x002e620000000800 */
[----:B----4-:R-:W2:Y:S04]  /*3b210*/  LDL.LU R8, [R1+0x1448] ;  /* 0x0014480001087983 */ /* 0x010ea80000300800 */
[----:B------:R4:W-:Y:S04]  /*3b220*/  LDGSTS.E [R0+0x7780], desc[UR52][R4.64], P0 ;  /* 0x0778000004007fae */ /* 0x0009e80008121874 */
[----:B------:R-:W2:Y:S04]  /*3b230*/  LDL.LU R4, [R1+0xbe8] ;  /* 0x000be80001047983 */ /* 0x000ea80000300800 */
[----:B------:R-:W4:Y:S01]  /*3b240*/  LDL.LU R5, [R1+0xbec] ;  /* 0x000bec0001057983 */ /* 0x000f220000300800 */
[----:B---3--:R-:W-:Y:S01]  /*3b250*/  IADD3 R2, P2, R2, UR5, RZ ;  /* 0x0000000502027c10 */ /* 0x008fe2000ff5e0ff */
[----:B-1----:R-:W-:-:S03]  /*3b260*/  VIADD R3, R3, 0x7f ;  /* 0x0000007f03037836 */ /* 0x002fc60000000000 */
[----:B------:R-:W-:Y:S02]  /*3b270*/  IADD3.X R151, R151, UR7, RZ, P2, !PT ;  /* 0x0000000797977c10 */ /* 0x000fe400097fe4ff */
[----:B----4-:R-:W-:-:S04]  /*3b280*/  IADD3 R5, P1, R5, UR5, RZ ;  /* 0x0000000505057c10 */ /* 0x010fc8000ff3e0ff */
        /* <DEDUP_REMOVED lines=9> */
[----:B--2---:R-:W-:Y:S01]  /*3b320*/  IMAD.MOV.U32 R4, RZ, RZ, R2 ;  /* 0x000000ffff047224 */ /* 0x004fe200078e0002 */
[----:B-1----:R-:W-:Y:S01]  /*3b330*/  SHF.R.S32.HI R2, RZ, 0x1f, R3 ;  /* 0x0000001fff027819 */ /* 0x002fe20000011403 */
[----:B------:R-:W-:-:S02]  /*3b340*/  IMAD.MOV.U32 R5, RZ, RZ, R151 ;  /* 0x000000ffff057224 */ /* 0x000fc400078e0097 */
[----:B---3--:R1:W5:Y:S01]  /*3b350*/  LDL.LU R151, [R1+0x1444] ;  /* 0x0014440001977983 */ /* 0x0083620000300800 */
[----:B------:R-:W-:-:S03]  /*3b360*/  LEA.HI R2, R2, R3, RZ, 0x7 ;  /* 0x0000000302027211 */ /* 0x000fc600078f38ff */
[----:B------:R1:W5:Y:S01]  /*3b370*/  LDL.LU R3, [R1+0x1440] ;  /* 0x0014400001037983 */ /* 0x0003620000300800 */
[----:B------:R-:W-:Y:S01]  /*3b380*/  VIADD R8, R8, 0x1 ;  /* 0x0000000108087836 */ /* 0x000fe20000000000 */
[----:B------:R-:W-:Y:S02]  /*3b390*/  SHF.R.S32.HI R2, RZ, 0x7, R2 ;  /* 0x00000007ff027819 */ /* 0x000fe40000011402 */
[----:B------:R1:W-:Y:S02]  /*3b3a0*/  LDGSTS.E [R0+0x7f80], desc[UR52][R4.64], P0 ;  /* 0x07f8000004007fae */ /* 0x0003e40008121874 */
[----:B------:R-:W-:Y:S02]  /*3b3b0*/  ISETP.NE.U32.AND P0, PT, R8, R2, PT ;  /* 0x000000020800720c */ /* 0x000fe40003f05070 */
[----:B------:R-:W0:Y:S11]  /*3b3c0*/  LDGDEPBAR ;  /* 0x00000000000079af */ /* 0x000e360000000000 */
[----:B-1----:R-:W-:Y:S05]  /*3b3d0*/  @P0 BRA `(.L_x_1) ;  /* 0xfffffef400400947 */ /* 0x002fea000383ffff */
.L_x_0:
[----:B------:R-:W2:Y:S01]  /*3b3e0*/  LDL.LU R5, [R1+0xd10] ;  /* 0x000d100001057983 */ /* 0x000ea20000300800 */
[----:B------:R-:W-:Y:S01]  /*3b3f0*/  ULDC UR4, c[0x0][0x22c] ;  /* 0x00008b0000047ab9 */ /* 0x000fe20000000800 */
[----:B------:R-:W-:-:S04]  /*3b400*/  DEPBAR.LE SB0, 0x0 ;  /* 0x000080000000791a */ /* 0x000fc80000000000 */
[----:B------:R-:W3:Y:S01]  /*3b410*/  LDL.LU R250, [R1+0xd14] ;  /* 0x000d140001fa7983 */ /* 0x000ee20000300800 */
[----:B------:R-:W1:Y:S01]  /*3b420*/  S2R R0, SR_TID.X ;  /* 0x0000000000007919 */ /* 0x000e620000002100 */
[----:B------:R-:W-:Y:S01]  /*3b430*/  IMAD.MOV.U32 R10, RZ, RZ, R24 ;  /* 0x000000ffff0a7224 */ /* 0x000fe200078e0018 */
[----:B------:R-:W-:Y:S01]  /*3b440*/  ULDC UR5, c[0x0][0x22c] ;  /* 0x00008b0000057ab9 */ /* 0x000fe20000000800 */
[----:B------:R-:W-:Y:S01]  /*3b450*/  IMAD.MOV.U32 R11, RZ, RZ, R26 ;  /* 0x000000ffff0b7224 */ /* 0x000fe200078e001a */
[----:B------:R-:W4:Y:S01]  /*3b460*/  LDL.LU R8, [R1+0x1050] ;  /* 0x0010500001087983 */ /* 0x000f220000300800 */
[----:B-----5:R-:W-:Y:S01]  /*3b470*/  IMAD.MOV.U32 R6, RZ, RZ, R25 ;  /* 0x000000ffff067224 */ /* 0x020fe200078e0019 */
[----:B------:R-:W-:Y:S02]  /*3b480*/  ULDC.64 UR6, c[0x0][0x220] ;  /* 0x0000880000067ab9 */ /* 0x000fe40000000a00 */
[----:B------:R-:W3:Y:S04]  /*3b490*/  LDL.LU R249, [R1+0x104c] ;  /* 0x00104c0001f97983 */ /* 0x000ee80000300800 */
[----:B------:R-:W3:Y:S04]  /*3b4a0*/  LDL.LU R252, [R1+0x1048] ;  /* 0x0010480001fc7983 */ /* 0x000ee80000300800 */
[----:B------:R-:W3:Y:S04]  /*3b4b0*/  LDL.LU R251, [R1+0x1044] ;  /* 0x0010440001fb7983 */ /* 0x000ee80000300800 */
[----:B------:R-:W2:Y:S01]  /*3b4c0*/  LDL.LU R245, [R1+0x1040] ;  /* 0x0010400001f57983 */ /* 0x000ea20000300800 */
[----:B-1----:R-:W-:-:S02]  /*3b4d0*/  IMAD.SHL.U32 R4, R0, 0x10, RZ ;  /* 0x0000001000047824 */ /* 0x002fc400078e00ff */
[----:B------:R-:W-:-:S03]  /*3b4e0*/  IMAD.SHL.U32 R2, R0, 0x40, RZ ;  /* 0x0000004000027824 */ /* 0x000fc600078e00ff */
[----:B------:R-:W-:Y:S02]  /*3b4f0*/  LOP3.LUT R4, R4, 0xf0, RZ, 0xc0, !PT ;  /* 0x000000f004047812 */ /* 0x000fe400078ec0ff */
[----:B------:R-:W-:Y:S01]  /*3b500*/  LOP3.LUT R2, R2, 0x400, RZ, 0xc0, !PT ;  /* 0x0000040002027812 */ /* 0x000fe200078ec0ff */
[----:B------:R-:W-:Y:S01]  /*3b510*/  BAR.SYNC.DEFER_BLOCKING 0x0 ;  /* 0x0000000000007b1d */ /* 0x000fe20000010000 */
[----:B--2---:R-:W-:Y:S02]  /*3b520*/  ISETP.GE.AND P0, PT, R245, R5, PT ;  /* 0x00000005f500720c */ /* 0x004fe40003f06270 */
[----:B------:R-:W-:Y:S02]  /*3b530*/  LOP3.LUT R5, R0, 0x60, RZ, 0xc0, !PT ;  /* 0x0000006000057812 */ /* 0x000fe400078ec0ff */
[----:B----4-:R-:W-:Y:S01]  /*3b540*/  ISETP.LT.AND P4, PT, R8, UR4, !P0 ;  /* 0x0000000408007c0c */ /* 0x010fe2000c781270 */
[----:B------:R-:W-:Y:S01]  /*3b550*/  IMAD.MOV.U32 R7, RZ, RZ, R27 ;  /* 0x000000ffff077224 */ /* 0x000fe200078e001b */
[----:B------:R-:W1:Y:S01]  /*3b560*/  S2R R8, SR_TID.X ;  /* 0x0000000000087919 */ /* 0x000e620000002100 */
[----:B------:R-:W-:Y:S01]  /*3b570*/  IADD3 R0, R2, UR54, R4 ;  /* 0x0000003602007c10 */ /* 0x000fe2000fffe004 */
[----:B------:R-:W-:Y:S01]  /*3b580*/  ULDC UR4, c[0x0][0x22c] ;  /* 0x00008b0000047ab9 */ /* 0x000fe20000000800 */
[----:B---3--:R-:W-:Y:S01]  /*3b590*/  ISETP.LT.AND P3, PT, R249, UR5, !P0 ;  /* 0x00000005f9007c0c */ /* 0x008fe2000c761270 */
[----:B------:R-:W-:Y:S01]  /*3b5a0*/  ULDC UR5, c[0x0][0x22c] ;  /* 0x00008b0000057ab9 */ /* 0x000fe20000000800 */
[----:B------:R-:W-:Y:S01]  /*3b5b0*/  ISETP.LT.AND P2, PT, R252, UR4, !P0 ;  /* 0x00000004fc007c0c */ /* 0x000fe2000c741270 */
[----:B------:R-:W-:Y:S01]  /*3b5c0*/  IMAD R0, R5, 0x8, R0 ;  /* 0x0000000805007824 */ /* 0x000fe200078e0200 */
[----:B------:R-:W-:Y:S01]  /*3b5d0*/  ISETP.LT.AND P5, PT, R3, R250, !P0 ;  /* 0x000000fa0300720c */ /* 0x000fe200047a1270 */
[----:B------:R-:W-:Y:S01]  /*3b5e0*/  IMAD.MOV.U32 R22, RZ, RZ, R41 ;  /* 0x000000ffff167224 */ /* 0x000fe200078e0029 */
[----:B------:R-:W-:Y:S01]  /*3b5f0*/  ISETP.LT.AND P1, PT, R251, UR5, !P0 ;  /* 0x00000005fb007c0c */ /* 0x000fe2000c721270 */
[----:B------:R-:W-:Y:S01]  /*3b600*/  IMAD.MOV.U32 R23, RZ, RZ, R43 ;  /* 0x000000ffff177224 */ /* 0x000fe200078e002b */
[----:B------:R-:W-:Y:S01]  /*3b610*/  ULDC UR5, c[0x0][0x244] ;  /* 0x0000910000057ab9 */ /* 0x000fe20000000800 */
[----:B------:R-:W-:Y:S01]  /*3b620*/  IMAD.MOV.U32 R154, RZ, RZ, R61 ;  /* 0x000000ffff9a7224 */ /* 0x000fe200078e003d */
[----:B------:R-:W-:Y:S01]  /*3b630*/  ULDC UR4, c[0x0][0x248] ;  /* 0x0000920000047ab9 */ /* 0x000fe20000000800 */
[----:B-1----:R-:W-:-:S04]  /*3b640*/  LOP3.LUT R8, R8, 0x7f, RZ, 0xc0, !PT ;  /* 0x0000007f08087812 */ /* 0x002fc800078ec0ff */
[----:B------:R-:W-:Y:S02]  /*3b650*/  LEA R247, R8, UR54, 0x4 ;  /* 0x0000003608f77c11 */ /* 0x000fe4000f8e20ff */
[----:B------:R-:W2:Y:S04]  /*3b660*/  LDL.LU R8, [R1] ;  /* 0x0000000001087983 */ /* 0x000ea80000300800 */
[----:B------:R-:W2:Y:S04]  /*3b670*/  LDL.LU R9, [R1+0x8] ;  /* 0x0000080001097983 */ /* 0x000ea80000300800 */
[----:B------:R-:W3:Y:S04]  /*3b680*/  LDL.LU R4, [R1+0x4] ;  /* 0x0000040001047983 */ /* 0x000ee80000300800 */
[----:B------:R-:W3:Y:S04]  /*3b690*/  LDL.LU R5, [R1+0xc] ;  /* 0x00000c0001057983 */ /* 0x000ee80000300800 */
[----:B--2---:R-:W-:Y:S01]  /*3b6a0*/  STSM.16.M88.4 [R0], R8 ;  /* 0x0000000800007844 */ /* 0x004fe20000000200 */
[----:B------:R-:W-:Y:S06]  /*3b6b0*/  BAR.SYNC.DEFER_BLOCKING 0x0 ;  /* 0x0000000000007b1d */ /* 0x000fec0000010000 */
[----:B------:R-:W1:Y:S02]  /*3b6c0*/  LDS.128 R8, [R247] ;  /* 0x00000000f7087984 */ /* 0x000e640000000c00 */
[----:B------:R-:W-:Y:S06]  /*3b6d0*/  BAR.SYNC.DEFER_BLOCKING 0x0 ;  /* 0x0000000000007b1d */ /* 0x000fec0000010000 */
[----:B---3--:R-:W-:Y:S02]  /*3b6e0*/  STSM.16.M88.4 [R0], R4 ;  /* 0x0000000400007844 */ /* 0x008fe40000000200 */
[----:B------:R-:W-:Y:S06]  /*3b6f0*/  BAR.SYNC.DEFER_BLOCKING 0x0 ;  /* 0x0000000000007b1d */ /* 0x000fec0000010000 */
[----:B-1----:R1:W-:Y:S04]  /*3b700*/  STL.64 [R1+0x200], R8 ;  /* 0x0002000801007387 */ /* 0x0023e80000100a00 */
[----:B------:R2:W-:Y:S04]  /*3b710*/  STL.64 [R1+0x208], R10 ;  /* 0x0002080a01007387 */ /* 0x0005e80000100a00 */
[----:B-1----:R-:W3:Y:S04]  /*3b720*/  LDL.LU R8, [R1+0x10] ;  /* 0x0000100001087983 */ /* 0x002ee80000300800 */
[----:B------:R-:W3:Y:S01]  /*3b730*/  LDL.LU R9, [R1+0x18] ;  /* 0x0000180001097983 */ /* 0x000ee20000300800 */
[----:B--2---:R-:W-:-:S02]  /*3b740*/  IMAD.MOV.U32 R10, RZ, RZ, R28 ;  /* 0x000000ffff0a7224 */ /* 0x004fc400078e001c */
[----:B------:R-:W-:Y:S01]  /*3b750*/  IMAD.MOV.U32 R11, RZ, RZ, R30 ;  /* 0x000000ffff0b7224 */ /* 0x000fe200078e001e */
[----:B------:R-:W2:Y:S04]  /*3b760*/  LDL.LU R4, [R1+0x14] ;  /* 0x0000140001047983 */ /* 0x000ea80000300800 */
[----:B------:R-:W2:Y:S01]  /*3b770*/  LDL.LU R5, [R1+0x1c] ;  /* 0x00001c0001057983 */ /* 0x000ea20000300800 */
[----:B------:R-:W-:Y:S02]  /*3b780*/  IMAD.MOV.U32 R6, RZ, RZ, R29 ;  /* 0x000000ffff067224 */ /* 0x000fe400078e001d */
[----:B------:R-:W-:Y:S01]  /*3b790*/  IMAD.MOV.U32 R7, RZ, RZ, R31 ;  /* 0x000000ffff077224 */ /* 0x000fe200078e001f */
[----:B------:R-:W1:Y:S01]  /*3b7a0*/  LDS.128 R12, [R247] ;  /* 0x00000000f70c7984 */ /* 0x000e620000000c00 */
[----:B------:R-:W-:Y:S06]  /*3b7b0*/  BAR.SYNC.DEFER_BLOCKING 0x0 ;  /* 0x0000000000007b1d */ /* 0x000fec0000010000 */
[----:B-1----:R-:W-:Y:S04]  /*3b7c0*/  STL.64 [R1], R12 ;  /* 0x0000000c01007387 */ /* 0x002fe80000100a00 */
[----:B------:R-:W-:Y:S04]  /*3b7d0*/  STL.64 [R1+0x8], R14 ;  /* 0x0000080e01007387 */ /* 0x000fe80000100a00 */
[----:B---3--:R-:W-:Y:S01]  /*3b7e0*/  STSM.16.M88.4 [R0], R8 ;  /* 0x0000000800007844 */ /* 0x008fe20000000200 */
[----:B------:R-:W-:Y:S06]  /*3b7f0*/  BAR.SYNC.DEFER_BLOCKING 0x0 ;  /* 0x0000000000007b1d */ /* 0x000fec0000010000 */
[----:B------:R-:W1:Y:S02]  /*3b800*/  LDS.128 R12, [R247] ;  /* 0x00000000f70c7984 */ /* 0x000e640000000c00 */
[----:B------:R-:W-:Y:S06]  /*3b810*/  BAR.SYNC.DEFER_BLOCKING 0x0 ;  /* 0x0000000000007b1d */ /* 0x000fec0000010000 */
[----:B--2---:R2:W-:Y:S02]  /*3b820*/  STSM.16.M88.4 [R0], R4 ;  /* 0x0000000400007844 */ /* 0x0045e40000000200 */
[----:B------:R-:W-:Y:S01]  /*3b830*/  BAR.SYNC.DEFER_BLOCKING 0x0 ;  /* 0x0000000000007b1d */ /* 0x000fe20000010000 */
[----:B-1----:R-:W-:-:S05]  /*3b840*/  IMAD.MOV.U32 R252, RZ, RZ, R15 ;  /* 0x000000fffffc7224 */ /* 0x002fca00078e000f */
[----:B------:R-:W-:Y:S04]  /*3b850*/  STL.64 [R1+0x10], R12 ;  /* 0x0000100c01007387 */ /* 0x000fe80000100a00 */
[----:B------:R-:W-:Y:S04]  /*3b860*/  STL [R1+0x18], R14 ;  /* 0x0000180e01007387 */ /* 0x000fe80000100800 */
[----:B------:R-:W-:Y:S04]  /*3b870*/  STL [R1+0x1440], R252 ;  /* 0x001440fc01007387 */ /* 0x000fe80000100800 */
[----:B------:R-:W3:Y:S04]  /*3b880*/  LDL.LU R8, [R1+0x20] ;  /* 0x0000200001087983 */ /* 0x000ee80000300800 */
[----:B------:R-:W3:Y:S01]  /*3b890*/  LDL.LU R9, [R1+0x28] ;  /* 0x0000280001097983 */ /* 0x000ee20000300800 */
[----:B------:R-:W-:-:S02]  /*3b8a0*/  IMAD.MOV.U32 R10, RZ, RZ, R32 ;  /* 0x000000ffff0a7224 */ /* 0x000fc400078e0020 */
[----:B------:R-:W-:Y:S01]  /*3b8b0*/  IMAD.MOV.U32 R11, RZ, RZ, R34 ;  /* 0x000000ffff0b7224 */ /* 0x000fe200078e0022 */
[----:B--2---:R-:W2:Y:S04]  /*3b8c0*/  LDL.LU R4, [R1+0x24] ;  /* 0x0000240001047983 */ /* 0x004ea80000300800 */
[----:B------:R-:W2:Y:S01]  /*3b8d0*/  LDL.LU R5, [R1+0x2c] ;  /* 0x00002c0001057983 */ /* 0x000ea20000300800 */
[----:B------:R-:W-:Y:S02]  /*3b8e0*/  IMAD.MOV.U32 R6, RZ, RZ, R33 ;  /* 0x000000ffff067224 */ /* 0x000fe400078e0021 */
[----:B------:R-:W-:Y:S01]  /*3b8f0*/  IMAD.MOV.U32 R7, RZ, RZ, R35 ;  /* 0x000000ffff077224 */ /* 0x000fe200078e0023 */
[----:B------:R-:W1:Y:S01]  /*3b900*/  LDS.128 R248, [R247] ;  /* 0x00000000f7f87984 */ /* 0x000e620000000c00 */
[----:B------:R-:W-:Y:S06]  /*3b910*/  BAR.SYNC.DEFER_BLOCKING 0x0 ;  /* 0x0000000000007b1d */ /* 0x000fec0000010000 */
[----:B-1----:R-:W-:Y:S04]  /*3b920*/  STL [R1+0x1444], R251 ;  /* 0x001444fb01007387 */ /* 0x002fe80000100800 */
[----:B---3--:R-:W-:Y:S01]  /*3b930*/  STSM.16.M88.4 [R0], R8 ;  /* 0x0000000800007844 */ /* 0x008fe20000000200 */
[----:B------:R-:W-:Y:S06]  /*3b940*/  BAR.SYNC.DEFER_BLOCKING 0x0 ;  /* 0x0000000000007b1d */ /* 0x000fec0000010000 */
[----:B------:R-:W1:Y:S02]  /*3b950*/  LDS.128 R8, [R247] ;  /* 0x00000000f7087984 */ /* 0x000e640000000c00 */
[----:B------:R-:W-:Y:S06]  /*3b960*/  BAR.SYNC.DEFER_BLOCKING 0x0 ;  /* 0x0000000000007b1d */ /* 0x000fec0000010000 */
[----:B--2---:R2:W-:Y:S02]  /*3b970*/  STSM.16.M88.4 [R0], R4 ;  /* 0x0000000400007844 */ /* 0x0045e40000000200 */
[----:B------:R-:W-:Y:S06]  /*3b980*/  BAR.SYNC.DEFER_BLOCKING 0x0 ;  /* 0x0000000000007b1d */ /* 0x000fec0000010000 */
[----:B--2---:R-:W2:Y:S04]  /*3b990*/  LDL.LU R4, [R1+0x30] ;  /* 0x0000300001047983 */ /* 0x004ea80000300800 */
[----:B------:R-:W2:Y:S01]  /*3b9a0*/  LDL.LU R5, [R1+0x38] ;  /* 0x0000380001057983 */ /* 0x000ea20000300800 */
[----:B------:R-:W-:-:S02]  /*3b9b0*/  IMAD.MOV.U32 R6, RZ, RZ, R36 ;  /* 0x000000ffff067224 */ /* 0x000fc400078e0024 */
[----:B------:R-:W-:Y:S01]  /*3b9c0*/  IMAD.MOV.U32 R7, RZ, RZ, R38 ;  /* 0x000000ffff077224 */ /* 0x000fe200078e0026 */
[----:B------:R-:W3:Y:S04]  /*3b9d0*/  LDL.LU R12, [R1+0x34] ;  /* 0x00003400010c7983 */ /* 0x000ee80000300800 */
[----:B------:R-:W3:Y:S01]  /*3b9e0*/  LDL.LU R13, [R1+0x3c] ;  /* 0x00003c00010d7983 */ /* 0x000ee20000300800 */
[----:B------:R-:W-:Y:S02]  /*3b9f0*/  IMAD.MOV.U32 R14, RZ, RZ, R37 ;  /* 0x000000ffff0e7224 */ /* 0x000fe400078e0025 */
[----:B------:R-:W-:Y:S01]  /*3ba00*/  IMAD.MOV.U32 R15, RZ, RZ, R39 ;  /* 0x000000ffff0f7224 */ /* 0x000fe200078e0027 */
[----:B------:R-:W4:Y:S01]  /*3ba10*/  LDS.128 R16, [R247] ;  /* 0x00000000f7107984 */ /* 0x000f220000000c00 */
[----:B------:R-:W-:Y:S06]  /*3ba20*/  BAR.SYNC.DEFER_BLOCKING 0x0 ;  /* 0x0000000000007b1d */ /* 0x000fec0000010000 */
[----:B--2---:R-:W-:Y:S02]  /*3ba30*/  STSM.16.M88.4 [R0], R4 ;  /* 0x0000000400007844 */ /* 0x004fe40000000200 */
[----:B------:R-:W-:Y:S06]  /*3ba40*/  BAR.SYNC.DEFER_BLOCKING 0x0 ;  /* 0x0000000000007b1d */ /* 0x000fec0000010000 */
[----:B------:R-:W2:Y:S02]  /*3ba50*/  LDS.128 R4, [R247] ;  /* 0x00000000f7047984 */ /* 0x000ea40000000c00 */
[----:B------:R-:W-:Y:S06]  /*3ba60*/  BAR.SYNC.DEFER_BLOCKING 0x0 ;  /* 0x0000000000007b1d */ /* 0x000fec0000010000 */
[----:B---3--:R3:W-:Y:S02]  /*3ba70*/  STSM.16.M88.4 [R0], R12 ;  /* 0x0000000c00007844 */ /* 0x0087e40000000200 */
[----:B------:R-:W-:Y:S06]  /*3ba80*/  BAR.SYNC.DEFER_BLOCKING 0x0 ;  /* 0x0000000000007b1d */ /* 0x000fec0000010000 */
[----:B---3--:R-:W3:Y:S04]  /*3ba90*/  LDL.LU R12, [R1+0x40] ;  /* 0x00004000010c7983 */ /* 0x008ee80000300800 */
[----:B------:R-:W3:Y:S01]  /*3baa0*/  LDL.LU R13, [R1+0x48] ;  /* 0x00004800010d7983 */ /* 0x000ee20000300800 */
[----:B------:R-:W-:-:S02]  /*3bab0*/  IMAD.MOV.U32 R14, RZ, RZ, R40 ;  /* 0x000000ffff0e7224 */ /* 0x000fc400078e0028 */
[----:B------:R-:W-:Y:S01]  /*3bac0*/  IMAD.MOV.U32 R15, RZ, RZ, R42 ;  /* 0x000000ffff0f7224 */ /* 0x000fe200078e002a */
[----:B------:R-:W4:Y:S04]  /*3bad0*/  LDL.LU R20, [R1+0x44] ;  /* 0x0000440001147983 */ /* 0x000f280000300800 */
[----:B------:R-:W4:Y:S04]  /*3bae0*/  LDL.LU R21, [R1+0x4c] ;  /* 0x00004c0001157983 */ /* 0x000f280000300800 */
[----:B------:R-:W2:Y:S01]  /*3baf0*/  LDS.128 R24, [R247] ;  /* 0x00000000f7187984 */ /* 0x000ea20000000c00 */
[----:B------:R-:W-:Y:S06]  /*3bb00*/  BAR.SYNC.DEFER_BLOCKING 0x0 ;  /* 0x0000000000007b1d */ /* 0x000fec0000010000 */
[----:B---3--:R-:W-:Y:S02]  /*3bb10*/  STSM.16.M88.4 [R0], R12 ;  /* 0x0000000c00007844 */ /* 0x008fe40000000200 */
[----:B------:R-:W-:Y:S06]  /*3bb20*/  BAR.SYNC.DEFER_BLOCKING 0x0 ;  /* 0x0000000000007b1d */ /* 0x000fec0000010000 */
[----:B------:R-:W3:Y:S02]  /*3bb30*/  LDS.128 R12, [R247] ;  /* 0x00000000f70c7984 */ /* 0x000ee40000000c00 */
[----:B------:R-:W-:Y:S06]  /*3bb40*/  BAR.SYNC.DEFER_BLOCKING 0x0 ;  /* 0x0000000000007b1d */ /* 0x000fec0000010000 */
[----:B----4-:R4:W-:Y:S02]  /*3bb50*/  STSM.16.M88.4 [R0], R20 ;  /* 0x0000001400007844 */ /* 0x0109e40000000200 */
[----:B------:R-:W-:Y:S06]  /*3bb60*/  BAR.SYNC.DEFER_BLOCKING 0x0 ;  /* 0x0000000000007b1d */ /* 0x000fec0000010000 */
[----:B----4-:R-:W4:Y:S04]  /*3bb70*/  LDL.LU R20, [R1+0x50] ;  /* 0x0000500001147983 */ /* 0x010f280000300800 */
[----:B------:R-:W4:Y:S01]  /*3bb80*/  LDL.LU R21, [R1+0x58] ;  /* 0x0000580001157983 */ /* 0x000f220000300800 */
[----:B------:R-:W-:-:S02]  /*3bb90*/  IMAD.MOV.U32 R22, RZ, RZ, R44 ;  /* 0x000000ffff167224 */ /* 0x000fc400078e002c */
[----:B------:R-:W-:Y:S01]  /*3bba0*/  IMAD.MOV.U32 R23, RZ, RZ, R46 ;  /* 0x000000ffff177224 */ /* 0x000fe200078e002e */
[----:B------:R-:W2:Y:S04]  /*3bbb0*/  LDL.LU R28, [R1+0x54] ;  /* 0x00005400011c7983 */ /* 0x000ea80000300800 */
[----:B------:R-:W2:Y:S01]  /*3bbc0*/  LDL.LU R29, [R1+0x5c] ;  /* 0x00005c00011d7983 */ /* 0x000ea20000300800 */
[----:B------:R-:W-:Y:S02]  /*3bbd0*/  IMAD.MOV.U32 R30, RZ, RZ, R45 ;  /* 0x000000ffff1e7224 */ /* 0x000fe400078e002d */
[----:B------:R-:W-:Y:S01]  /*3bbe0*/  IMAD.MOV.U32 R31, RZ, RZ, R47 ;  /* 0x000000ffff1f7224 */ /* 0x000fe200078e002f */
[----:B------:R-:W3:Y:S01]  /*3bbf0*/  LDS.128 R32, [R247] ;  /* 0x00000000f7207984 */ /* 0x000ee20000000c00 */
[----:B------:R-:W-:Y:S06]  /*3bc00*/  BAR.SYNC.DEFER_BLOCKING 0x0 ;  /* 0x0000000000007b1d */ /* 0x000fec0000010000 */
[----:B----4-:R-:W-:Y:S02]  /*3bc10*/  STSM.16.M88.4 [R0], R20 ;  /* 0x0000001400007844 */ /* 0x010fe40000000200 */
[----:B------:R-:W-:Y:S06]  /*3bc20*/  BAR.SYNC.DEFER_BLOCKING 0x0 ;  /* 0x0000000000007b1d */ /* 0x000fec0000010000 */
[----:B------:R-:W4:Y:S02]  /*3bc30*/  LDS.128 R20, [R247] ;  /* 0x00000000f7147984 */ /* 0x000f240000000c00 */
        /* <DEDUP_REMOVED lines=24> */
[----:B------:R-:W4:Y:S01]  /*3bdc0*/  LDL.LU R45, [R1+0x7c] ;  /* 0x00007c00012d7983 */ /* 0x000f220000300800 */
[----:B------:R-:W-:Y:S02]  /*3bdd0*/  IMAD.MOV.U32 R46, RZ, RZ, R53 ;  /* 0x000000ffff2e7224 */ /* 0x000fe400078e0035 */
[----:B------:R-:W-:Y:S01]  /*3bde0*/  IMAD.MOV.U32 R47, RZ, RZ, R55 ;  /* 0x000000ffff2f7224 */ /* 0x000fe200078e0037 */
[----:B------:R-:W2:Y:S01]  /*3bdf0*/  LDS.128 R48, [R247] ;  /* 0x00000000f7307984 */ /* 0x000ea20000000c00 */
[----:B------:R-:W-:Y:S06]  /*3be00*/  BAR.SYNC.DEFER_BLOCKING 0x0 ;  /* 0x0000000000007b1d */ /* 0x000fec0000010000 */
[----:B---3--:R-:W-:Y:S02]  /*3be10*/  STSM.16.M88.4 [R0], R36 ;  /* 0x0000002400007844 */ /* 0x008fe40000000200 */
[----:B------:R-:W-:Y:S06]  /*3be20*/  BAR.SYNC.DEFER_BLOCKING 0x0 ;  /* 0x0000000000007b1d */ /* 0x000fec0000010000 */
[----:B------:R-:W3:Y:S02]  /*3be30*/  LDS.128 R36, [R247] ;  /* 0x00000000f7247984 */ /* 0x000ee40000000c00 */
[----:B------:R-:W-:Y:S06]  /*3be40*/  BAR.SYNC.DEFER_BLOCKING 0x0 ;  /* 0x0000000000007b1d */ /* 0x000fec0000010000 */
[----:B----4-:R4:W-:Y:S04]  /*3be50*/  STSM.16.M88.4 [R0], R44 ;  /* 0x0000002c00007844 */ /* 0x0109e80000000200 */
        /* <DEDUP_REMOVED lines=8> */
[----:B------:R-:W-:Y:S06]  /*3bee0*/  BAR.SYNC.DEFER_BLOCKING 0x0 ;  /* 0x0000000000007b1d */ /* 0x000fec0000010000 */
[----:B------:R-:W3:Y:S02]  /*3bef0*/  LDS.128 R56, [R247] ;  /* 0x00000000f7387984 */ /* 0x000ee40000000c00 */
[----:B------:R-:W-:Y:S06]  /*3bf00*/  BAR.SYNC.DEFER_BLOCKING 0x0 ;  /* 0x0000000000007b1d */ /* 0x000fec0000010000 */
[----:B----4-:R-:W-:Y:S02]  /*3bf10*/  STSM.16.M88.4 [R0], R44 ;  /* 0x0000002c00007844 */ /* 0x010fe40000000200 */
[----:B------:R-:W-:Y:S06]  /*3bf20*/  BAR.SYNC.DEFER_BLOCKING 0x0 ;  /* 0x0000000000007b1d */ /* 0x000fec0000010000 */
[----:B------:R-:W4:Y:S02]  /*3bf30*/  LDS.128 R44, [R247] ;  /* 0x00000000f72c7984 */ /* 0x000f240000000c00 */
[----:B------:R-:W-:Y:S06]  /*3bf40*/  BAR.SYNC.DEFER_BLOCKING 0x0 ;  /* 0x0000000000007b1d */ /* 0x000fec0000010000 */
[----:B--2---:R2:W-:Y:S04]  /*3bf50*/  STSM.16.M88.4 [R0], R52 ;  /* 0x0000003400007844 */ /* 0x0045e80000000200 */
[----:B--2---:R-:W2:Y:S04]  /*3bf60*/  LDL.LU R52, [R1+0x90] ;  /* 0x0000900001347983 */ /* 0x004ea80000300800 */
[----:B------:R-:W2:Y:S01]  /*3bf70*/  LDL.LU R53, [R1+0x98] ;  /* 0x0000980001357983 */ /* 0x000ea20000300800 */
[----:B------:R-:W-:-:S02]  /*3bf80*/  IMAD.MOV.U32 R54, RZ, RZ, R60 ;  /* 0x000000ffff367224 */ /* 0x000fc400078e003c */
[----:B------:R-:W-:Y:S01]  /*3bf90*/  IMAD.MOV.U32 R55, RZ, RZ, R62 ;  /* 0x000000ffff377224 */ /* 0x000fe200078e003e */
[----:B------:R-:W3:Y:S04]  /*3bfa0*/  LDL.LU R152, [R1+0x94] ;  /* 0x0000940001987983 */ /* 0x000ee80000300800 */
[----:B------:R-:W3:Y:S01]  /*3bfb0*/  LDL.LU R153, [R1+0x9c] ;  /* 0x00009c0001997983 */ /* 0x000ee20000300800 */
[----:B------:R-:W-:Y:S01]  /*3bfc0*/  IMAD.MOV.U32 R155, RZ, RZ, R63 ;  /* 0x000000ffff9b7224 */ /* 0x000fe200078e003f */
[----:B------:R-:W-:Y:S06]  /*3bfd0*/  BAR.SYNC.DEFER_BLOCKING 0x0 ;  /* 0x0000000000007b1d */ /* 0x000fec0000010000 */
[----:B------:R-:W4:Y:S02]  /*3bfe0*/  LDS.128 R60, [R247] ;  /* 0x00000000f73c7984 */ /* 0x000f240000000c00 */
[----:B------:R-:W-:Y:S06]  /*3bff0*/  BAR.SYNC.DEFER_BLOCKING 0x0 ;  /* 0x0000000000007b1d */ /* 0x000fec0000010000 */
[----:B--2---:R-:W-:Y:S02]  /*3c000*/  STSM.16.M88.4 [R0], R52 ;  /* 0x0000003400007844 */ /* 0x004fe40000000200 */
[----:B------:R-:W-:Y:S06]  /*3c010*/  BAR.SYNC.DEFER_BLOCKING 0x0 ;  /* 0x0000000000007b1d */ /* 0x000fec0000010000 */
[----:B------:R-:W2:Y:S02]  /*3c020*/  LDS.128 R52, [R247] ;  /* 0x00000000f7347984 */ /* 0x000ea40000000c00 */
[----:B------:R-:W-:Y:S06]  /*3c030*/  BAR.SYNC.DEFER_BLOCKING 0x0 ;  /* 0x0000000000007b1d */ /* 0x000fec0000010000 */
[----:B---3--:R3:W-:Y:S04]  /*3c040*/  STSM.16.M88.4 [R0], R152 ;  /* 0x0000009800007844 */ /* 0x0087e80000000200 */
        /* <DEDUP_REMOVED lines=8> */
[----:B------:R-:W-:Y:S06]  /*3c0d0*/  BAR.SYNC.DEFER_BLOCKING 0x0 ;  /* 0x0000000000007b1d */ /* 0x000fec0000010000 */
[----:B------:R-:W2:Y:S02]  /*3c0e0*/  LDS.128 R64, [R247] ;  /* 0x00000000f7407984 */ /* 0x000ea40000000c00 */
        /* <DEDUP_REMOVED lines=24> */
[----:B------:R-:W-:Y:S01]  /*3c270*/  IMAD.MOV.U32 R162, RZ, RZ, R72 ;  /* 0x000000ffffa27224 */ /* 0x000fe200078e0048 */
[----:B------:R-:W-:-:S02]  /*3c280*/  MOV R163, R74 ;  /* 0x0000004a00a37202 */ /* 0x000fc40000000f00 */
[----:B------:R-:W3:Y:S04]  /*3c290*/  LDL.LU R164, [R1+0xc4] ;  /* 0x0000c40001a47983 */ /* 0x000ee80000300800 */
[----:B------:R-:W3:Y:S01]  /*3c2a0*/  LDL.LU R165, [R1+0xcc] ;  /* 0x0000cc0001a57983 */ /* 0x000ee20000300800 */
[----:B------:R-:W-:Y:S02]  /*3c2b0*/  IMAD.MOV.U32 R166, RZ, RZ, R73 ;  /* 0x000000ffffa67224 */ /* 0x000fe400078e0049 */
        /* <DEDUP_REMOVED lines=267> */
[----:B------:R-:W-:Y:S01]  /*3d370*/  MOV R230, R140 ;  /* 0x0000008c00e67202 */ /* 0x000fe20000000f00 */
[----:B------:R-:W-:-:S02]  /*3d380*/  IMAD.MOV.U32 R231, RZ, RZ, R142 ;  /* 0x000000ffffe77224 */ /* 0x000fc400078e008e */
        /* <DEDUP_REMOVED lines=27> */
[----:B---3--:R3:W-:Y:S02]  /*3d540*/  STSM.16.M88.4 [R0], R236 ;  /* 0x000000ec00007844 */ /* 0x0087e40000000200 */
[----:B------:R-:W-:Y:S06]  /*3d550*/  BAR.SYNC.DEFER_BLOCKING 0x0 ;  /* 0x0000000000007b1d */ /* 0x000fec0000010000 */
[----:B---3--:R-:W3:Y:S01]  /*3d560*/  LDL.LU R236, [R1+0x1f0] ;  /* 0x0001f00001ec7983 */ /* 0x008ee20000300800 */
[----:B------:R-:W-:Y:S01]  /*3d570*/  IMAD R244, R245, UR5, RZ ;  /* 0x00000005f5f47c24 */ /* 0x000fe2000f8e02ff */
[----:B------:R-:W-:-:S02]  /*3d580*/  ULDC UR5, c[0x0][0x22c] ;  /* 0x00008b0000057ab9 */ /* 0x000fc40000000800 */
[----:B------:R-:W4:Y:S04]  /*3d590*/  LDL.LU R251, [R1] ;  /* 0x0000000001fb7983 */ /* 0x000f280000300800 */
[----:B------:R-:W3:Y:S01]  /*3d5a0*/  LDL.LU R237, [R1+0x1f8] ;  /* 0x0001f80001ed7983 */ /* 0x000ee20000300800 */
[----:B------:R-:W-:Y:S01]  /*3d5b0*/  IMAD.MOV.U32 R238, RZ, RZ, R148 ;  /* 0x000000ffffee7224 */ /* 0x000fe200078e0094 */
[C---:B------:R-:W-:Y:S01]  /*3d5c0*/  LEA R2, P6, R244.reuse, UR6, 0x2 ;  /* 0x00000006f4027c11 */ /* 0x040fe2000f8c10ff */
[----:B------:R-:W-:Y:S01]  /*3d5d0*/  IMAD.MOV.U32 R239, RZ, RZ, R150 ;  /* 0x000000ffffef7224 */ /* 0x000fe200078e0096 */
[----:B------:R-:W2:Y:S01]  /*3d5e0*/  LDS.128 R240, [R247] ;  /* 0x00000000f7f07984 */ /* 0x000ea20000000c00 */
[----:B------:R-:W-:Y:S01]  /*3d5f0*/  IMAD R148, R3, UR4, RZ ;  /* 0x0000000403947c24 */ /* 0x000fe2000f8e02ff */
[----:B------:R-:W-:Y:S01]  /*3d600*/  LEA.HI.X.SX32 R3, R244, UR7, 0x2, P6 ;  /* 0x00000007f4037c11 */ /* 0x000fe2000b0f16ff */
[----:B------:R-:W-:Y:S03]  /*3d610*/  BAR.SYNC.DEFER_BLOCKING 0x0 ;  /* 0x0000000000007b1d */ /* 0x000fe60000010000 */
[C---:B------:R-:W-:Y:S01]  /*3d620*/  LEA R244, P6, R148.reuse, R2, 0x2 ;  /* 0x0000000294f47211 */ /* 0x040fe200078c10ff */
[----:B------:R-:W-:-:S03]  /*3d630*/  VIADD R246, R148, UR4 ;  /* 0x0000000494f67c36 */ /* 0x000fc60008000000 */
[----:B------:R-:W-:Y:S01]  /*3d640*/  LEA.HI.X.SX32 R245, R148, R3, 0x2, P6 ;  /* 0x0000000394f57211 */ /* 0x000fe200030f16ff */
[----:B---3--:R3:W-:Y:S04]  /*3d650*/  STSM.16.M88.4 [R0], R236 ;  /* 0x000000ec00007844 */ /* 0x0087e80000000200 */
[----:B---3--:R-:W3:Y:S04]  /*3d660*/  LDL.LU R236, [R1+0x1f4] ;  /* 0x0001f40001ec7983 */ /* 0x008ee80000300800 */
[----:B------:R-:W3:Y:S01]  /*3d670*/  LDL.LU R237, [R1+0x1fc] ;  /* 0x0001fc0001ed7983 */ /* 0x000ee20000300800 */
[----:B------:R-:W-:-:S02]  /*3d680*/  IMAD.MOV.U32 R238, RZ, RZ, R149 ;  /* 0x000000ffffee7224 */ /* 0x000fc400078e0095 */
[----:B------:R-:W-:Y:S01]  /*3d690*/  IMAD.MOV.U32 R239, RZ, RZ, R151 ;  /* 0x000000ffffef7224 */ /* 0x000fe200078e0097 */
[----:B------:R-:W-:Y:S06]  /*3d6a0*/  BAR.SYNC.DEFER_BLOCKING 0x0 ;  /* 0x0000000000007b1d */ /* 0x000fec0000010000 */
[----:B------:R-:W2:Y:S04]  /*3d6b0*/  LDL.LU R252, [R1+0x106c] ;  /* 0x00106c0001fc7983 */ /* 0x000ea80000300800 */
[----:B------:R-:W1:Y:S01]  /*3d6c0*/  LDS.128 R148, [R247] ;  /* 0x00000000f7947984 */ /* 0x000e620000000c00 */
[----:B------:R-:W-:Y:S06]  /*3d6d0*/  BAR.SYNC.DEFER_BLOCKING 0x0 ;  /* 0x0000000000007b1d */ /* 0x000fec0000010000 */
[----:B---3--:R3:W-:Y:S04]  /*3d6e0*/  STSM.16.M88.4 [R0], R236 ;  /* 0x000000ec00007844 */ /* 0x0087e80000000200 */
[----:B---3--:R-:W3:Y:S01]  /*3d6f0*/  LDL.LU R239, [R1+0x200] ;  /* 0x0002000001ef7983 */ /* 0x008ee20000300800 */
[C---:B------:R-:W-:Y:S01]  /*3d700*/  VIADD R0, R246.reuse, UR4 ;  /* 0x00000004f6007c36 */ /* 0x040fe20008000000 */
[----:B------:R-:W-:Y:S01]  /*3d710*/  BAR.SYNC.DEFER_BLOCKING 0x0 ;  /* 0x0000000000007b1d */ /* 0x000fe20000010000 */
[----:B------:R-:W-:-:S04]  /*3d720*/  LEA R236, P6, R246, R2, 0x2 ;  /* 0x00000002f6ec7211 */ /* 0x000fc800078c10ff */
[-C--:B------:R-:W-:Y:S02]  /*3d730*/  LEA.HI.X.SX32 R237, R246, R3.reuse, 0x2, P6 ;  /* 0x00000003f6ed7211 */ /* 0x080fe400030f16ff */
[----:B------:R-:W-:Y:S01]  /*3d740*/  LEA R238, P6, R0, R2, 0x2 ;  /* 0x0000000200ee7211 */ /* 0x000fe200078c10ff */
[----:B------:R-:W4:Y:S04]  /*3d750*/  LDL.LU R246, [R1+0x1070] ;  /* 0x0010700001f67983 */ /* 0x000f280000300800 */
[----:B---3--:R3:W-:Y:S01]  /*3d760*/  @P5 STG.E desc[UR52][R244.64], R239 ;  /* 0x000000eff4005986 */ /* 0x0087e2000c101934 */
[----:B--2---:R-:W-:Y:S01]  /*3d770*/  ISETP.LT.AND P5, PT, R252, UR5, !P0 ;  /* 0x00000005fc007c0c */ /* 0x004fe2000c7a1270 */
[----:B------:R-:W-:Y:S02]  /*3d780*/  ULDC UR5, c[0x0][0x22c] ;  /* 0x00008b0000057ab9 */ /* 0x000fe40000000800 */
[----:B---3--:R-:W2:Y:S01]  /*3d790*/  LDL.LU R245, [R1+0x107c] ;  /* 0x00107c0001f57983 */ /* 0x008ea20000300800 */
[C---:B------:R-:W-:Y:S01]  /*3d7a0*/  VIADD R244, R0.reuse, UR4 ;  /* 0x0000000400f47c36 */ /* 0x040fe20008000000 */
[----:B------:R-:W-:-:S02]  /*3d7b0*/  LEA.HI.X.SX32 R239, R0, R3, 0x2, P6 ;  /* 0x0000000300ef7211 */ /* 0x000fc400030f16ff */
[----:B------:R-:W3:Y:S04]  /*3d7c0*/  LDL.LU R252, [R1+0x8] ;  /* 0x0000080001fc7983 */ /* 0x000ee80000300800 */
[----:B------:R-:W2:Y:S04]  /*3d7d0*/  LDL.LU R0, [R1+0x204] ;  /* 0x0002040001007983 */ /* 0x000ea80000300800 */
[----:B----4-:R4:W-:Y:S01]  /*3d7e0*/  @P4 STG.E desc[UR52][R236.64], R251 ;  /* 0x000000fbec004986 */ /* 0x0109e2000c101934 */
[----:B------:R-:W-:Y:S01]  /*3d7f0*/  ISETP.LT.AND P4, PT, R246, UR5, !P0 ;  /* 0x00000005f6007c0c */ /* 0x000fe2000c781270 */
[----:B------:R-:W-:-:S02]  /*3d800*/  ULDC UR5, c[0x0][0x22c] ;  /* 0x00008b0000057ab9 */ /* 0x000fc40000000800 */
[----:B----4-:R-:W4:Y:S04]  /*3d810*/  LDL.LU R251, [R1+0x1444] ;  /* 0x0014440001fb7983 */ /* 0x010f280000300800 */
[----:B------:R-:W3:Y:S04]  /*3d820*/  LDL.LU R246, [R1+0x108c] ;  /* 0x00108c0001f67983 */ /* 0x000ee80000300800 */
[----:B--2---:R2:W-:Y:S04]  /*3d830*/  @P3 STG.E desc[UR52][R238.64], R0 ;  /* 0x00000000ee003986 */ /* 0x0045e8000c101934 */
[----:B--2---:R-:W2:Y:S01]  /*3d840*/  LDL.LU R239, [R1+0x1074] ;  /* 0x0010740001ef7983 */ /* 0x004ea20000300800 */
[C---:B------:R-:W-:Y:S01]  /*3d850*/  LEA R236, P6, R244.reuse, R2, 0x2 ;  /* 0x00000002f4ec7211 */ /* 0x040fe200078c10ff */
[----:B------:R-:W-:-:S03]  /*3d860*/  VIADD R0, R244, UR4 ;  /* 0x00000004f4007c36 */ /* 0x000fc60008000000 */
[-C--:B------:R-:W-:Y:S02]  /*3d870*/  LEA.HI.X.SX32 R237, R244, R3.reuse, 0x2, P6 ;  /* 0x00000003f4ed7211 */ /* 0x080fe400030f16ff */
[C---:B------:R-:W-:Y:S01]  /*3d880*/  LEA R238, P6, R0.reuse, R2, 0x2 ;  /* 0x0000000200ee7211 */ /* 0x040fe200078c10ff */
[C---:B------:R-:W-:Y:S01]  /*3d890*/  VIADD R244, R0.reuse, UR4 ;  /* 0x0000000400f47c36 */ /* 0x040fe20008000000 */
[----:B--2---:R-:W-:Y:S01]  /*3d8a0*/  ISETP.LT.AND P3, PT, R239, UR5, !P0 ;  /* 0x00000005ef007c0c */ /* 0x004fe2000c761270 */
[----:B------:R-:W-:Y:S01]  /*3d8b0*/  ULDC UR5, c[0x0][0x22c] ;  /* 0x00008b0000057ab9 */ /* 0x000fe20000000800 */
[----:B------:R-:W-:Y:S02]  /*3d8c0*/  LEA.HI.X.SX32 R239, R0, R3, 0x2, P6 ;  /* 0x0000000300ef7211 */ /* 0x000fe400030f16ff */
[----:B------:R-:W2:Y:S04]  /*3d8d0*/  LDL.LU R0, [R1+0x4] ;  /* 0x0000040001007983 */ /* 0x000ea80000300800 */
[----:B--2---:R2:W-:Y:S01]  /*3d8e0*/  @P2 STG.E desc[UR52][R236.64], R0 ;  /* 0x00000000ec002986 */ /* 0x0045e2000c101934 */
[----:B------:R-:W-:Y:S01]  /*3d8f0*/  ISETP.LT.AND P2, PT, R245, UR5, !P0 ;  /* 0x00000005f5007c0c */ /* 0x000fe2000c741270 */
[----:B------:R-:W-:-:S02]  /*3d900*/  ULDC UR5, c[0x0][0x22c] ;  /* 0x00008b0000057ab9 */ /* 0x000fc40000000800 */
[----:B------:R-:W4:Y:S04]  /*3d910*/  LDL.LU R245, [R1+0x1094] ;  /* 0x0010940001f57983 */ /* 0x000f280000300800 */
[----:B--2---:R-:W2:Y:S01]  /*3d920*/  LDL.LU R237, [R1+0x208] ;  /* 0x0002080001ed7983 */ /* 0x004ea20000300800 */
[C---:B------:R-:W-:Y:S01]  /*3d930*/  VIADD R0, R244.reuse, UR4 ;  /* 0x00000004f4007c36 */ /* 0x040fe20008000000 */
[----:B------:R-:W-:Y:S02]  /*3d940*/  LEA R236, P6, R244, R2, 0x2 ;  /* 0x00000002f4ec7211 */ /* 0x000fe400078c10ff */
[----:B--2---:R2:W-:Y:S01]  /*3d950*/  @P1 STG.E desc[UR52][R238.64], R237 ;  /* 0x000000edee001986 */ /* 0x0045e2000c101934 */
[----:B---3--:R-:W-:Y:S01]  /*3d960*/  ISETP.LT.AND P1, PT, R246, UR5, !P0 ;  /* 0x00000005f6007c0c */ /* 0x008fe2000c721270 */
[----:B------:R-:W-:-:S02]  /*3d970*/  ULDC UR5, c[0x0][0x22c] ;  /* 0x00008b0000057ab9 */ /* 0x000fc40000000800 */
[----:B------:R-:W3:Y:S01]  /*3d980*/  LDL.LU R246, [R1+0x1098] ;  /* 0x0010980001f67983 */ /* 0x000ee20000300800 */
[-C--:B--2---:R-:W-:Y:S02]  /*3d990*/  LEA.HI.X.SX32 R237, R244, R3.reuse, 0x2, P6 ;  /* 0x00000003f4ed7211 */ /* 0x084fe400030f16ff */
[C---:B------:R-:W-:Y:S01]  /*3d9a0*/  LEA R238, P6, R0.reuse, R2, 0x2 ;  /* 0x0000000200ee7211 */ /* 0x040fe200078c10ff */
[C---:B------:R-:W-:Y:S02]  /*3d9b0*/  VIADD R244, R0.reuse, UR4 ;  /* 0x0000000400f47c36 */ /* 0x040fe40008000000 */
[----:B------:R2:W-:Y:S01]  /*3d9c0*/  @P5 STG.E desc[UR52][R236.64], R252 ;  /* 0x000000fcec005986 */ /* 0x0005e2000c101934 */
[----:B------:R-:W-:-:S03]  /*3d9d0*/  LEA.HI.X.SX32 R239, R0, R3, 0x2, P6 ;  /* 0x0000000300ef7211 */ /* 0x000fc600030f16ff */
[----:B------:R-:W4:Y:S04]  /*3d9e0*/  LDL.LU R0, [R1+0x20c] ;  /* 0x00020c0001007983 */ /* 0x000f280000300800 */
[----:B--2---:R-:W2:Y:S04]  /*3d9f0*/  LDL.LU R252, [R1+0x1440] ;  /* 0x0014400001fc7983 */ /* 0x004ea80000300800 */
[----:B------:R-:W3:Y:S01]  /*3da00*/  LDL.LU R237, [R1+0x1090] ;  /* 0x0010900001ed7983 */ /* 0x000ee20000300800 */
[----:B------:R-:W-:-:S03]  /*3da10*/  LEA R236, P6, R244, R2, 0x2 ;  /* 0x00000002f4ec7211 */ /* 0x000fc600078c10ff */
[----:B----4-:R4:W-:Y:S01]  /*3da20*/  @P4 STG.E desc[UR52][R238.64], R0 ;  /* 0x00000000ee004986 */ /* 0x0109e2000c101934 */
[----:B---3--:R-:W-:Y:S01]  /*3da30*/  ISETP.LT.AND P5, PT, R237, UR5, !P0 ;  /* 0x00000005ed007c0c */ /* 0x008fe2000c7a1270 */
[C---:B----4-:R-:W-:Y:S01]  /*3da40*/  VIADD R0, R244.reuse, UR4 ;  /* 0x00000004f4007c36 */ /* 0x050fe20008000000 */
[-C--:B------:R-:W-:Y:S01]  /*3da50*/  LEA.HI.X.SX32 R237, R244, R3.reuse, 0x2, P6 ;  /* 0x00000003f4ed7211 */ /* 0x080fe200030f16ff */
[----:B------:R-:W-:Y:S01]  /*3da60*/  ULDC UR5, c[0x0][0x22c] ;  /* 0x00008b0000057ab9 */ /* 0x000fe20000000800 */
[----:B------:R-:W3:Y:S02]  /*3da70*/  LDL.LU R244, [R1+0xc] ;  /* 0x00000c0001f47983 */ /* 0x000ee40000300800 */
[C---:B------:R-:W-:Y:S02]  /*3da80*/  LEA R238, P6, R0.reuse, R2, 0x2 ;  /* 0x0000000200ee7211 */ /* 0x040fe400078c10ff */
[----:B------:R-:W-:Y:S01]  /*3da90*/  ISETP.LT.AND P4, PT, R245, UR5, !P0 ;  /* 0x00000005f5007c0c */ /* 0x000fe2000c781270 */
[----:B------:R-:W-:Y:S01]  /*3daa0*/  ULDC UR5, c[0x0][0x22c] ;  /* 0x00008b0000057ab9 */ /* 0x000fe20000000800 */
[C---:B------:R-:W-:Y:S01]  /*3dab0*/  VIADD R245, R0.reuse, UR4 ;  /* 0x0000000400f57c36 */ /* 0x040fe20008000000 */
[----:B------:R-:W-:-:S02]  /*3dac0*/  LEA.HI.X.SX32 R239, R0, R3, 0x2, P6 ;  /* 0x0000000300ef7211 */ /* 0x000fc400030f16ff */
[----:B------:R-:W4:Y:S04]  /*3dad0*/  LDL.LU R0, [R1+0x10a0] ;  /* 0x0010a00001007983 */ /* 0x000f280000300800 */
[----:B---3--:R3:W-:Y:S01]  /*3dae0*/  @P3 STG.E desc[UR52][R236.64], R244 ;  /* 0x000000f4ec003986 */ /* 0x0087e2000c101934 */
[----:B------:R-:W-:Y:S01]  /*3daf0*/  ISETP.LT.AND P3, PT, R246, UR5, !P0 ;  /* 0x00000005f6007c0c */ /* 0x000fe2000c761270 */
[----:B------:R-:W-:Y:S02]  /*3db00*/  ULDC UR5, c[0x0][0x22c] ;  /* 0x00008b0000057ab9 */ /* 0x000fe40000000800 */
[----:B------:R-:W2:Y:S04]  /*3db10*/  LDL.LU R246, [R1+0x10b4] ;  /* 0x0010b40001f67983 */ /* 0x000ea80000300800 */
[----:B---3--:R-:W3:Y:S01]  /*3db20*/  LDL.LU R237, [R1+0x10] ;  /* 0x0000100001ed7983 */ /* 0x008ee20000300800 */
[C---:B------:R-:W-:Y:S01]  /*3db30*/  VIADD R244, R245.reuse, UR4 ;  /* 0x00000004f5f47c36 */ /* 0x040fe20008000000 */
[----:B------:R-:W-:-:S02]  /*3db40*/  LEA R236, P6, R245, R2, 0x2 ;  /* 0x00000002f5ec7211 */ /* 0x000fc400078c10ff */
[----:B---3--:R3:W-:Y:S01]  /*3db50*/  @P2 STG.E desc[UR52][R238.64], R237 ;  /* 0x000000edee002986 */ /* 0x0087e2000c101934 */
[----:B----4-:R-:W-:Y:S01]  /*3db60*/  ISETP.LT.AND P2, PT, R0, UR5, !P0 ;  /* 0x0000000500007c0c */ /* 0x010fe2000c741270 */
[C---:B------:R-:W-:Y:S01]  /*3db70*/  VIADD R0, R244.reuse, UR4 ;  /* 0x00000004f4007c36 */ /* 0x040fe20008000000 */
[----:B------:R-:W-:Y:S01]  /*3db80*/  ULDC UR5, c[0x0][0x22c] ;  /* 0x00008b0000057ab9 */ /* 0x000fe20000000800 */
[-C--:B---3--:R-:W-:Y:S02]  /*3db90*/  LEA.HI.X.SX32 R237, R245, R3.reuse, 0x2, P6 ;  /* 0x00000003f5ed7211 */ /* 0x088fe400030f16ff */
[CC--:B------:R-:W-:Y:S01]  /*3dba0*/  LEA R238, P6, R244.reuse, R2.reuse, 0x2 ;  /* 0x00000002f4ee7211 */ /* 0x0c0fe200078c10ff */
[----:B------:R-:W3:Y:S03]  /*3dbb0*/  LDL.LU R245, [R1+0x10b8] ;  /* 0x0010b80001f57983 */ /* 0x000ee60000300800 */
[----:B------:R-:W-:Y:S01]  /*3dbc0*/  LEA.HI.X.SX32 R239, R244, R3, 0x2, P6 ;  /* 0x00000003f4ef7211 */ /* 0x000fe200030f16ff */
[----:B------:R4:W-:Y:S04]  /*3dbd0*/  @P1 STG.E desc[UR52][R236.64], R248 ;  /* 0x000000f8ec001986 */ /* 0x0009e8000c101934 */
[----:B------:R-:W2:Y:S04]  /*3dbe0*/  LDL.LU R244, [R1+0x14] ;  /* 0x0000140001f47983 */ /* 0x000ea80000300800 */
[----:B----4-:R-:W4:Y:S01]  /*3dbf0*/  LDL.LU R237, [R1+0x10b0] ;  /* 0x0010b00001ed7983 */ /* 0x010f220000300800 */
[----:B------:R-:W-:-:S03]  /*3dc00*/  LEA R236, P6, R0, R2, 0x2 ;  /* 0x0000000200ec7211 */ /* 0x000fc600078c10ff */
[----:B------:R-:W3:Y:S04]  /*3dc10*/  LDL.LU R248, [R1+0x10bc] ;  /* 0x0010bc0001f87983 */ /* 0x000ee80000300800 */
[----:B--2---:R2:W-:Y:S01]  /*3dc20*/  @P5 STG.E desc[UR52][R238.64], R244 ;  /* 0x000000f4ee005986 */ /* 0x0045e2000c101934 */
[----:B----4-:R-:W-:Y:S01]  /*3dc30*/  ISETP.LT.AND P1, PT, R237, UR5, !P0 ;  /* 0x00000005ed007c0c */ /* 0x010fe2000c721270 */
[----:B------:R-:W-:Y:S01]  /*3dc40*/  ULDC UR5, c[0x0][0x22c] ;  /* 0x00008b0000057ab9 */ /* 0x000fe20000000800 */
[----:B------:R-:W-:Y:S02]  /*3dc50*/  LEA.HI.X.SX32 R237, R0, R3, 0x2, P6 ;  /* 0x0000000300ed7211 */ /* 0x000fe400030f16ff */
[----:B------:R-:W-:Y:S01]  /*3dc60*/  ISETP.LT.AND P5, PT, R246, UR5, !P0 ;  /* 0x00000005f6007c0c */ /* 0x000fe2000c7a1270 */
[----:B------:R-:W-:Y:S01]  /*3dc70*/  ULDC UR5, c[0x0][0x22c] ;  /* 0x00008b0000057ab9 */ /* 0x000fe20000000800 */
[----:B------:R-:W4:Y:S04]  /*3dc80*/  LDL.LU R246, [R1+0x10c0] ;  /* 0x0010c00001f67983 */ /* 0x000f280000300800 */
[----:B------:R1:W-:Y:S01]  /*3dc90*/  @P4 STG.E desc[UR52][R236.64], R249 ;  /* 0x000000f9ec004986 */ /* 0x0003e2000c101934 */
[----:B---3--:R-:W-:Y:S01]  /*3dca0*/  ISETP.LT.AND P4, PT, R245, UR5, !P0 ;  /* 0x00000005f5007c0c */ /* 0x008fe2000c781270 */
[----:B--2---:R-:W-:Y:S01]  /*3dcb0*/  VIADD R239, R0, UR4 ;  /* 0x0000000400ef7c36 */ /* 0x004fe20008000000 */
[----:B------:R-:W-:Y:S01]  /*3dcc0*/  ULDC UR5, c[0x0][0x22c] ;  /* 0x00008b0000057ab9 */ /* 0x000fe20000000800 */
[----:B-1----:R-:W2:Y:S04]  /*3dcd0*/  LDL.LU R249, [R1+0x18] ;  /* 0x0000180001f97983 */ /* 0x002ea80000300800 */
[----:B------:R-:W3:Y:S01]  /*3dce0*/  LDL.LU R245, [R1+0x10d0] ;  /* 0x0010d00001f57983 */ /* 0x000ee20000300800 */
[C---:B------:R-:W-:Y:S01]  /*3dcf0*/  LEA R238, P6, R239.reuse, R2, 0x2 ;  /* 0x00000002efee7211 */ /* 0x040fe200078c10ff */
[----:B------:R-:W-:-:S03]  /*3dd00*/  VIADD R0, R239, UR4 ;  /* 0x00000004ef007c36 */ /* 0x000fc60008000000 */
[----:B------:R-:W-:Y:S01]  /*3dd10*/  LEA.HI.X.SX32 R239, R239, R3, 0x2, P6 ;  /* 0x00000003efef7211 */ /* 0x000fe200030f16ff */
[C---:B------:R-:W-:Y:S01]  /*3dd20*/  VIADD R244, R0.reuse, UR4 ;  /* 0x0000000400f47c36 */ /* 0x040fe20008000000 */
[----:B------:R-:W-:-:S04]  /*3dd30*/  LEA R236, P6, R0, R2, 0x2 ;  /* 0x0000000200ec7211 */ /* 0x000fc800078c10ff */
[----:B------:R-:W-:Y:S01]  /*3dd40*/  LEA.HI.X.SX32 R237, R0, R3, 0x2, P6 ;  /* 0x0000000300ed7211 */ /* 0x000fe200030f16ff */
[----:B------:R-:W-:Y:S01]  /*3dd50*/  VIADD R0, R244, UR4 ;  /* 0x00000004f4007c36 */ /* 0x000fe20008000000 */
[----:B--2---:R1:W-:Y:S01]  /*3dd60*/  @P3 STG.E desc[UR52][R238.64], R249 ;  /* 0x000000f9ee003986 */ /* 0x0043e2000c101934 */
[----:B------:R-:W-:Y:S01]  /*3dd70*/  ISETP.LT.AND P3, PT, R248, UR5, !P0 ;  /* 0x00000005f8007c0c */ /* 0x000fe2000c761270 */
[----:B------:R-:W-:Y:S02]  /*3dd80*/  ULDC UR5, c[0x0][0x22c] ;  /* 0x00008b0000057ab9 */ /* 0x000fe40000000800 */
[----:B------:R-:W2:Y:S04]  /*3dd90*/  LDL.LU R248, [R1+0x10d4] ;  /* 0x0010d40001f87983 */ /* 0x000ea80000300800 */
[----:B------:R3:W-:Y:S01]  /*3dda0*/  @P2 STG.E desc[UR52][R236.64], R250 ;  /* 0x000000faec002986 */ /* 0x0007e2000c101934 */
[----:B-1----:R-:W-:-:S02]  /*3ddb0*/  LEA R238, P6, R244, R2, 0x2 ;  /* 0x00000002f4ee7211 */ /* 0x002fc400078c10ff */
[----:B----4-:R-:W-:Y:S01]  /*3ddc0*/  ISETP.LT.AND P2, PT, R246, UR5, !P0 ;  /* 0x00000005f6007c0c */ /* 0x010fe2000c741270 */
[----:B------:R-:W-:Y:S01]  /*3ddd0*/  ULDC UR5, c[0x0][0x22c] ;  /* 0x00008b0000057ab9 */ /* 0x000fe20000000800 */
[----:B------:R-:W-:Y:S01]  /*3dde0*/  LEA.HI.X.SX32 R239, R244, R3, 0x2, P6 ;  /* 0x00000003f4ef7211 */ /* 0x000fe200030f16ff */
[----:B------:R-:W4:Y:S04]  /*3ddf0*/  LDL.LU R246, [R1+0x10dc] ;  /* 0x0010dc0001f67983 */ /* 0x000f280000300800 */
[----:B------:R1:W-:Y:S01]  /*3de00*/  @P1 STG.E desc[UR52][R238.64], R252 ;  /* 0x000000fcee001986 */ /* 0x0003e2000c101934 */
[----:B---3--:R-:W-:Y:S01]  /*3de10*/  ISETP.LT.AND P1, PT, R245, UR5, !P0 ;  /* 0x00000005f5007c0c */ /* 0x008fe2000c721270 */
[----:B------:R-:W-:Y:S02]  /*3de20*/  ULDC UR5, c[0x0][0x22c] ;  /* 0x00008b0000057ab9 */ /* 0x000fe40000000800 */
[----:B------:R-:W3:Y:S01]  /*3de30*/  LDL.LU R245, [R1+0x10e0] ;  /* 0x0010e00001f57983 */ /* 0x000ee20000300800 */
[----:B------:R-:W-:-:S03]  /*3de40*/  LEA R236, P6, R0, R2, 0x2 ;  /* 0x0000000200ec7211 */ /* 0x000fc600078c10ff */
[----:B------:R-:W3:Y:S01]  /*3de50*/  LDL.LU R250, [R1+0x10e8] ;  /* 0x0010e80001fa7983 */ /* 0x000ee20000300800 */
[C---:B-1----:R-:W-:Y:S01]  /*3de60*/  VIADD R239, R0.reuse, UR4 ;  /* 0x0000000400ef7c36 */ /* 0x042fe20008000000 */
[-C--:B------:R-:W-:Y:S02]  /*3de70*/  LEA.HI.X.SX32 R237, R0, R3.reuse, 0x2, P6 ;  /* 0x0000000300ed7211 */ /* 0x080fe400030f16ff */
[----:B------:R-:W3:Y:S01]  /*3de80*/  LDL.LU R249, [R1+0x10f0] ;  /* 0x0010f00001f97983 */ /* 0x000ee20000300800 */
[C---:B------:R-:W-:Y:S01]  /*3de90*/  VIADD R0, R239.reuse, UR4 ;  /* 0x00000004ef007c36 */ /* 0x040fe20008000000 */
[C---:B------:R-:W-:Y:S02]  /*3dea0*/  LEA R238, P6, R239.reuse, R2, 0x2 ;  /* 0x00000002efee7211 */ /* 0x040fe400078c10ff */
[----:B------:R1:W-:Y:S01]  /*3deb0*/  @P5 STG.E desc[UR52][R236.64], R251 ;  /* 0x000000fbec005986 */ /* 0x0003e2000c101934 */
[----:B------:R-:W-:Y:S01]  /*3dec0*/  VIADD R244, R0, UR4 ;  /* 0x0000000400f47c36 */ /* 0x000fe20008000000 */
[----:B------:R-:W-:-:S05]  /*3ded0*/  LEA.HI.X.SX32 R239, R239, R3, 0x2, P6 ;  /* 0x00000003efef7211 */ /* 0x000fca00030f16ff */
[----:B------:R1:W-:Y:S02]  /*3dee0*/  @P4 STG.E desc[UR52][R238.64], R8 ;  /* 0x00000008ee004986 */ /* 0x0003e4000c101934 */
[----:B-1----:R-:W-:-:S04]  /*3def0*/  LEA R236, P6, R0, R2, 0x2 ;  /* 0x0000000200ec7211 */ /* 0x002fc800078c10ff */
[----:B------:R-:W-:Y:S01]  /*3df00*/  LEA.HI.X.SX32 R237, R0, R3, 0x2, P6 ;  /* 0x0000000300ed7211 */ /* 0x000fe200030f16ff */
[C---:B------:R-:W-:Y:S01]  /*3df10*/  VIADD R0, R244.reuse, UR4 ;  /* 0x00000004f4007c36 */ /* 0x040fe20008000000 */
[----:B------:R-:W-:-:S03]  /*3df20*/  LEA R238, P6, R244, R2, 0x2 ;  /* 0x00000002f4ee7211 */ /* 0x000fc600078c10ff */
[----:B------:R1:W-:Y:S01]  /*3df30*/  @P3 STG.E desc[UR52][R236.64], R16 ;  /* 0x00000010ec003986 */ /* 0x0003e2000c101934 */
[----:B------:R-:W-:Y:S02]  /*3df40*/  LEA.HI.X.SX32 R239, R244, R3, 0x2, P6 ;  /* 0x00000003f4ef7211 */ /* 0x000fe400030f16ff */
[----:B------:R-:W-:-:S03]  /*3df50*/  LEA R8, P6, R0, R2, 0x2 ;  /* 0x0000000200087211 */ /* 0x000fc600078c10ff */
[----:B------:R1:W-:Y:S02]  /*3df60*/  @P2 STG.E desc[UR52][R238.64], R9 ;  /* 0x00000009ee002986 */ /* 0x0003e4000c101934 */
[C---:B-1----:R-:W-:Y:S01]  /*3df70*/  VIADD R16, R0.reuse, UR4 ;  /* 0x0000000400107c36 */ /* 0x042fe20008000000 */
[----:B------:R-:W-:-:S03]  /*3df80*/  LEA.HI.X.SX32 R9, R0, R3, 0x2, P6 ;  /* 0x0000000300097211 */ /* 0x000fc600030f16ff */
[C---:B------:R-:W-:Y:S01]  /*3df90*/  VIADD R0, R16.reuse, UR4 ;  /* 0x0000000410007c36 */ /* 0x040fe20008000000 */
[CC--:B------:R-:W-:Y:S01]  /*3dfa0*/  LEA R236, P6, R16.reuse, R2.reuse, 0x2 ;  /* 0x0000000210ec7211 */ /* 0x0c0fe200078c10ff */
[----:B------:R1:W-:Y:S03]  /*3dfb0*/  @P1 STG.E desc[UR52][R8.64], R17 ;  /* 0x0000001108001986 */ /* 0x0003e6000c101934 */
[----:B------:R-:W-:Y:S02]  /*3dfc0*/  LEA.HI.X.SX32 R237, R16, R3, 0x2, P6 ;  /* 0x0000000310ed7211 */ /* 0x000fe400030f16ff */
[C---:B-1----:R-:W-:Y:S01]  /*3dfd0*/  LEA R8, P6, R0.reuse, R2, 0x2 ;  /* 0x0000000200087211 */ /* 0x042fe200078c10ff */
[----:B------:R-:W-:-:S03]  /*3dfe0*/  VIADD R17, R0, UR4 ;  /* 0x0000000400117c36 */ /* 0x000fc60008000000 */
[----:B------:R-:W-:Y:S02]  /*3dff0*/  LEA.HI.X.SX32 R9, R0, R3, 0x2, P6 ;  /* 0x0000000300097211 */ /* 0x000fe400030f16ff */
[C---:B------:R-:W-:Y:S01]  /*3e000*/  LEA R16, P6, R17.reuse, R2, 0x2 ;  /* 0x0000000211107211 */ /* 0x040fe200078c10ff */
[----:B------:R-:W-:-:S03]  /*3e010*/  VIADD R0, R17, UR4 ;  /* 0x0000000411007c36 */ /* 0x000fc60008000000 */
[----:B------:R-:W-:Y:S02]  /*3e020*/  LEA.HI.X.SX32 R17, R17, R3, 0x2, P6 ;  /* 0x0000000311117211 */ /* 0x000fe400030f16ff */
[----:B--2---:R-:W-:Y:S01]  /*3e030*/  ISETP.LT.AND P5, PT, R248, UR5, !P0 ;  /* 0x00000005f8007c0c */ /* 0x004fe2000c7a1270 */
[----:B------:R-:W-:Y:S01]  /*3e040*/  ULDC UR5, c[0x0][0x22c] ;  /* 0x00008b0000057ab9 */ /* 0x000fe20000000800 */
[----:B------:R-:W2:Y:S01]  /*3e050*/  LDL.LU R248, [R1+0x10f8] ;  /* 0x0010f80001f87983 */ /* 0x000ea20000300800 */
[----:B----4-:R-:W-:Y:S01]  /*3e060*/  ISETP.LT.AND P4, PT, R246, UR5, !P0 ;  /* 0x00000005f6007c0c */ /* 0x010fe2000c781270 */
[----:B------:R-:W-:Y:S02]  /*3e070*/  ULDC UR5, c[0x0][0x22c] ;  /* 0x00008b0000057ab9 */ /* 0x000fe40000000800 */
[----:B------:R-:W4:Y:S01]  /*3e080*/  LDL.LU R246, [R1+0x10fc] ;  /* 0x0010fc0001f67983 */ /* 0x000f220000300800 */
[----:B---3--:R-:W-:-:S06]  /*3e090*/  ISETP.LT.AND P3, PT, R245, UR5, !P0 ;  /* 0x00000005f5007c0c */ /* 0x008fcc000c761270 */
[----:B------:R-:W-:Y:S01]  /*3e0a0*/  @P5 STG.E desc[UR52][R236.64], R10 ;  /* 0x0000000aec005986 */ /* 0x000fe2000c101934 */
[----:B------:R-:W-:-:S03]  /*3e0b0*/  ULDC UR5, c[0x0][0x22c] ;  /* 0x00008b0000057ab9 */ /* 0x000fc60000000800 */
[----:B------:R-:W3:Y:S04]  /*3e0c0*/  LDL.LU R245, [R1+0x1100] ;  /* 0x0011000001f57983 */ /* 0x000ee80000300800 */
[----:B------:R-:W3:Y:S04]  /*3e0d0*/  LDL.LU R244, [R1+0x1108] ;  /* 0x0011080001f47983 */ /* 0x000ee80000300800 */
[----:B------:R-:W3:Y:S04]  /*3e0e0*/  LDL.LU R239, [R1+0x1118] ;  /* 0x0011180001ef7983 */ /* 0x000ee80000300800 */
[----:B------:R-:W3:Y:S04]  /*3e0f0*/  LDL.LU R238, [R1+0x111c] ;  /* 0x00111c0001ee7983 */ /* 0x000ee80000300800 */
[----:B------:R1:W-:Y:S04]  /*3e100*/  @P4 STG.E desc[UR52][R8.64], R18 ;  /* 0x0000001208004986 */ /* 0x0003e8000c101934 */
[----:B------:R1:W-:Y:S04]  /*3e110*/  @P3 STG.E desc[UR52][R16.64], R11 ;  /* 0x0000000b10003986 */ /* 0x0003e8000c101934 */
[----:B-1----:R-:W3:Y:S04]  /*3e120*/  LDL.LU R18, [R1+0x1120] ;  /* 0x0011200001127983 */ /* 0x002ee80000300800 */
[----:B------:R-:W3:Y:S04]  /*3e130*/  LDL.LU R237, [R1+0x1124] ;  /* 0x0011240001ed7983 */ /* 0x000ee80000300800 */
[----:B------:R-:W3:Y:S01]  /*3e140*/  LDL.LU R17, [R1+0x1128] ;  /* 0x0011280001117983 */ /* 0x000ee20000300800 */
[----:B------:R-:W-:Y:S01]  /*3e150*/  ISETP.LT.AND P2, PT, R250, UR5, !P0 ;  /* 0x00000005fa007c0c */ /* 0x000fe2000c741270 */
[----:B------:R-:W-:Y:S01]  /*3e160*/  ULDC UR5, c[0x0][0x22c] ;  /* 0x00008b0000057ab9 */ /* 0x000fe20000000800 */
[CC--:B------:R-:W-:Y:S01]  /*3e170*/  LEA R8, P6, R0.reuse, R2.reuse, 0x2 ;  /* 0x0000000200087211 */ /* 0x0c0fe200078c10ff */
[C---:B------:R-:W-:Y:S01]  /*3e180*/  VIADD R11, R0.reuse, UR4 ;  /* 0x00000004000b7c36 */ /* 0x040fe20008000000 */
[----:B------:R-:W-:Y:S01]  /*3e190*/  ISETP.LT.AND P1, PT, R249, UR5, !P0 ;  /* 0x00000005f9007c0c */ /* 0x000fe2000c721270 */
[----:B------:R-:W-:Y:S01]  /*3e1a0*/  ULDC UR5, c[0x0][0x22c] ;  /* 0x00008b0000057ab9 */ /* 0x000fe20000000800 */
[-C--:B------:R-:W-:Y:S01]  /*3e1b0*/  LEA.HI.X.SX32 R9, R0, R3.reuse, 0x2, P6 ;  /* 0x0000000300097211 */ /* 0x080fe200030f16ff */
[C---:B------:R-:W-:Y:S01]  /*3e1c0*/  VIADD R0, R11.reuse, UR4 ;  /* 0x000000040b007c36 */ /* 0x040fe20008000000 */
[CC--:B------:R-:W-:Y:S01]  /*3e1d0*/  LEA R10, P6, R11.reuse, R2.reuse, 0x2 ;  /* 0x000000020b0a7211 */ /* 0x0c0fe200078c10ff */
[----:B------:R-:W3:Y:S02]  /*3e1e0*/  LDL.LU R236, [R1+0x1140] ;  /* 0x0011400001ec7983 */ /* 0x000ee40000300800 */
[C---:B------:R-:W-:Y:S01]  /*3e1f0*/  VIADD R16, R0.reuse, UR4 ;  /* 0x0000000400107c36 */ /* 0x040fe20008000000 */
[----:B------:R-:W-:Y:S01]  /*3e200*/  LEA.HI.X.SX32 R11, R11, R3, 0x2, P6 ;  /* 0x000000030b0b7211 */ /* 0x000fe200030f16ff */
[----:B------:R1:W-:Y:S04]  /*3e210*/  @P2 STG.E desc[UR52][R8.64], R19 ;  /* 0x0000001308002986 */ /* 0x0003e8000c101934 */
[----:B------:R1:W-:Y:S02]  /*3e220*/  @P1 STG.E desc[UR52][R10.64], R4 ;  /* 0x000000040a001986 */ /* 0x0003e4000c101934 */
[----:B-1----:R-:W-:-:S02]  /*3e230*/  LEA R8, P6, R0, R2, 0x2 ;  /* 0x0000000200087211 */ /* 0x002fc400078c10ff */
[----:B------:R-:W3:Y:S02]  /*3e240*/  LDL.LU R19, [R1+0x1144] ;  /* 0x0011440001137983 */ /* 0x000ee40000300800 */
[----:B------:R-:W-:Y:S01]  /*3e250*/  LEA.HI.X.SX32 R9, R0, R3, 0x2, P6 ;  /* 0x0000000300097211 */ /* 0x000fe200030f16ff */
[C---:B------:R-:W-:Y:S01]  /*3e260*/  VIADD R0, R16.reuse, UR4 ;  /* 0x0000000410007c36 */ /* 0x040fe20008000000 */
[----:B------:R-:W-:-:S04]  /*3e270*/  LEA R10, P6, R16, R2, 0x2 ;  /* 0x00000002100a7211 */ /* 0x000fc800078c10ff */
[----:B------:R-:W-:Y:S02]  /*3e280*/  LEA.HI.X.SX32 R11, R16, R3, 0x2, P6 ;  /* 0x00000003100b7211 */ /* 0x000fe400030f16ff */
[----:B------:R-:W-:Y:S02]  /*3e290*/  LEA R4, P6, R0, R2, 0x2 ;  /* 0x0000000200047211 */ /* 0x000fe400078c10ff */
[----:B--2---:R-:W-:Y:S01]  /*3e2a0*/  ISETP.LT.AND P5, PT, R248, UR5, !P0 ;  /* 0x00000005f8007c0c */ /* 0x004fe2000c7a1270 */
[----:B------:R-:W-:Y:S02]  /*3e2b0*/  ULDC UR5, c[0x0][0x22c] ;  /* 0x00008b0000057ab9 */ /* 0x000fe40000000800 */
[----:B----4-:R-:W-:Y:S01]  /*3e2c0*/  ISETP.LT.AND P4, PT, R246, UR5, !P0 ;  /* 0x00000005f6007c0c */ /* 0x010fe2000c781270 */
[----:B------:R-:W-:-:S09]  /*3e2d0*/  ULDC UR5, c[0x0][0x22c] ;  /* 0x00008b0000057ab9 */ /* 0x000fd20000000800 */
[----:B------:R1:W-:Y:S01]  /*3e2e0*/  @P5 STG.E desc[UR52][R8.64], R24 ;  /* 0x0000001808005986 */ /* 0x0003e2000c101934 */
[----:B---3--:R-:W-:Y:S01]  /*3e2f0*/  ISETP.LT.AND P3, PT, R245, UR5, !P0 ;  /* 0x00000005f5007c0c */ /* 0x008fe2000c761270 */
[----:B------:R-:W-:Y:S01]  /*3e300*/  ULDC UR5, c[0x0][0x22c] ;  /* 0x00008b0000057ab9 */ /* 0x000fe20000000800 */
[----:B-1----:R-:W-:Y:S01]  /*3e310*/  VIADD R9, R0, UR4 ;  /* 0x0000000400097c36 */ /* 0x002fe20008000000 */
[----:B------:R-:W-:Y:S01]  /*3e320*/  ISETP.LT.AND P2, PT, R244, UR5, !P0 ;  /* 0x00000005f4007c0c */ /* 0x000fe2000c741270 */
[----:B------:R-:W-:Y:S01]  /*3e330*/  ULDC UR5, c[0x0][0x22c] ;  /* 0x00008b0000057ab9 */ /* 0x000fe20000000800 */
[----:B------:R1:W-:Y:S01]  /*3e340*/  @P4 STG.E desc[UR52][R10.64], R5 ;  /* 0x000000050a004986 */ /* 0x0003e2000c101934 */
[----:B------:R-:W-:Y:S01]  /*3e350*/  ISETP.LT.AND P1, PT, R239, UR5, !P0 ;  /* 0x00000005ef007c0c */ /* 0x000fe2000c721270 */
[----:B------:R-:W-:Y:S02]  /*3e360*/  ULDC UR5, c[0x0][0x22c] ;  /* 0x00008b0000057ab9 */ /* 0x000fe40000000800 */
[----:B------:R-:W2:Y:S01]  /*3e370*/  LDS.128 R244, [R247] ;  /* 0x00000000f7f47984 */ /* 0x000ea20000000c00 */
[----:B------:R-:W-:Y:S01]  /*3e380*/  ISETP.LT.AND P5, PT, R238, UR5, !P0 ;  /* 0x00000005ee007c0c */ /* 0x000fe2000c7a1270 */
[----:B------:R-:W-:Y:S01]  /*3e390*/  ULDC UR5, c[0x0][0x22c] ;  /* 0x00008b0000057ab9 */ /* 0x000fe20000000800 */
[----:B-1----:R-:W-:Y:S01]  /*3e3a0*/  LEA.HI.X.SX32 R5, R0, R3, 0x2, P6 ;  /* 0x0000000300057211 */ /* 0x002fe200030f16ff */
[C---:B------:R-:W-:Y:S01]  /*3e3b0*/  VIADD R0, R9.reuse, UR4 ;  /* 0x0000000409007c36 */ /* 0x040fe20008000000 */
[----:B------:R-:W-:-:S03]  /*3e3c0*/  LEA R8, P6, R9, R2, 0x2 ;  /* 0x0000000209087211 */ /* 0x000fc600078c10ff */
[----:B------:R1:W-:Y:S01]  /*3e3d0*/  @P3 STG.E desc[UR52][R4.64], R25 ;  /* 0x0000001904003986 */ /* 0x0003e2000c101934 */
[----:B------:R-:W-:Y:S01]  /*3e3e0*/  LEA.HI.X.SX32 R9, R9, R3, 0x2, P6 ;  /* 0x0000000309097211 */ /* 0x000fe200030f16ff */
[----:B------:R-:W-:Y:S01]  /*3e3f0*/  VIADD R10, R0, UR4 ;  /* 0x00000004000a7c36 */ /* 0x000fe20008000000 */
[----:B------:R-:W-:Y:S01]  /*3e400*/  ISETP.LT.AND P4, PT, R18, UR5, !P0 ;  /* 0x0000000512007c0c */ /* 0x000fe2000c781270 */
[----:B------:R-:W-:Y:S01]  /*3e410*/  ULDC UR5, c[0x0][0x22c] ;  /* 0x00008b0000057ab9 */ /* 0x000fe20000000800 */
[----:B------:R-:W3:Y:S01]  /*3e420*/  LDL.LU R18, [R1+0x1148] ;  /* 0x0011480001127983 */ /* 0x000ee20000300800 */
[----:B------:R-:W-:Y:S01]  /*3e430*/  ISETP.LT.AND P3, PT, R237, UR5, !P0 ;  /* 0x00000005ed007c0c */ /* 0x000fe2000c761270 */
[----:B------:R-:W-:Y:S02]  /*3e440*/  ULDC UR5, c[0x0][0x22c] ;  /* 0x00008b0000057ab9 */ /* 0x000fe40000000800 */
[----:B------:R-:W4:Y:S01]  /*3e450*/  LDL.LU R16, [R1+0x114c] ;  /* 0x00114c0001107983 */ /* 0x000f220000300800 */
[----:B-1----:R-:W-:-:S03]  /*3e460*/  LEA R4, P6, R0, R2, 0x2 ;  /* 0x0000000200047211 */ /* 0x002fc600078c10ff */
[----:B------:R1:W-:Y:S01]  /*3e470*/  @P2 STG.E desc[UR52][R8.64], R6 ;  /* 0x0000000608002986 */ /* 0x0003e2000c101934 */
[----:B------:R-:W-:Y:S02]  /*3e480*/  LEA.HI.X.SX32 R5, R0, R3, 0x2, P6 ;  /* 0x0000000300057211 */ /* 0x000fe400030f16ff */
[----:B------:R-:W-:Y:S01]  /*3e490*/  ISETP.LT.AND P2, PT, R17, UR5, !P0 ;  /* 0x0000000511007c0c */ /* 0x000fe2000c741270 */
[----:B------:R-:W-:Y:S01]  /*3e4a0*/  VIADD R0, R10, UR4 ;  /* 0x000000040a007c36 */ /* 0x000fe20008000000 */
[----:B------:R-:W2:Y:S01]  /*3e4b0*/  LDL.LU R17, [R1+0x1150] ;  /* 0x0011500001117983 */ /* 0x000ea20000300800 */
[----:B------:R-:W-:-:S03]  /*3e4c0*/  ULDC UR5, c[0x0][0x22c] ;  /* 0x00008b0000057ab9 */ /* 0x000fc60000000800 */
[----:B------:R-:W2:Y:S01]  /*3e4d0*/  LDL.LU R11, [R1+0x1160] ;  /* 0x00116000010b7983 */ /* 0x000ea20000300800 */
[----:B-1----:R-:W-:-:S04]  /*3e4e0*/  LEA R8, P6, R10, R2, 0x2 ;  /* 0x000000020a087211 */ /* 0x002fc800078c10ff */
[----:B------:R-:W-:Y:S01]  /*3e4f0*/  LEA.HI.X.SX32 R9, R10, R3, 0x2, P6 ;  /* 0x000000030a097211 */ /* 0x000fe200030f16ff */
[----:B------:R-:W-:Y:S04]  /*3e500*/  @P1 STG.E desc[UR52][R4.64], R26 ;  /* 0x0000001a04001986 */ /* 0x000fe8000c101934 */
[----:B------:R-:W2:Y:S04]  /*3e510*/  LDL.LU R10, [R1+0x1164] ;  /* 0x00116400010a7983 */ /* 0x000ea80000300800 */
[----:B------:R1:W-:Y:S04]  /*3e520*/  @P5 STG.E desc[UR52][R8.64], R7 ;  /* 0x0000000708005986 */ /* 0x0003e8000c101934 */
[----:B-1----:R-:W2:Y:S01]  /*3e530*/  LDL.LU R9, [R1+0x116c] ;  /* 0x00116c0001097983 */ /* 0x002ea20000300800 */
[C---:B------:R-:W-:Y:S01]  /*3e540*/  LEA R4, P6, R0.reuse, R2, 0x2 ;  /* 0x0000000200047211 */ /* 0x040fe200078c10ff */
[----:B------:R-:W-:-:S03]  /*3e550*/  VIADD R7, R0, UR4 ;  /* 0x0000000400077c36 */ /* 0x000fc60008000000 */
[----:B------:R-:W-:Y:S01]  /*3e560*/  LEA.HI.X.SX32 R5, R0, R3, 0x2, P6 ;  /* 0x0000000300057211 */ /* 0x000fe200030f16ff */
[C---:B------:R-:W-:Y:S01]  /*3e570*/  VIADD R0, R7.reuse, UR4 ;  /* 0x0000000407007c36 */ /* 0x040fe20008000000 */
[----:B------:R-:W-:-:S03]  /*3e580*/  LEA R6, P6, R7, R2, 0x2 ;  /* 0x0000000207067211 */ /* 0x000fc600078c10ff */
[----:B------:R1:W-:Y:S01]  /*3e590*/  @P4 STG.E desc[UR52][R4.64], R27 ;  /* 0x0000001b04004986 */ /* 0x0003e2000c101934 */
[----:B------:R-:W-:Y:S01]  /*3e5a0*/  LEA.HI.X.SX32 R7, R7, R3, 0x2, P6 ;  /* 0x0000000307077211 */ /* 0x000fe200030f16ff */
[----:B------:R-:W-:Y:S01]  /*3e5b0*/  VIADD R8, R0, UR4 ;  /* 0x0000000400087c36 */ /* 0x000fe20008000000 */
[----:B------:R-:W-:Y:S01]  /*3e5c0*/  ISETP.LT.AND P1, PT, R236, UR5, !P0 ;  /* 0x00000005ec007c0c */ /* 0x000fe2000c721270 */
[----:B------:R-:W-:Y:S02]  /*3e5d0*/  ULDC UR5, c[0x0][0x22c] ;  /* 0x00008b0000057ab9 */ /* 0x000fe40000000800 */
[----:B------:R1:W-:Y:S02]  /*3e5e0*/  @P3 STG.E desc[UR52][R6.64], R12 ;  /* 0x0000000c06003986 */ /* 0x0003e4000c101934 */
[----:B-1----:R-:W-:-:S04]  /*3e5f0*/  LEA R4, P6, R0, R2, 0x2 ;  /* 0x0000000200047211 */ /* 0x002fc800078c10ff */
[----:B------:R-:W-:Y:S02]  /*3e600*/  LEA.HI.X.SX32 R5, R0, R3, 0x2, P6 ;  /* 0x0000000300057211 */ /* 0x000fe400030f16ff */
[C---:B------:R-:W-:Y:S01]  /*3e610*/  LEA R6, P6, R8.reuse, R2, 0x2 ;  /* 0x0000000208067211 */ /* 0x040fe200078c10ff */
[----:B------:R-:W-:-:S03]  /*3e620*/  VIADD R0, R8, UR4 ;  /* 0x0000000408007c36 */ /* 0x000fc60008000000 */
[----:B------:R-:W-:Y:S01]  /*3e630*/  LEA.HI.X.SX32 R7, R8, R3, 0x2, P6 ;  /* 0x0000000308077211 */ /* 0x000fe200030f16ff */
[----:B------:R1:W-:Y:S01]  /*3e640*/  @P2 STG.E desc[UR52][R4.64], R32 ;  /* 0x0000002004002986 */ /* 0x0003e2000c101934 */
[----:B------:R-:W-:Y:S01]  /*3e650*/  ISETP.LT.AND P5, PT, R19, UR5, !P0 ;  /* 0x0000000513007c0c */ /* 0x000fe2000c7a1270 */
[----:B------:R-:W-:Y:S02]  /*3e660*/  ULDC UR5, c[0x0][0x22c] ;  /* 0x00008b0000057ab9 */ /* 0x000fe40000000800 */
[----:B------:R1:W-:Y:S02]  /*3e670*/  @P1 STG.E desc[UR52][R6.64], R13 ;  /* 0x0000000d06001986 */ /* 0x0003e4000c101934 */
[C---:B-1----:R-:W-:Y:S01]  /*3e680*/  LEA R4, P6, R0.reuse, R2, 0x2 ;  /* 0x0000000200047211 */ /* 0x042fe200078c10ff */
[----:B------:R-:W-:-:S03]  /*3e690*/  VIADD R7, R0, UR4 ;  /* 0x0000000400077c36 */ /* 0x000fc60008000000 */
[-C--:B------:R-:W-:Y:S02]  /*3e6a0*/  LEA.HI.X.SX32 R5, R0, R3.reuse, 0x2, P6 ;  /* 0x0000000300057211 */ /* 0x080fe400030f16ff */
[C---:B------:R-:W-:Y:S01]  /*3e6b0*/  LEA R6, P6, R7.reuse, R2, 0x2 ;  /* 0x0000000207067211 */ /* 0x040fe200078c10ff */
[C---:B------:R-:W-:Y:S02]  /*3e6c0*/  VIADD R0, R7.reuse, UR4 ;  /* 0x0000000407007c36 */ /* 0x040fe40008000000 */
[----:B------:R1:W-:Y:S01]  /*3e6d0*/  @P5 STG.E desc[UR52][R4.64], R33 ;  /* 0x0000002104005986 */ /* 0x0003e2000c101934 */
[----:B------:R-:W-:Y:S02]  /*3e6e0*/  LEA.HI.X.SX32 R7, R7, R3, 0x2, P6 ;  /* 0x0000000307077211 */ /* 0x000fe400030f16ff */
[----:B---3--:R-:W-:Y:S01]  /*3e6f0*/  ISETP.LT.AND P4, PT, R18, UR5, !P0 ;  /* 0x0000000512007c0c */ /* 0x008fe2000c781270 */
[----:B------:R-:W-:Y:S02]  /*3e700*/  ULDC UR5, c[0x0][0x22c] ;  /* 0x00008b0000057ab9 */ /* 0x000fe40000000800 */
[----:B----4-:R-:W-:Y:S01]  /*3e710*/  ISETP.LT.AND P3, PT, R16, UR5, !P0 ;  /* 0x0000000510007c0c */ /* 0x010fe2000c761270 */
[----:B------:R-:W-:Y:S01]  /*3e720*/  ULDC UR5, c[0x0][0x22c] ;  /* 0x00008b0000057ab9 */ /* 0x000fe20000000800 */
[----:B------:R-:W3:Y:S04]  /*3e730*/  LDL.LU R16, [R1+0x1170] ;  /* 0x0011700001107983 */ /* 0x000ee80000300800 */
[----:B------:R-:W4:Y:S01]  /*3e740*/  LDL.LU R12, [R1+0x1178] ;  /* 0x00117800010c7983 */ /* 0x000f220000300800 */
[----:B--2---:R-:W-:Y:S01]  /*3e750*/  ISETP.LT.AND P2, PT, R17, UR5, !P0 ;  /* 0x0000000511007c0c */ /* 0x004fe2000c741270 */
[----:B------:R-:W-:-:S02]  /*3e760*/  ULDC UR5, c[0x0][0x22c] ;  /* 0x00008b0000057ab9 */ /* 0x000fc40000000800 */
[----:B------:R-:W-:Y:S01]  /*3e770*/  ISETP.LT.AND P1, PT, R11, UR5, !P0 ;  /* 0x000000050b007c0c */ /* 0x000fe2000c721270 */
[----:B------:R-:W-:Y:S01]  /*3e780*/  ULDC UR5, c[0x0][0x22c] ;  /* 0x00008b0000057ab9 */ /* 0x000fe20000000800 */
[----:B------:R-:W2:Y:S04]  /*3e790*/  LDL.LU R11, [R1+0x1180] ;  /* 0x00118000010b7983 */ /* 0x000ea80000300800 */
[----:B------:R1:W-:Y:S01]  /*3e7a0*/  @P4 STG.E desc[UR52][R6.64], R14 ;  /* 0x0000000e06004986 */ /* 0x0003e2000c101934 */
[----:B------:R-:W-:Y:S01]  /*3e7b0*/  ISETP.LT.AND P5, PT, R10, UR5, !P0 ;  /* 0x000000050a007c0c */ /* 0x000fe2000c7a1270 */
[----:B------:R-:W-:Y:S02]  /*3e7c0*/  ULDC UR5, c[0x0][0x22c] ;  /* 0x00008b0000057ab9 */ /* 0x000fe40000000800 */
[----:B------:R-:W2:Y:S01]  /*3e7d0*/  LDL.LU R10, [R1+0x1188] ;  /* 0x00118800010a7983 */ /* 0x000ea20000300800 */
[----:B------:R-:W-:Y:S01]  /*3e7e0*/  ISETP.LT.AND P4, PT, R9, UR5, !P0 ;  /* 0x0000000509007c0c */ /* 0x000fe2000c781270 */
[----:B------:R-:W-:-:S02]  /*3e7f0*/  VIADD R8, R0, UR4 ;  /* 0x0000000400087c36 */ /* 0x000fc40008000000 */
[----:B------:R-:W2:Y:S01]  /*3e800*/  LDL.LU R9, [R1+0x118c] ;  /* 0x00118c0001097983 */ /* 0x000ea20000300800 */
[CC--:B-1----:R-:W-:Y:S01]  /*3e810*/  LEA R4, P6, R0.reuse, R2.reuse, 0x2 ;  /* 0x0000000200047211 */ /* 0x0c2fe200078c10ff */
[----:B------:R-:W-:Y:S02]  /*3e820*/  ULDC UR5, c[0x0][0x22c] ;  /* 0x00008b0000057ab9 */ /* 0x000fe40000000800 */
[----:B------:R-:W2:Y:S01]  /*3e830*/  LDL.LU R13, [R1+0x1190] ;  /* 0x00119000010d7983 */ /* 0x000ea20000300800 */
[----:B------:R-:W-:Y:S02]  /*3e840*/  LEA.HI.X.SX32 R5, R0, R3, 0x2, P6 ;  /* 0x0000000300057211 */ /* 0x000fe400030f16ff */
[C---:B------:R-:W-:Y:S01]  /*3e850*/  LEA R6, P6, R8.reuse, R2, 0x2 ;  /* 0x0000000208067211 */ /* 0x040fe200078c10ff */
[----:B------:R-:W-:-:S03]  /*3e860*/  VIADD R0, R8, UR4 ;  /* 0x0000000408007c36 */ /* 0x000fc60008000000 */
[----:B------:R-:W-:Y:S01]  /*3e870*/  LEA.HI.X.SX32 R7, R8, R3, 0x2, P6 ;  /* 0x0000000308077211 */ /* 0x000fe200030f16ff */
[----:B------:R1:W-:Y:S04]  /*3e880*/  @P3 STG.E desc[UR52][R4.64], R34 ;  /* 0x0000002204003986 */ /* 0x0003e8000c101934 */
[----:B------:R1:W-:Y:S02]  /*3e890*/  @P2 STG.E desc[UR52][R6.64], R15 ;  /* 0x0000000f06002986 */ /* 0x0003e4000c101934 */
[C---:B-1----:R-:W-:Y:S01]  /*3e8a0*/  LEA R4, P6, R0.reuse, R2, 0x2 ;  /* 0x0000000200047211 */ /* 0x042fe200078c10ff */
[----:B------:R-:W-:-:S03]  /*3e8b0*/  VIADD R7, R0, UR4 ;  /* 0x0000000400077c36 */ /* 0x000fc60008000000 */
[----:B------:R-:W-:Y:S01]  /*3e8c0*/  LEA.HI.X.SX32 R5, R0, R3, 0x2, P6 ;  /* 0x0000000300057211 */ /* 0x000fe200030f16ff */
[C---:B------:R-:W-:Y:S01]  /*3e8d0*/  VIADD R0, R7.reuse, UR4 ;  /* 0x0000000407007c36 */ /* 0x040fe20008000000 */
[----:B------:R-:W-:-:S03]  /*3e8e0*/  LEA R6, P6, R7, R2, 0x2 ;  /* 0x0000000207067211 */ /* 0x000fc600078c10ff */
[----:B------:R1:W-:Y:S01]  /*3e8f0*/  @P1 STG.E desc[UR52][R4.64], R35 ;  /* 0x0000002304001986 */ /* 0x0003e2000c101934 */
[----:B------:R-:W-:Y:S02]  /*3e900*/  LEA.HI.X.SX32 R7, R7, R3, 0x2, P6 ;  /* 0x0000000307077211 */ /* 0x000fe400030f16ff */
[----:B-1----:R-:W-:-:S03]  /*3e910*/  LEA R4, P6, R0, R2, 0x2 ;  /* 0x0000000200047211 */ /* 0x002fc600078c10ff */
[----:B------:R1:W-:Y:S01]  /*3e920*/  @P5 STG.E desc[UR52][R6.64], R20 ;  /* 0x0000001406005986 */ /* 0x0003e2000c101934 */
[----:B------:R-:W-:-:S05]  /*3e930*/  LEA.HI.X.SX32 R5, R0, R3, 0x2, P6 ;  /* 0x0000000300057211 */ /* 0x000fca00030f16ff */
[----:B------:R1:W-:Y:S01]  /*3e940*/  @P4 STG.E desc[UR52][R4.64], R40 ;  /* 0x0000002804004986 */ /* 0x0003e2000c101934 */
[----:B---3--:R-:W-:Y:S01]  /*3e950*/  ISETP.LT.AND P3, PT, R16, UR5, !P0 ;  /* 0x0000000510007c0c */ /* 0x008fe2000c761270 */
[----:B------:R-:W-:Y:S02]  /*3e960*/  ULDC UR5, c[0x0][0x22c] ;  /* 0x00008b0000057ab9 */ /* 0x000fe40000000800 */
[----:B----4-:R-:W-:Y:S01]  /*3e970*/  ISETP.LT.AND P2, PT, R12, UR5, !P0 ;  /* 0x000000050c007c0c */ /* 0x010fe2000c741270 */
[----:B------:R-:W-:Y:S01]  /*3e980*/  ULDC UR5, c[0x0][0x22c] ;  /* 0x00008b0000057ab9 */ /* 0x000fe20000000800 */
[----:B------:R-:W3:Y:S01]  /*3e990*/  LDL.LU R12, [R1+0x1198] ;  /* 0x00119800010c7983 */ /* 0x000ee20000300800 */
[----:B--2---:R-:W-:Y:S01]  /*3e9a0*/  ISETP.LT.AND P1, PT, R11, UR5, !P0 ;  /* 0x000000050b007c0c */ /* 0x004fe2000c721270 */
[----:B------:R-:W-:Y:S02]  /*3e9b0*/  ULDC UR5, c[0x0][0x22c] ;  /* 0x00008b0000057ab9 */ /* 0x000fe40000000800 */
[----:B------:R-:W2:Y:S01]  /*3e9c0*/  LDL.LU R11, [R1+0x11a4] ;  /* 0x0011a400010b7983 */ /* 0x000ea20000300800 */
[----:B------:R-:W-:Y:S01]  /*3e9d0*/  ISETP.LT.AND P5, PT, R10, UR5, !P0 ;  /* 0x000000050a007c0c */ /* 0x000fe2000c7a1270 */
[----:B------:R-:W-:-:S02]  /*3e9e0*/  ULDC UR5, c[0x0][0x22c] ;  /* 0x00008b0000057ab9 */ /* 0x000fc40000000800 */
[----:B------:R-:W4:Y:S01]  /*3e9f0*/  LDL.LU R10, [R1+0x11a8] ;  /* 0x0011a800010a7983 */ /* 0x000f220000300800 */
[----:B------:R-:W-:Y:S01]  /*3ea00*/  ISETP.LT.AND P4, PT, R9, UR5, !P0 ;  /* 0x0000000509007c0c */ /* 0x000fe2000c781270 */
[----:B------:R-:W-:Y:S02]  /*3ea10*/  VIADD R8, R0, UR4 ;  /* 0x0000000400087c36 */ /* 0x000fe40008000000 */
[----:B------:R-:W4:Y:S01]  /*3ea20*/  LDL.LU R9, [R1+0x11ac] ;  /* 0x0011ac0001097983 */ /* 0x000f220000300800 */
[----:B------:R-:W-:Y:S02]  /*3ea30*/  ULDC UR5, c[0x0][0x22c] ;  /* 0x00008b0000057ab9 */ /* 0x000fe40000000800 */
[C---:B-1----:R-:W-:Y:S01]  /*3ea40*/  LEA R6, P6, R8.reuse, R2, 0x2 ;  /* 0x0000000208067211 */ /* 0x042fe200078c10ff */
[----:B------:R-:W-:-:S03]  /*3ea50*/  VIADD R0, R8, UR4 ;  /* 0x0000000408007c36 */ /* 0x000fc60008000000 */
[----:B------:R-:W-:Y:S02]  /*3ea60*/  LEA.HI.X.SX32 R7, R8, R3, 0x2, P6 ;  /* 0x0000000308077211 */ /* 0x000fe400030f16ff */
[----:B------:R-:W-:-:S03]  /*3ea70*/  LEA R4, P6, R0, R2, 0x2 ;  /* 0x0000000200047211 */ /* 0x000fc600078c10ff */
[----:B------:R1:W-:Y:S01]  /*3ea80*/  @P3 STG.E desc[UR52][R6.64], R21 ;  /* 0x0000001506003986 */ /* 0x0003e2000c101934 */
[C---:B------:R-:W-:Y:S01]  /*3ea90*/  LEA.HI.X.SX32 R5, R0.reuse, R3, 0x2, P6 ;  /* 0x0000000300057211 */ /* 0x040fe200030f16ff */
[----:B-1----:R-:W-:-:S04]  /*3eaa0*/  VIADD R7, R0, UR4 ;  /* 0x0000000400077c36 */ /* 0x002fc80008000000 */
[C---:B------:R-:W-:Y:S01]  /*3eab0*/  VIADD R0, R7.reuse, UR4 ;  /* 0x0000000407007c36 */ /* 0x040fe20008000000 */
[CC--:B------:R-:W-:Y:S01]  /*3eac0*/  LEA R6, P6, R7.reuse, R2.reuse, 0x2 ;  /* 0x0000000207067211 */ /* 0x0c0fe200078c10ff */
[----:B------:R1:W-:Y:S02]  /*3ead0*/  @P2 STG.E desc[UR52][R4.64], R41 ;  /* 0x0000002904002986 */ /* 0x0003e4000c101934 */
[C---:B------:R-:W-:Y:S01]  /*3eae0*/  VIADD R8, R0.reuse, UR4 ;  /* 0x0000000400087c36 */ /* 0x040fe20008000000 */
[----:B------:R-:W-:Y:S02]  /*3eaf0*/  LEA.HI.X.SX32 R7, R7, R3, 0x2, P6 ;  /* 0x0000000307077211 */ /* 0x000fe400030f16ff */
[----:B------:R-:W-:Y:S01]  /*3eb00*/  ISETP.LT.AND P3, PT, R13, UR5, !P0 ;  /* 0x000000050d007c0c */ /* 0x000fe2000c761270 */
[----:B------:R-:W-:Y:S01]  /*3eb10*/  ULDC UR5, c[0x0][0x22c] ;  /* 0x00008b0000057ab9 */ /* 0x000fe20000000800 */
[----:B------:R-:W4:Y:S01]  /*3eb20*/  LDL.LU R13, [R1+0x11b0] ;  /* 0x0011b000010d7983 */ /* 0x000f220000300800 */
[----:B-1----:R-:W-:-:S03]  /*3eb30*/  LEA R4, P6, R0, R2, 0x2 ;  /* 0x0000000200047211 */ /* 0x002fc600078c10ff */
[----:B------:R1:W-:Y:S01]  /*3eb40*/  @P1 STG.E desc[UR52][R6.64], R22 ;  /* 0x0000001606001986 */ /* 0x0003e2000c101934 */
[----:B------:R-:W-:Y:S02]  /*3eb50*/  LEA.HI.X.SX32 R5, R0, R3, 0x2, P6 ;  /* 0x0000000300057211 */ /* 0x000fe400030f16ff */
[----:B-1----:R-:W-:-:S03]  /*3eb60*/  LEA R6, P6, R8, R2, 0x2 ;  /* 0x0000000208067211 */ /* 0x002fc600078c10ff */
[----:B------:R-:W-:Y:S01]  /*3eb70*/  @P5 STG.E desc[UR52][R4.64], R42 ;  /* 0x0000002a04005986 */ /* 0x000fe2000c101934 */
[----:B------:R-:W-:-:S05]  /*3eb80*/  LEA.HI.X.SX32 R7, R8, R3, 0x2, P6 ;  /* 0x0000000308077211 */ /* 0x000fca00030f16ff */
[----:B------:R1:W-:Y:S01]  /*3eb90*/  @P4 STG.E desc[UR52][R6.64], R23 ;  /* 0x0000001706004986 */ /* 0x0003e2000c101934 */
[----:B---3--:R-:W-:Y:S01]  /*3eba0*/  ISETP.LT.AND P2, PT, R12, UR5, !P0 ;  /* 0x000000050c007c0c */ /* 0x008fe2000c741270 */
[----:B------:R-:W-:Y:S02]  /*3ebb0*/  ULDC UR5, c[0x0][0x22c] ;  /* 0x00008b0000057ab9 */ /* 0x000fe40000000800 */
[----:B------:R-:W3:Y:S01]  /*3ebc0*/  LDL.LU R12, [R1+0x11b8] ;  /* 0x0011b800010c7983 */ /* 0x000ee20000300800 */
[----:B--2---:R-:W-:Y:S01]  /*3ebd0*/  ISETP.LT.AND P1, PT, R11, UR5, !P0 ;  /* 0x000000050b007c0c */ /* 0x004fe2000c721270 */
[----:B------:R-:W-:Y:S02]  /*3ebe0*/  ULDC UR5, c[0x0][0x22c] ;  /* 0x00008b0000057ab9 */ /* 0x000fe40000000800 */
[----:B------:R-:W2:Y:S01]  /*3ebf0*/  LDL.LU R11, [R1+0x11cc] ;  /* 0x0011cc00010b7983 */ /* 0x000ea20000300800 */
[----:B----4-:R-:W-:Y:S01]  /*3ec00*/  ISETP.LT.AND P5, PT, R10, UR5, !P0 ;  /* 0x000000050a007c0c */ /* 0x010fe2000c7a1270 */
[----:B------:R-:W-:-:S02]  /*3ec10*/  ULDC UR5, c[0x0][0x22c] ;  /* 0x00008b0000057ab9 */ /* 0x000fc40000000800 */
[----:B------:R-:W4:Y:S01]  /*3ec20*/  LDL.LU R10, [R1+0x11d0] ;  /* 0x0011d000010a7983 */ /* 0x000f220000300800 */
[----:B------:R-:W-:Y:S01]  /*3ec30*/  ISETP.LT.AND P4, PT, R9, UR5, !P0 ;  /* 0x0000000509007c0c */ /* 0x000fe2000c781270 */
[----:B------:R-:W-:Y:S02]  /*3ec40*/  VIADD R0, R8, UR4 ;  /* 0x0000000408007c36 */ /* 0x000fe40008000000 */
[----:B------:R-:W4:Y:S01]  /*3ec50*/  LDL.LU R9, [R1+0x11d4] ;  /* 0x0011d40001097983 */ /* 0x000f220000300800 */
[----:B------:R-:W-:Y:S01]  /*3ec60*/  ULDC UR5, c[0x0][0x22c] ;  /* 0x00008b0000057ab9 */ /* 0x000fe20000000800 */
[C---:B-1----:R-:W-:Y:S01]  /*3ec70*/  VIADD R7, R0.reuse, UR4 ;  /* 0x0000000400077c36 */ /* 0x042fe20008000000 */
[----:B------:R-:W-:-:S04]  /*3ec80*/  LEA R4, P6, R0, R2, 0x2 ;  /* 0x0000000200047211 */ /* 0x000fc800078c10ff */
[----:B------:R-:W-:Y:S01]  /*3ec90*/  LEA.HI.X.SX32 R5, R0, R3, 0x2, P6 ;  /* 0x0000000300057211 */ /* 0x000fe200030f16ff */
[C---:B------:R-:W-:Y:S01]  /*3eca0*/  VIADD R0, R7.reuse, UR4 ;  /* 0x0000000407007c36 */ /* 0x040fe20008000000 */
[----:B------:R-:W-:-:S03]  /*3ecb0*/  LEA R6, P6, R7, R2, 0x2 ;  /* 0x0000000207067211 */ /* 0x000fc600078c10ff */
[----:B------:R1:W-:Y:S01]  /*3ecc0*/  @P3 STG.E desc[UR52][R4.64], R43 ;  /* 0x0000002b04003986 */ /* 0x0003e2000c101934 */
[----:B------:R-:W-:Y:S01]  /*3ecd0*/  LEA.HI.X.SX32 R7, R7, R3, 0x2, P6 ;  /* 0x0000000307077211 */ /* 0x000fe200030f16ff */
[----:B------:R-:W-:-:S04]  /*3ece0*/  VIADD R8, R0, UR4 ;  /* 0x0000000400087c36 */ /* 0x000fc80008000000 */
[----:B------:R1:W-:Y:S02]  /*3ecf0*/  @P2 STG.E desc[UR52][R6.64], R28 ;  /* 0x0000001c06002986 */ /* 0x0003e4000c101934 */
[----:B-1----:R-:W-:-:S04]  /*3ed00*/  LEA R4, P6, R0, R2, 0x2 ;  /* 0x0000000200047211 */ /* 0x002fc800078c10ff */
[----:B------:R-:W-:Y:S01]  /*3ed10*/  LEA.HI.X.SX32 R5, R0, R3, 0x2, P6 ;  /* 0x0000000300057211 */ /* 0x000fe200030f16ff */
[C---:B------:R-:W-:Y:S01]  /*3ed20*/  VIADD R0, R8.reuse, UR4 ;  /* 0x0000000408007c36 */ /* 0x040fe20008000000 */
[----:B------:R-:W-:-:S03]  /*3ed30*/  LEA R6, P6, R8, R2, 0x2 ;  /* 0x0000000208067211 */ /* 0x000fc600078c10ff */
[----:B------:R1:W-:Y:S01]  /*3ed40*/  @P1 STG.E desc[UR52][R4.64], R48 ;  /* 0x0000003004001986 */ /* 0x0003e2000c101934 */
[----:B------:R-:W-:Y:S02]  /*3ed50*/  LEA.HI.X.SX32 R7, R8, R3, 0x2, P6 ;  /* 0x0000000308077211 */ /* 0x000fe400030f16ff */
[----:B------:R-:W-:Y:S01]  /*3ed60*/  ISETP.LT.AND P3, PT, R13, UR5, !P0 ;  /* 0x000000050d007c0c */ /* 0x000fe2000c761270 */
[----:B------:R-:W-:Y:S01]  /*3ed70*/  ULDC UR5, c[0x0][0x22c] ;  /* 0x00008b0000057ab9 */ /* 0x000fe20000000800 */
[----:B------:R-:W4:Y:S01]  /*3ed80*/  LDL.LU R13, [R1+0x11d8] ;  /* 0x0011d800010d7983 */ /* 0x000f220000300800 */
[----:B-1----:R-:W-:-:S03]  /*3ed90*/  LEA R4, P6, R0, R2, 0x2 ;  /* 0x0000000200047211 */ /* 0x002fc600078c10ff */
[----:B------:R1:W-:Y:S01]  /*3eda0*/  @P5 STG.E desc[UR52][R6.64], R29 ;  /* 0x0000001d06005986 */ /* 0x0003e2000c101934 */
        /* <DEDUP_REMOVED lines=12> */
[----:B-1----:R-:W-:Y:S02]  /*3ee70*/  VIADD R7, R0, UR4 ;  /* 0x0000000400077c36 */ /* 0x002fe40008000000 */
[----:B------:R-:W4:Y:S01]  /*3ee80*/  LDL.LU R9, [R1+0x11fc] ;  /* 0x0011fc0001097983 */ /* 0x000f220000300800 */
[----:B------:R-:W-:Y:S01]  /*3ee90*/  ULDC UR5, c[0x0][0x22c] ;  /* 0x00008b0000057ab9 */ /* 0x000fe20000000800 */
[C---:B------:R-:W-:Y:S01]  /*3eea0*/  VIADD R0, R7.reuse, UR4 ;  /* 0x0000000407007c36 */ /* 0x040fe20008000000 */
[----:B------:R-:W-:-:S03]  /*3eeb0*/  LEA R6, P6, R7, R2, 0x2 ;  /* 0x0000000207067211 */ /* 0x000fc600078c10ff */
[C---:B------:R-:W-:Y:S01]  /*3eec0*/  VIADD R8, R0.reuse, UR4 ;  /* 0x0000000400087c36 */ /* 0x040fe20008000000 */
[----:B------:R-:W-:Y:S02]  /*3eed0*/  LEA.HI.X.SX32 R7, R7, R3, 0x2, P6 ;  /* 0x0000000307077211 */ /* 0x000fe400030f16ff */
[----:B------:R-:W-:-:S03]  /*3eee0*/  LEA R4, P6, R0, R2, 0x2 ;  /* 0x0000000200047211 */ /* 0x000fc600078c10ff */
[----:B------:R1:W-:Y:S01]  /*3eef0*/  @P3 STG.E desc[UR52][R6.64], R30 ;  /* 0x0000001e06003986 */ /* 0x0003e2000c101934 */
[----:B------:R-:W-:Y:S01]  /*3ef00*/  LEA.HI.X.SX32 R5, R0, R3, 0x2, P6 ;  /* 0x0000000300057211 */ /* 0x000fe200030f16ff */
[C---:B------:R-:W-:Y:S01]  /*3ef10*/  VIADD R0, R8.reuse, UR4 ;  /* 0x0000000408007c36 */ /* 0x040fe20008000000 */
[----:B-1----:R-:W-:-:S04]  /*3ef20*/  LEA R6, P6, R8, R2, 0x2 ;  /* 0x0000000208067211 */ /* 0x002fc800078c10ff */
[----:B------:R-:W-:Y:S01]  /*3ef30*/  LEA.HI.X.SX32 R7, R8, R3, 0x2, P6 ;  /* 0x0000000308077211 */ /* 0x000fe200030f16ff */
[----:B------:R1:W-:Y:S04]  /*3ef40*/  @P2 STG.E desc[UR52][R4.64], R50 ;  /* 0x0000003204002986 */ /* 0x0003e8000c101934 */
[----:B------:R1:W-:Y:S01]  /*3ef50*/  @P1 STG.E desc[UR52][R6.64], R31 ;  /* 0x0000001f06001986 */ /* 0x0003e2000c101934 */
[----:B------:R-:W-:Y:S01]  /*3ef60*/  ISETP.LT.AND P3, PT, R13, UR5, !P0 ;  /* 0x000000050d007c0c */ /* 0x000fe2000c761270 */
[----:B------:R-:W-:Y:S02]  /*3ef70*/  ULDC UR5, c[0x0][0x22c] ;  /* 0x00008b0000057ab9 */ /* 0x000fe40000000800 */
[----:B------:R-:W4:Y:S01]  /*3ef80*/  LDL.LU R13, [R1+0x1200] ;  /* 0x00120000010d7983 */ /* 0x000f220000300800 */
[----:B-1----:R-:W-:-:S02]  /*3ef90*/  LEA R4, P6, R0, R2, 0x2 ;  /* 0x0000000200047211 */ /* 0x002fc400078c10ff */
[C---:B------:R-:W-:Y:S02]  /*3efa0*/  IADD3 R7, R0.reuse, UR4, RZ ;  /* 0x0000000400077c10 */ /* 0x040fe4000fffe0ff */
[----:B------:R-:W-:Y:S02]  /*3efb0*/  LEA.HI.X.SX32 R5, R0, R3, 0x2, P6 ;  /* 0x0000000300057211 */ /* 0x000fe400030f16ff */
[C---:B------:R-:W-:Y:S01]  /*3efc0*/  LEA R6, P6, R7.reuse, R2, 0x2 ;  /* 0x0000000207067211 */ /* 0x040fe200078c10ff */
[----:B------:R-:W-:-:S03]  /*3efd0*/  VIADD R0, R7, UR4 ;  /* 0x0000000407007c36 */ /* 0x000fc60008000000 */
[----:B------:R-:W-:Y:S01]  /*3efe0*/  LEA.HI.X.SX32 R7, R7, R3, 0x2, P6 ;  /* 0x0000000307077211 */ /* 0x000fe200030f16ff */
[----:B------:R1:W-:Y:S04]  /*3eff0*/  @P5 STG.E desc[UR52][R4.64], R51 ;  /* 0x0000003304005986 */ /* 0x0003e8000c101934 */
[----:B------:R1:W-:Y:S01]  /*3f000*/  @P4 STG.E desc[UR52][R6.64], R36 ;  /* 0x0000002406004986 */ /* 0x0003e2000c101934 */
[----:B---3--:R-:W-:Y:S01]  /*3f010*/  ISETP.LT.AND P2, PT, R12, UR5, !P0 ;  /* 0x000000050c007c0c */ /* 0x008fe2000c741270 */
[----:B------:R-:W-:Y:S02]  /*3f020*/  ULDC UR5, c[0x0][0x22c] ;  /* 0x00008b0000057ab9 */ /* 0x000fe40000000800 */
[----:B------:R-:W3:Y:S01]  /*3f030*/  LDL.LU R12, [R1+0x1204] ;  /* 0x00120400010c7983 */ /* 0x000ee20000300800 */
[----:B--2---:R-:W-:Y:S01]  /*3f040*/  ISETP.LT.AND P1, PT, R11, UR5, !P0 ;  /* 0x000000050b007c0c */ /* 0x004fe2000c721270 */
[----:B------:R-:W-:-:S02]  /*3f050*/  ULDC UR5, c[0x0][0x22c] ;  /* 0x00008b0000057ab9 */ /* 0x000fc40000000800 */
[----:B------:R-:W2:Y:S01]  /*3f060*/  LDL.LU R11, [R1+0x1210] ;  /* 0x00121000010b7983 */ /* 0x000ea20000300800 */
[----:B----4-:R-:W-:Y:S01]  /*3f070*/  ISETP.LT.AND P5, PT, R10, UR5, !P0 ;  /* 0x000000050a007c0c */ /* 0x010fe2000c7a1270 */
[----:B------:R-:W-:Y:S02]  /*3f080*/  ULDC UR5, c[0x0][0x22c] ;  /* 0x00008b0000057ab9 */ /* 0x000fe40000000800 */
[----:B------:R-:W4:Y:S01]  /*3f090*/  LDL.LU R10, [R1+0x1218] ;  /* 0x00121800010a7983 */ /* 0x000f220000300800 */
[----:B------:R-:W-:Y:S01]  /*3f0a0*/  ISETP.LT.AND P4, PT, R9, UR5, !P0 ;  /* 0x0000000509007c0c */ /* 0x000fe2000c781270 */
[C---:B------:R-:W-:Y:S02]  /*3f0b0*/  VIADD R8, R0.reuse, UR4 ;  /* 0x0000000400087c36 */ /* 0x040fe40008000000 */
[----:B------:R-:W4:Y:S01]  /*3f0c0*/  LDL.LU R9, [R1+0x121c] ;  /* 0x00121c0001097983 */ /* 0x000f220000300800 */
[----:B-1----:R-:W-:Y:S01]  /*3f0d0*/  LEA R4, P6, R0, R2, 0x2 ;  /* 0x0000000200047211 */ /* 0x002fe200078c10ff */
[----:B------:R-:W-:-:S03]  /*3f0e0*/  ULDC UR5, c[0x0][0x22c] ;  /* 0x00008b0000057ab9 */ /* 0x000fc60000000800 */
        /* <DEDUP_REMOVED lines=12> */
[----:B------:R-:W-:Y:S01]  /*3f1b0*/  ISETP.LT.AND P3, PT, R13, UR5, !P0 ;  /* 0x000000050d007c0c */ /* 0x000fe2000c761270 */
[----:B------:R-:W-:Y:S02]  /*3f1c0*/  ULDC UR5, c[0x0][0x22c] ;  /* 0x00008b0000057ab9 */ /* 0x000fe40000000800 */
[----:B------:R-:W4:Y:S01]  /*3f1d0*/  LDL.LU R13, [R1+0x1220] ;  /* 0x00122000010d7983 */ /* 0x000f220000300800 */
[----:B------:R-:W-:Y:S02]  /*3f1e0*/  LEA.HI.X.SX32 R7, R7, R3, 0x2, P6 ;  /* 0x0000000307077211 */ /* 0x000fe400030f16ff */
        /* <DEDUP_REMOVED lines=102> */
[C---:B-1----:R-:W-:Y:S01]  /*3f850*/  LEA R4, P6, R0.reuse, R2, 0x2 ;  /* 0x0000000200047211 */ /* 0x042fe200078c10ff */
[----:B------:R-:W-:-:S03]  /*3f860*/  VIADD R7, R0, UR4 ;  /* 0x0000000400077c36 */ /* 0x000fc60008000000 */
[-C--:B------:R-:W-:Y:S02]  /*3f870*/  LEA.HI.X.SX32 R5, R0, R3.reuse, 0x2, P6 ;  /* 0x0000000300057211 */ /* 0x080fe400030f16ff */
[C---:B------:R-:W-:Y:S01]  /*3f880*/  LEA R6, P6, R7.reuse, R2, 0x2 ;  /* 0x0000000207067211 */ /* 0x040fe200078c10ff */
[C---:B------:R-:W-:Y:S02]  /*3f890*/  VIADD R0, R7.reuse, UR4 ;  /* 0x0000000407007c36 */ /* 0x040fe40008000000 */
        /* <DEDUP_REMOVED lines=330> */
[C---:B-1----:R-:W-:Y:S02]  /*40d40*/  LEA R6, P6, R8.reuse, R2, 0x2 ;  /* 0x0000000208067211 */ /* 0x042fe400078c10ff */
[C---:B------:R-:W-:Y:S02]  /*40d50*/  IADD3 R0, R8.reuse, UR4, RZ ;  /* 0x0000000408007c10 */ /* 0x040fe4000fffe0ff */
[----:B------:R-:W-:-:S02]  /*40d60*/  LEA.HI.X.SX32 R7, R8, R3, 0x2, P6 ;  /* 0x0000000308077211 */ /* 0x000fc400030f16ff */
        /* <DEDUP_REMOVED lines=67> */
[C---:B------:R-:W-:Y:S01]  /*411a0*/  VIADD R0, R8.reuse, UR4 ;  /* 0x0000000408007c36 */ /* 0x040fe20008000000 */
[----:B-1----:R-:W-:-:S04]  /*411b0*/  LEA R6, P6, R8, R2, 0x2 ;  /* 0x0000000208067211 */ /* 0x002fc800078c10ff */
        /* <DEDUP_REMOVED lines=242> */
[----:B------:R-:W-:-:S03]  /*420e0*/  ULDC UR5, c[0x0][0x22c] ;  /* 0x00008b0000057ab9 */ /* 0x000fc60000000800 */
[----:B------:R-:W4:Y:S04]  /*420f0*/  LDL.LU R14, [R1+0x1300] ;  /* 0x00130000010e7983 */ /* 0x000f280000300800 */
[----:B------:R-:W4:Y:S01]  /*42100*/  LDL.LU R16, [R1+0x12fc] ;  /* 0x0012fc0001107983 */ /* 0x000f220000300800 */
[CC--:B-1----:R-:W-:Y:S01]  /*42110*/  LEA R4, P6, R0.reuse, R2.reuse, 0x2 ;  /* 0x0000000200047211 */ /* 0x0c2fe200078c10ff */
[C---:B------:R-:W-:Y:S02]  /*42120*/  VIADD R8, R0.reuse, UR4 ;  /* 0x0000000400087c36 */ /* 0x040fe40008000000 */
[----:B------:R-:W4:Y:S01]  /*42130*/  LDL.LU R15, [R1+0x12f8] ;  /* 0x0012f800010f7983 */ /* 0x000f220000300800 */
        /* <DEDUP_REMOVED lines=8> */
[-C--:B------:R-:W-:Y:S01]  /*421c0*/  LEA.HI.X.SX32 R5, R0, R3.reuse, 0x2, P6 ;  /* 0x0000000300057211 */ /* 0x080fe200030f16ff */
[C---:B------:R-:W-:Y:S01]  /*421d0*/  VIADD R0, R8.reuse, UR4 ;  /* 0x0000000408007c36 */ /* 0x040fe20008000000 */
[C---:B------:R-:W-:Y:S02]  /*421e0*/  LEA R6, P6, R8.reuse, R2, 0x2 ;  /* 0x0000000208067211 */ /* 0x040fe400078c10ff */
[----:B------:R-:W-:Y:S01]  /*421f0*/  ISETP.LT.AND P3, PT, R13, UR5, !P0 ;  /* 0x000000050d007c0c */ /* 0x000fe2000c761270 */
[----:B------:R1:W-:Y:S01]  /*42200*/  @P1 STG.E desc[UR52][R4.64], R112 ;  /* 0x0000007004001986 */ /* 0x0003e2000c101934 */
[----:B------:R-:W-:Y:S01]  /*42210*/  LEA.HI.X.SX32 R7, R8, R3, 0x2, P6 ;  /* 0x0000000308077211 */ /* 0x000fe200030f16ff */
[----:B------:R-:W-:Y:S01]  /*42220*/  VIADD R8, R0, UR4 ;  /* 0x0000000400087c36 */ /* 0x000fe20008000000 */
[----:B------:R-:W-:-:S03]  /*42230*/  ULDC UR5, c[0x0][0x22c] ;  /* 0x00008b0000057ab9 */ /* 0x000fc60000000800 */
[----:B------:R1:W-:Y:S02]  /*42240*/  @P5 STG.E desc[UR52][R6.64], R197 ;  /* 0x000000c506005986 */ /* 0x0003e4000c101934 */
[----:B-1----:R-:W-:-:S04]  /*42250*/  LEA R4, P6, R0, R2, 0x2 ;  /* 0x0000000200047211 */ /* 0x002fc800078c10ff */
[----:B------:R-:W-:Y:S02]  /*42260*/  LEA.HI.X.SX32 R5, R0, R3, 0x2, P6 ;  /* 0x0000000300057211 */ /* 0x000fe400030f16ff */
[C---:B------:R-:W-:Y:S01]  /*42270*/  LEA R6, P6, R8.reuse, R2, 0x2 ;  /* 0x0000000208067211 */ /* 0x040fe200078c10ff */
[----:B------:R-:W-:-:S03]  /*42280*/  VIADD R0, R8, UR4 ;  /* 0x0000000408007c36 */ /* 0x000fc60008000000 */
[----:B------:R-:W-:Y:S01]  /*42290*/  LEA.HI.X.SX32 R7, R8, R3, 0x2, P6 ;  /* 0x0000000308077211 */ /* 0x000fe200030f16ff */
[----:B------:R1:W-:Y:S01]  /*422a0*/  @P4 STG.E desc[UR52][R4.64], R113 ;  /* 0x0000007104004986 */ /* 0x0003e2000c101934 */
[----:B------:R-:W-:-:S03]  /*422b0*/  LEA R8, P6, R0, R2, 0x2 ;  /* 0x0000000200087211 */ /* 0x000fc600078c10ff */
[----:B------:R1:W-:Y:S01]  /*422c0*/  @P3 STG.E desc[UR52][R6.64], R198 ;  /* 0x000000c606003986 */ /* 0x0003e2000c101934 */
[----:B---3--:R-:W-:Y:S01]  /*422d0*/  ISETP.LT.AND P2, PT, R12, UR5, !P0 ;  /* 0x000000050c007c0c */ /* 0x008fe2000c741270 */
[----:B------:R-:W-:Y:S02]  /*422e0*/  ULDC UR5, c[0x0][0x22c] ;  /* 0x00008b0000057ab9 */ /* 0x000fe40000000800 */
[----:B------:R-:W3:Y:S04]  /*422f0*/  LDL.LU R12, [R1+0x12e0] ;  /* 0x0012e000010c7983 */ /* 0x000ee80000300800 */
[----:B------:R-:W3:Y:S01]  /*42300*/  LDL.LU R13, [R1+0x12dc] ;  /* 0x0012dc00010d7983 */ /* 0x000ee20000300800 */
[----:B--2---:R-:W-:Y:S01]  /*42310*/  ISETP.LT.AND P1, PT, R11, UR5, !P0 ;  /* 0x000000050b007c0c */ /* 0x004fe2000c721270 */
[----:B------:R-:W-:-:S02]  /*42320*/  ULDC UR5, c[0x0][0x22c] ;  /* 0x00008b0000057ab9 */ /* 0x000fc40000000800 */
[----:B----4-:R-:W-:Y:S01]  /*42330*/  ISETP.LT.AND P5, PT, R10, UR5, !P0 ;  /* 0x000000050a007c0c */ /* 0x010fe2000c7a1270 */
[----:B------:R-:W-:Y:S02]  /*42340*/  ULDC UR5, c[0x0][0x22c] ;  /* 0x00008b0000057ab9 */ /* 0x000fe40000000800 */
[----:B------:R-:W-:Y:S01]  /*42350*/  ISETP.LT.AND P4, PT, R9, UR5, !P0 ;  /* 0x0000000509007c0c */ /* 0x000fe2000c781270 */
[----:B------:R-:W-:Y:S02]  /*42360*/  ULDC UR5, c[0x0][0x22c] ;  /* 0x00008b0000057ab9 */ /* 0x000fe40000000800 */
[----:B------:R-:W-:Y:S01]  /*42370*/  ISETP.LT.AND P3, PT, R14, UR5, !P0 ;  /* 0x000000050e007c0c */ /* 0x000fe2000c761270 */
[----:B------:R-:W-:Y:S01]  /*42380*/  ULDC UR5, c[0x0][0x22c] ;  /* 0x00008b0000057ab9 */ /* 0x000fe20000000800 */
[----:B------:R-:W2:Y:S01]  /*42390*/  LDL.LU R14, [R1+0x12d8] ;  /* 0x0012d800010e7983 */ /* 0x000ea20000300800 */
[----:B------:R-:W-:-:S05]  /*423a0*/  LEA.HI.X.SX32 R9, R0, R3, 0x2, P6 ;  /* 0x0000000300097211 */ /* 0x000fca00030f16ff */
[----:B------:R4:W-:Y:S01]  /*423b0*/  @P2 STG.E desc[UR52][R8.64], R114 ;  /* 0x0000007208002986 */ /* 0x0009e2000c101934 */
[----:B------:R-:W-:Y:S01]  /*423c0*/  ISETP.LT.AND P2, PT, R16, UR5, !P0 ;  /* 0x0000000510007c0c */ /* 0x000fe2000c741270 */
[----:B------:R-:W-:Y:S01]  /*423d0*/  VIADD R11, R0, UR4 ;  /* 0x00000004000b7c36 */ /* 0x000fe20008000000 */
[----:B------:R-:W-:Y:S01]  /*423e0*/  ULDC UR5, c[0x0][0x22c] ;  /* 0x00008b0000057ab9 */ /* 0x000fe20000000800 */
[----:B------:R-:W2:Y:S02]  /*423f0*/  LDL.LU R16, [R1+0x12d0] ;  /* 0x0012d00001107983 */ /* 0x000ea40000300800 */
[C---:B------:R-:W-:Y:S01]  /*42400*/  VIADD R0, R11.reuse, UR4 ;  /* 0x000000040b007c36 */ /* 0x040fe20008000000 */
[----:B------:R-:W-:-:S04]  /*42410*/  LEA R10, P6, R11, R2, 0x2 ;  /* 0x000000020b0a7211 */ /* 0x000fc800078c10ff */
[----:B------:R-:W-:Y:S02]  /*42420*/  LEA.HI.X.SX32 R11, R11, R3, 0x2, P6 ;  /* 0x000000030b0b7211 */ /* 0x000fe400030f16ff */
[C---:B-1----:R-:W-:Y:S01]  /*42430*/  LEA R4, P6, R0.reuse, R2, 0x2 ;  /* 0x0000000200047211 */ /* 0x042fe200078c10ff */
[----:B------:R-:W-:-:S03]  /*42440*/  VIADD R7, R0, UR4 ;  /* 0x0000000400077c36 */ /* 0x000fc60008000000 */
[----:B------:R-:W-:Y:S01]  /*42450*/  LEA.HI.X.SX32 R5, R0, R3, 0x2, P6 ;  /* 0x0000000300057211 */ /* 0x000fe200030f16ff */
[----:B------:R1:W-:Y:S01]  /*42460*/  @P1 STG.E desc[UR52][R10.64], R199 ;  /* 0x000000c70a001986 */ /* 0x0003e2000c101934 */
[----:B------:R-:W-:Y:S01]  /*42470*/  ISETP.LT.AND P1, PT, R15, UR5, !P0 ;  /* 0x000000050f007c0c */ /* 0x000fe2000c721270 */
[C---:B------:R-:W-:Y:S01]  /*42480*/  VIADD R0, R7.reuse, UR4 ;  /* 0x0000000407007c36 */ /* 0x040fe20008000000 */
[----:B------:R-:W-:Y:S01]  /*42490*/  LEA R6, P6, R7, R2, 0x2 ;  /* 0x0000000207067211 */ /* 0x000fe200078c10ff */
[----:B------:R-:W2:Y:S01]  /*424a0*/  LDL.LU R15, [R1+0x12c8] ;  /* 0x0012c800010f7983 */ /* 0x000ea20000300800 */
[----:B------:R-:W-:-:S03]  /*424b0*/  ULDC UR5, c[0x0][0x22c] ;  /* 0x00008b0000057ab9 */ /* 0x000fc60000000800 */
[----:B------:R-:W-:Y:S01]  /*424c0*/  @P5 STG.E desc[UR52][R4.64], R115 ;  /* 0x0000007304005986 */ /* 0x000fe2000c101934 */
[-C--:B------:R-:W-:Y:S02]  /*424d0*/  LEA.HI.X.SX32 R7, R7, R3.reuse, 0x2, P6 ;  /* 0x0000000307077211 */ /* 0x080fe400030f16ff */
[CC--:B----4-:R-:W-:Y:S01]  /*424e0*/  LEA R8, P6, R0.reuse, R2.reuse, 0x2 ;  /* 0x0000000200087211 */ /* 0x0d0fe200078c10ff */
[C---:B-1----:R-:W-:Y:S02]  /*424f0*/  VIADD R11, R0.reuse, UR4 ;  /* 0x00000004000b7c36 */ /* 0x042fe40008000000 */
[----:B------:R1:W-:Y:S01]  /*42500*/  @P4 STG.E desc[UR52][R6.64], R200 ;  /* 0x000000c806004986 */ /* 0x0003e2000c101934 */
[----:B------:R-:W-:Y:S02]  /*42510*/  LEA.HI.X.SX32 R9, R0, R3, 0x2, P6 ;  /* 0x0000000300097211 */ /* 0x000fe400030f16ff */
[----:B------:R-:W-:-:S03]  /*42520*/  LEA R10, P6, R11, R2, 0x2 ;  /* 0x000000020b0a7211 */ /* 0x000fc600078c10ff */
[----:B------:R-:W-:Y:S01]  /*42530*/  @P3 STG.E desc[UR52][R8.64], R116 ;  /* 0x0000007408003986 */ /* 0x000fe2000c101934 */
[C---:B------:R-:W-:Y:S01]  /*42540*/  VIADD R0, R11.reuse, UR4 ;  /* 0x000000040b007c36 */ /* 0x040fe20008000000 */
[----:B------:R-:W-:-:S05]  /*42550*/  LEA.HI.X.SX32 R11, R11, R3, 0x2, P6 ;  /* 0x000000030b0b7211 */ /* 0x000fca00030f16ff */
[----:B------:R4:W-:Y:S01]  /*42560*/  @P2 STG.E desc[UR52][R10.64], R201 ;  /* 0x000000c90a002986 */ /* 0x0009e2000c101934 */
[----:B---3--:R-:W-:Y:S01]  /*42570*/  ISETP.LT.AND P5, PT, R12, UR5, !P0 ;  /* 0x000000050c007c0c */ /* 0x008fe2000c7a1270 */
[----:B------:R-:W-:Y:S02]  /*42580*/  ULDC UR5, c[0x0][0x22c] ;  /* 0x00008b0000057ab9 */ /* 0x000fe40000000800 */
[----:B------:R-:W3:Y:S01]  /*42590*/  LDL.LU R12, [R1+0x12b8] ;  /* 0x0012b800010c7983 */ /* 0x000ee20000300800 */
[----:B------:R-:W-:Y:S01]  /*425a0*/  ISETP.LT.AND P4, PT, R13, UR5, !P0 ;  /* 0x000000050d007c0c */ /* 0x000fe2000c781270 */
[----:B------:R-:W-:Y:S02]  /*425b0*/  ULDC UR5, c[0x0][0x22c] ;  /* 0x00008b0000057ab9 */ /* 0x000fe40000000800 */
[----:B------:R-:W3:Y:S01]  /*425c0*/  LDL.LU R13, [R1+0x12b0] ;  /* 0x0012b000010d7983 */ /* 0x000ee20000300800 */
[----:B--2---:R-:W-:Y:S01]  /*425d0*/  ISETP.LT.AND P3, PT, R14, UR5, !P0 ;  /* 0x000000050e007c0c */ /* 0x004fe2000c761270 */
[----:B------:R-:W-:-:S02]  /*425e0*/  ULDC UR5, c[0x0][0x22c] ;  /* 0x00008b0000057ab9 */ /* 0x000fc40000000800 */
[----:B------:R-:W2:Y:S01]  /*425f0*/  LDL.LU R14, [R1+0x12a0] ;  /* 0x0012a000010e7983 */ /* 0x000ea20000300800 */
[----:B------:R-:W-:Y:S01]  /*42600*/  ISETP.LT.AND P2, PT, R16, UR5, !P0 ;  /* 0x0000000510007c0c */ /* 0x000fe2000c741270 */
[C---:B-1----:R-:W-:Y:S02]  /*42610*/  VIADD R7, R0.reuse, UR4 ;  /* 0x0000000400077c36 */ /* 0x042fe40008000000 */
[----:B------:R-:W2:Y:S01]  /*42620*/  LDL.LU R16, [R1+0x1298] ;  /* 0x0012980001107983 */ /* 0x000ea20000300800 */
[----:B------:R-:W-:Y:S01]  /*42630*/  LEA R4, P6, R0, R2, 0x2 ;  /* 0x0000000200047211 */ /* 0x000fe200078c10ff */
[----:B------:R-:W-:-:S03]  /*42640*/  ULDC UR5, c[0x0][0x22c] ;  /* 0x00008b0000057ab9 */ /* 0x000fc60000000800 */
[----:B------:R-:W-:Y:S02]  /*42650*/  LEA.HI.X.SX32 R5, R0, R3, 0x2, P6 ;  /* 0x0000000300057211 */ /* 0x000fe400030f16ff */
[C---:B------:R-:W-:Y:S01]  /*42660*/  LEA R6, P6, R7.reuse, R2, 0x2 ;  /* 0x0000000207067211 */ /* 0x040fe200078c10ff */
[----:B------:R-:W-:-:S03]  /*42670*/  VIADD R0, R7, UR4 ;  /* 0x0000000407007c36 */ /* 0x000fc60008000000 */
[-C--:B------:R-:W-:Y:S01]  /*42680*/  LEA.HI.X.SX32 R7, R7, R3.reuse, 0x2, P6 ;  /* 0x0000000307077211 */ /* 0x080fe200030f16ff */
[----:B------:R1:W-:Y:S01]  /*42690*/  @P1 STG.E desc[UR52][R4.64], R117 ;  /* 0x0000007504001986 */ /* 0x0003e2000c101934 */
[C---:B----4-:R-:W-:Y:S01]  /*426a0*/  VIADD R11, R0.reuse, UR4 ;  /* 0x00000004000b7c36 */ /* 0x050fe20008000000 */
[C---:B------:R-:W-:Y:S02]  /*426b0*/  LEA R8, P6, R0.reuse, R2, 0x2 ;  /* 0x0000000200087211 */ /* 0x040fe400078c10ff */
[----:B------:R-:W-:Y:S01]  /*426c0*/  ISETP.LT.AND P1, PT, R15, UR5, !P0 ;  /* 0x000000050f007c0c */ /* 0x000fe2000c721270 */
[----:B------:R-:W-:Y:S01]  /*426d0*/  ULDC UR5, c[0x0][0x22c] ;  /* 0x00008b0000057ab9 */ /* 0x000fe20000000800 */
[----:B------:R-:W4:Y:S01]  /*426e0*/  LDL.LU R15, [R1+0x1294] ;  /* 0x00129400010f7983 */ /* 0x000f220000300800 */
[----:B------:R-:W-:-:S03]  /*426f0*/  LEA.HI.X.SX32 R9, R0, R3, 0x2, P6 ;  /* 0x0000000300097211 */ /* 0x000fc600030f16ff */
[----:B------:R2:W-:Y:S01]  /*42700*/  @P5 STG.E desc[UR52][R6.64], R202 ;  /* 0x000000ca06005986 */ /* 0x0005e2000c101934 */
[CC--:B------:R-:W-:Y:S01]  /*42710*/  LEA R10, P6, R11.reuse, R2.reuse, 0x2 ;  /* 0x000000020b0a7211 */ /* 0x0c0fe200078c10ff */
[C---:B------:R-:W-:Y:S02]  /*42720*/  VIADD R0, R11.reuse, UR4 ;  /* 0x000000040b007c36 */ /* 0x040fe40008000000 */
        /* <DEDUP_REMOVED lines=16> */
[----:B------:R-:W-:Y:S02]  /*42830*/  VIADD R7, R0, UR4 ;  /* 0x0000000400077c36 */ /* 0x000fe40008000000 */
[----:B------:R-:W2:Y:S01]  /*42840*/  LDL.LU R16, [R1+0x1270] ;  /* 0x0012700001107983 */ /* 0x000ea20000300800 */
[----:B------:R-:W-:Y:S01]  /*42850*/  ULDC UR5, c[0x0][0x22c] ;  /* 0x00008b0000057ab9 */ /* 0x000fe20000000800 */
[C---:B------:R-:W-:Y:S01]  /*42860*/  VIADD R0, R7.reuse, UR4 ;  /* 0x0000000407007c36 */ /* 0x040fe20008000000 */
[----:B------:R-:W-:-:S04]  /*42870*/  LEA R6, P6, R7, R2, 0x2 ;  /* 0x0000000207067211 */ /* 0x000fc800078c10ff */
[----:B------:R-:W-:Y:S02]  /*42880*/  LEA.HI.X.SX32 R7, R7, R3, 0x2, P6 ;  /* 0x0000000307077211 */ /* 0x000fe400030f16ff */
[C---:B------:R-:W-:Y:S01]  /*42890*/  LEA R8, P6, R0.reuse, R2, 0x2 ;  /* 0x0000000200087211 */ /* 0x040fe200078c10ff */
[----:B-1----:R-:W-:-:S03]  /*428a0*/  VIADD R11, R0, UR4 ;  /* 0x00000004000b7c36 */ /* 0x002fc60008000000 */
[-C--:B------:R-:W-:Y:S01]  /*428b0*/  LEA.HI.X.SX32 R9, R0, R3.reuse, 0x2, P6 ;  /* 0x0000000300097211 */ /* 0x080fe200030f16ff */
[----:B------:R1:W-:Y:S01]  /*428c0*/  @P1 STG.E desc[UR52][R6.64], R204 ;  /* 0x000000cc06001986 */ /* 0x0003e2000c101934 */
[C---:B------:R-:W-:Y:S01]  /*428d0*/  LEA R10, P6, R11.reuse, R2, 0x2 ;  /* 0x000000020b0a7211 */ /* 0x040fe200078c10ff */
[----:B------:R-:W-:Y:S01]  /*428e0*/  VIADD R0, R11, UR4 ;  /* 0x000000040b007c36 */ /* 0x000fe20008000000 */
[----:B----4-:R-:W-:Y:S01]  /*428f0*/  ISETP.LT.AND P1, PT, R15, UR5, !P0 ;  /* 0x000000050f007c0c */ /* 0x010fe2000c721270 */
[----:B------:R-:W-:Y:S01]  /*42900*/  ULDC UR5, c[0x0][0x22c] ;  /* 0x00008b0000057ab9 */ /* 0x000fe20000000800 */
[----:B------:R-:W4:Y:S01]  /*42910*/  LDL.LU R15, [R1+0x126c] ;  /* 0x00126c00010f7983 */ /* 0x000f220000300800 */
[----:B------:R-:W-:-:S03]  /*42920*/  LEA.HI.X.SX32 R11, R11, R3, 0x2, P6 ;  /* 0x000000030b0b7211 */ /* 0x000fc600030f16ff */
[----:B------:R2:W-:Y:S01]  /*42930*/  @P5 STG.E desc[UR52][R8.64], R120 ;  /* 0x0000007808005986 */ /* 0x0005e2000c101934 */
[----:B------:R-:W-:-:S03]  /*42940*/  LEA R4, P6, R0, R2, 0x2 ;  /* 0x0000000200047211 */ /* 0x000fc600078c10ff */
[----:B------:R2:W-:Y:S01]  /*42950*/  @P4 STG.E desc[UR52][R10.64], R205 ;  /* 0x000000cd0a004986 */ /* 0x0005e2000c101934 */
[C---:B------:R-:W-:Y:S01]  /*42960*/  LEA.HI.X.SX32 R5, R0.reuse, R3, 0x2, P6 ;  /* 0x0000000300057211 */ /* 0x040fe200030f16ff */
[----:B-1----:R-:W-:-:S04]  /*42970*/  VIADD R7, R0, UR4 ;  /* 0x0000000400077c36 */ /* 0x002fc80008000000 */
[----:B------:R1:W-:Y:S01]  /*42980*/  @P3 STG.E desc[UR52][R4.64], R121 ;  /* 0x0000007904003986 */ /* 0x0003e2000c101934 */
[C---:B------:R-:W-:Y:S01]  /*42990*/  LEA R6, P6, R7.reuse, R2, 0x2 ;  /* 0x0000000207067211 */ /* 0x040fe200078c10ff */
[----:B------:R-:W-:-:S03]  /*429a0*/  VIADD R0, R7, UR4 ;  /* 0x0000000407007c36 */ /* 0x000fc60008000000 */
        /* <DEDUP_REMOVED lines=12> */
[----:B------:R-:W-:Y:S02]  /*42a70*/  ULDC UR5, c[0x0][0x22c] ;  /* 0x00008b0000057ab9 */ /* 0x000fe40000000800 */
[----:B------:R-:W2:Y:S01]  /*42a80*/  LDL.LU R16, [R1+0x1244] ;  /* 0x0012440001107983 */ /* 0x000ea20000300800 */
[CC--:B------:R-:W-:Y:S02]  /*42a90*/  LEA R8, P6, R0.reuse, R2.reuse, 0x2 ;  /* 0x0000000200087211 */ /* 0x0c0fe400078c10ff */
[C---:B------:R-:W-:Y:S02]  /*42aa0*/  IADD3 R11, R0.reuse, UR4, RZ ;  /* 0x00000004000b7c10 */ /* 0x040fe4000fffe0ff */
[----:B------:R-:W-:Y:S02]  /*42ab0*/  LEA.HI.X.SX32 R9, R0, R3, 0x2, P6 ;  /* 0x0000000300097211 */ /* 0x000fe400030f16ff */
[C---:B------:R-:W-:Y:S01]  /*42ac0*/  LEA R10, P6, R11.reuse, R2, 0x2 ;  /* 0x000000020b0a7211 */ /* 0x040fe200078c10ff */
[----:B------:R-:W-:-:S03]  /*42ad0*/  VIADD R0, R11, UR4 ;  /* 0x000000040b007c36 */ /* 0x000fc60008000000 */
[-C--:B------:R-:W-:Y:S01]  /*42ae0*/  LEA.HI.X.SX32 R11, R11, R3.reuse, 0x2, P6 ;  /* 0x000000030b0b7211 */ /* 0x080fe200030f16ff */
[----:B------:R4:W-:Y:S01]  /*42af0*/  @P1 STG.E desc[UR52][R8.64], R122 ;  /* 0x0000007a08001986 */ /* 0x0009e2000c101934 */
[C---:B-1----:R-:W-:Y:S01]  /*42b00*/  LEA R4, P6, R0.reuse, R2, 0x2 ;  /* 0x0000000200047211 */ /* 0x042fe200078c10ff */
[C---:B------:R-:W-:Y:S02]  /*42b10*/  VIADD R7, R0.reuse, UR4 ;  /* 0x0000000400077c36 */ /* 0x040fe40008000000 */
[----:B------:R1:W-:Y:S01]  /*42b20*/  @P5 STG.E desc[UR52][R10.64], R207 ;  /* 0x000000cf0a005986 */ /* 0x0003e2000c101934 */
[----:B----4-:R-:W-:Y:S01]  /*42b30*/  ISETP.LT.AND P1, PT, R15, UR5, !P0 ;  /* 0x000000050f007c0c */ /* 0x010fe2000c721270 */
[----:B------:R-:W-:Y:S02]  /*42b40*/  ULDC UR5, c[0x0][0x22c] ;  /* 0x00008b0000057ab9 */ /* 0x000fe40000000800 */
[----:B------:R-:W4:Y:S01]  /*42b50*/  LDL.LU R15, [R1+0x1238] ;  /* 0x00123800010f7983 */ /* 0x000f220000300800 */
[----:B------:R-:W-:-:S02]  /*42b60*/  LEA.HI.X.SX32 R5, R0, R3, 0x2, P6 ;  /* 0x0000000300057211 */ /* 0x000fc400030f16ff */
[CC--:B------:R-:W-:Y:S01]  /*42b70*/  LEA R6, P6, R7.reuse, R2.reuse, 0x2 ;  /* 0x0000000207067211 */ /* 0x0c0fe200078c10ff */
[C---:B------:R-:W-:Y:S02]  /*42b80*/  VIADD R0, R7.reuse, UR4 ;  /* 0x0000000407007c36 */ /* 0x040fe40008000000 */
[----:B------:R1:W-:Y:S01]  /*42b90*/  @P4 STG.E desc[UR52][R4.64], R123 ;  /* 0x0000007b04004986 */ /* 0x0003e2000c101934 */
[----:B------:R-:W-:Y:S02]  /*42ba0*/  LEA.HI.X.SX32 R7, R7, R3, 0x2, P6 ;  /* 0x0000000307077211 */ /* 0x000fe400030f16ff */
[----:B------:R-:W-:-:S03]  /*42bb0*/  LEA R8, P6, R0, R2, 0x2 ;  /* 0x0000000200087211 */ /* 0x000fc600078c10ff */
        /* <DEDUP_REMOVED lines=13> */
[----:B-1----:R-:W-:Y:S02]  /*42c90*/  VIADD R11, R0, UR4 ;  /* 0x00000004000b7c36 */ /* 0x002fe40008000000 */
[----:B------:R-:W2:Y:S01]  /*42ca0*/  LDL.LU R16, [R1+0x120c] ;  /* 0x00120c0001107983 */ /* 0x000ea20000300800 */
[----:B------:R-:W-:Y:S01]  /*42cb0*/  ULDC UR5, c[0x0][0x22c] ;  /* 0x00008b0000057ab9 */ /* 0x000fe20000000800 */
[C---:B------:R-:W-:Y:S01]  /*42cc0*/  VIADD R0, R11.reuse, UR4 ;  /* 0x000000040b007c36 */ /* 0x040fe20008000000 */
[----:B------:R-:W-:-:S04]  /*42cd0*/  LEA R10, P6, R11, R2, 0x2 ;  /* 0x000000020b0a7211 */ /* 0x000fc800078c10ff */
[----:B------:R-:W-:Y:S02]  /*42ce0*/  LEA.HI.X.SX32 R11, R11, R3, 0x2, P6 ;  /* 0x000000030b0b7211 */ /* 0x000fe400030f16ff */
[C---:B------:R-:W-:Y:S01]  /*42cf0*/  LEA R4, P6, R0.reuse, R2, 0x2 ;  /* 0x0000000200047211 */ /* 0x040fe200078c10ff */
[----:B------:R-:W-:-:S03]  /*42d00*/  VIADD R7, R0, UR4 ;  /* 0x0000000400077c36 */ /* 0x000fc60008000000 */
        /* <DEDUP_REMOVED lines=8> */
[----:B------:R-:W-:Y:S01]  /*42d90*/  @P5 STG.E desc[UR52][R4.64], R125 ;  /* 0x0000007d04005986 */ /* 0x000fe2000c101934 */
[----:B------:R-:W-:-:S03]  /*42da0*/  LEA R8, P6, R0, R2, 0x2 ;  /* 0x0000000200087211 */ /* 0x000fc600078c10ff */
[----:B------:R2:W-:Y:S01]  /*42db0*/  @P4 STG.E desc[UR52][R6.64], R210 ;  /* 0x000000d206004986 */ /* 0x0005e2000c101934 */
[C---:B------:R-:W-:Y:S01]  /*42dc0*/  LEA.HI.X.SX32 R9, R0.reuse, R3, 0x2, P6 ;  /* 0x0000000300097211 */ /* 0x040fe200030f16ff */
[----:B-1----:R-:W-:-:S04]  /*42dd0*/  VIADD R11, R0, UR4 ;  /* 0x00000004000b7c36 */ /* 0x002fc80008000000 */
[----:B------:R-:W-:Y:S01]  /*42de0*/  @P3 STG.E desc[UR52][R8.64], R126 ;  /* 0x0000007e08003986 */ /* 0x000fe2000c101934 */
        /* <DEDUP_REMOVED lines=14> */
[C---:B------:R-:W-:Y:S02]  /*42ed0*/  VIADD R7, R0.reuse, UR4 ;  /* 0x0000000400077c36 */ /* 0x040fe40008000000 */
        /* <DEDUP_REMOVED lines=8> */
[C---:B-1----:R-:W-:Y:S01]  /*42f60*/  VIADD R11, R0.reuse, UR4 ;  /* 0x00000004000b7c36 */ /* 0x042fe20008000000 */
[C---:B------:R-:W-:Y:S02]  /*42f70*/  LEA R8, P6, R0.reuse, R2, 0x2 ;  /* 0x0000000200087211 */ /* 0x040fe400078c10ff */
        /* <DEDUP_REMOVED lines=287> */
[----:B------:R-:W-:Y:S01]  /*44170*/  @P4 STG.E desc[UR52][R8.64], R240 ;  /* 0x000000f008004986 */ /* 0x000fe2000c101934 */
        /* <DEDUP_REMOVED lines=17> */
[----:B------:R-:W-:-:S03]  /*44290*/  ULDC UR5, c[0x0][0x22c] ;  /* 0x00008b0000057ab9 */ /* 0x000fc60000000800 */
[----:B------:R-:W2:Y:S04]  /*442a0*/  LDL.LU R19, [R1+0x1054] ;  /* 0x0010540001137983 */ /* 0x000ea80000300800 */
[----:B------:R-:W2:Y:S01]  /*442b0*/  LDL.LU R18, [R1+0x143c] ;  /* 0x00143c0001127983 */ /* 0x000ea20000300800 */
[C---:B------:R-:W-:Y:S01]  /*442c0*/  VIADD R0, R7.reuse, UR4 ;  /* 0x0000000407007c36 */ /* 0x040fe20008000000 */
[----:B------:R-:W-:-:S03]  /*442d0*/  LEA R6, P6, R7, R2, 0x2 ;  /* 0x0000000207067211 */ /* 0x000fc600078c10ff */
[C---:B------:R-:W-:Y:S01]  /*442e0*/  VIADD R11, R0.reuse, UR4 ;  /* 0x00000004000b7c36 */ /* 0x040fe20008000000 */
[----:B------:R-:W-:Y:S02]  /*442f0*/  LEA.HI.X.SX32 R7, R7, R3, 0x2, P6 ;  /* 0x0000000307077211 */ /* 0x000fe400030f16ff */
[----:B------:R-:W-:-:S04]  /*44300*/  LEA R8, P6, R0, R2, 0x2 ;  /* 0x0000000200087211 */ /* 0x000fc800078c10ff */
[-C--:B------:R-:W-:Y:S01]  /*44310*/  LEA.HI.X.SX32 R9, R0, R3.reuse, 0x2, P6 ;  /* 0x0000000300097211 */ /* 0x080fe200030f16ff */
[C---:B------:R-:W-:Y:S01]  /*44320*/  VIADD R0, R11.reuse, UR4 ;  /* 0x000000040b007c36 */ /* 0x040fe20008000000 */
[-C--:B------:R-:W-:Y:S01]  /*44330*/  LEA R10, P6, R11, R2.reuse, 0x2 ;  /* 0x000000020b0a7211 */ /* 0x080fe200078c10ff */
[----:B------:R1:W-:Y:S01]  /*44340*/  @P1 STG.E desc[UR52][R6.64], R234 ;  /* 0x000000ea06001986 */ /* 0x0003e2000c101934 */
[----:B----4-:R-:W-:Y:S01]  /*44350*/  ISETP.LT.AND P1, PT, R15, UR5, !P0 ;  /* 0x000000050f007c0c */ /* 0x010fe2000c721270 */
[----:B------:R-:W-:Y:S01]  /*44360*/  ULDC UR5, c[0x0][0x22c] ;  /* 0x00008b0000057ab9 */ /* 0x000fe20000000800 */
[----:B------:R-:W-:Y:S01]  /*44370*/  LEA.HI.X.SX32 R11, R11, R3, 0x2, P6 ;  /* 0x000000030b0b7211 */ /* 0x000fe200030f16ff */
[----:B------:R4:W-:Y:S01]  /*44380*/  @P5 STG.E desc[UR52][R8.64], R242 ;  /* 0x000000f208005986 */ /* 0x0009e2000c101934 */
[----:B------:R-:W-:-:S04]  /*44390*/  LEA R4, P6, R0, R2, 0x2 ;  /* 0x0000000200047211 */ /* 0x000fc800078c10ff */
[----:B------:R-:W-:Y:S01]  /*443a0*/  LEA.HI.X.SX32 R5, R0, R3, 0x2, P6 ;  /* 0x0000000300057211 */ /* 0x000fe200030f16ff */
[----:B------:R-:W-:Y:S04]  /*443b0*/  @P4 STG.E desc[UR52][R10.64], R235 ;  /* 0x000000eb0a004986 */ /* 0x000fe8000c101934 */
[----:B------:R4:W-:Y:S01]  /*443c0*/  @P3 STG.E desc[UR52][R4.64], R243 ;  /* 0x000000f304003986 */ /* 0x0009e2000c101934 */
[----:B---3--:R-:W-:Y:S01]  /*443d0*/  ISETP.LT.AND P5, PT, R12, UR5, !P0 ;  /* 0x000000050c007c0c */ /* 0x008fe2000c7a1270 */
[----:B------:R-:W-:Y:S01]  /*443e0*/  VIADD R12, R0, UR4 ;  /* 0x00000004000c7c36 */ /* 0x000fe20008000000 */
[----:B------:R-:W-:-:S03]  /*443f0*/  ULDC UR5, c[0x0][0x22c] ;  /* 0x00008b0000057ab9 */ /* 0x000fc60000000800 */
[C---:B------:R-:W-:Y:S01]  /*44400*/  VIADD R0, R12.reuse, UR4 ;  /* 0x000000040c007c36 */ /* 0x040fe20008000000 */
[----:B------:R-:W-:Y:S01]  /*44410*/  ISETP.LT.AND P4, PT, R13, UR5, !P0 ;  /* 0x000000050d007c0c */ /* 0x000fe2000c781270 */
[----:B------:R-:W-:Y:S01]  /*44420*/  ULDC UR5, c[0x0][0x22c] ;  /* 0x00008b0000057ab9 */ /* 0x000fe20000000800 */
[----:B-1----:R-:W-:Y:S01]  /*44430*/  LEA R6, P6, R12, R2, 0x2 ;  /* 0x000000020c067211 */ /* 0x002fe200078c10ff */
[----:B------:R-:W-:-:S03]  /*44440*/  VIADD R13, R0, UR4 ;  /* 0x00000004000d7c36 */ /* 0x000fc60008000000 */
[----:B------:R-:W-:Y:S02]  /*44450*/  LEA.HI.X.SX32 R7, R12, R3, 0x2, P6 ;  /* 0x000000030c077211 */ /* 0x000fe400030f16ff */
[----:B----4-:R-:W-:-:S04]  /*44460*/  LEA R8, P6, R0, R2, 0x2 ;  /* 0x0000000200087211 */ /* 0x010fc800078c10ff */
[----:B------:R-:W-:Y:S01]  /*44470*/  LEA.HI.X.SX32 R9, R0, R3, 0x2, P6 ;  /* 0x0000000300097211 */ /* 0x000fe200030f16ff */
[----:B------:R1:W-:Y:S01]  /*44480*/  @P2 STG.E desc[UR52][R6.64], R148 ;  /* 0x0000009406002986 */ /* 0x0003e2000c101934 */
[----:B------:R-:W-:-:S03]  /*44490*/  LEA R4, P6, R13, R2, 0x2 ;  /* 0x000000020d047211 */ /* 0x000fc600078c10ff */
[----:B------:R3:W-:Y:S01]  /*444a0*/  @P1 STG.E desc[UR52][R8.64], R244 ;  /* 0x000000f408001986 */ /* 0x0007e2000c101934 */
[C---:B------:R-:W-:Y:S02]  /*444b0*/  LEA.HI.X.SX32 R5, R13.reuse, R3, 0x2, P6 ;  /* 0x000000030d057211 */ /* 0x040fe400030f16ff */
[----:B--2---:R-:W-:Y:S01]  /*444c0*/  ISETP.LT.AND P3, PT, R14, UR5, !P0 ;  /* 0x000000050e007c0c */ /* 0x004fe2000c761270 */
[----:B------:R-:W-:Y:S01]  /*444d0*/  VIADD R14, R13, UR4 ;  /* 0x000000040d0e7c36 */ /* 0x000fe20008000000 */
[----:B------:R-:W-:-:S03]  /*444e0*/  ULDC UR5, c[0x0][0x22c] ;  /* 0x00008b0000057ab9 */ /* 0x000fc60000000800 */
[C---:B------:R-:W-:Y:S01]  /*444f0*/  VIADD R15, R14.reuse, UR4 ;  /* 0x000000040e0f7c36 */ /* 0x040fe20008000000 */
[----:B------:R-:W-:-:S03]  /*44500*/  LEA R10, P1, R14, R2, 0x2 ;  /* 0x000000020e0a7211 */ /* 0x000fc600078210ff */
[----:B------:R-:W-:Y:S01]  /*44510*/  VIADD R0, R15, UR4 ;  /* 0x000000040f007c36 */ /* 0x000fe20008000000 */
[----:B------:R-:W-:-:S03]  /*44520*/  ISETP.LT.AND P2, PT, R16, UR5, !P0 ;  /* 0x0000000510007c0c */ /* 0x000fc6000c741270 */
[----:B------:R-:W-:Y:S01]  /*44530*/  VIADD R16, R0, UR4 ;  /* 0x0000000400107c36 */ /* 0x000fe20008000000 */
[-C--:B------:R-:W-:Y:S02]  /*44540*/  LEA.HI.X.SX32 R11, R14, R3.reuse, 0x2, P1 ;  /* 0x000000030e0b7211 */ /* 0x080fe400008f16ff */
[-C--:B-1----:R-:W-:Y:S01]  /*44550*/  LEA R6, P1, R0, R2.reuse, 0x2 ;  /* 0x0000000200067211 */ /* 0x082fe200078210ff */
[----:B------:R-:W-:Y:S01]  /*44560*/  VIADD R17, R16, UR4 ;  /* 0x0000000410117c36 */ /* 0x000fe20008000000 */
[CC--:B------:R-:W-:Y:S01]  /*44570*/  LEA R12, P6, R15.reuse, R2.reuse, 0x2 ;  /* 0x000000020f0c7211 */ /* 0x0c0fe200078c10ff */
[----:B------:R-:W-:Y:S01]  /*44580*/  ULDC UR4, c[0x0][0x22c] ;  /* 0x00008b0000047ab9 */ /* 0x000fe20000000800 */
[-C--:B------:R-:W-:Y:S02]  /*44590*/  LEA.HI.X.SX32 R7, R0, R3.reuse, 0x2, P1 ;  /* 0x0000000300077211 */ /* 0x080fe400008f16ff */
[----:B------:R-:W-:Y:S02]  /*445a0*/  LEA.HI.X.SX32 R13, R15, R3, 0x2, P6 ;  /* 0x000000030f0d7211 */ /* 0x000fe400030f16ff */
[----:B------:R-:W-:Y:S01]  /*445b0*/  ISETP.LT.AND P1, PT, R19, UR4, !P0 ;  /* 0x0000000413007c0c */ /* 0x000fe2000c721270 */
[----:B------:R-:W-:Y:S01]  /*445c0*/  ULDC UR4, c[0x0][0x22c] ;  /* 0x00008b0000047ab9 */ /* 0x000fe20000000800 */
[----:B------:R-:W-:-:S02]  /*445d0*/  LEA R14, P6, R17, R2, 0x2 ;  /* 0x00000002110e7211 */ /* 0x000fc400078c10ff */
[----:B------:R-:W-:Y:S02]  /*445e0*/  ISETP.LT.AND P0, PT, R18, UR4, !P0 ;  /* 0x0000000412007c0c */ /* 0x000fe4000c701270 */
[-C--:B------:R-:W-:Y:S02]  /*445f0*/  LEA.HI.X.SX32 R15, R17, R3.reuse, 0x2, P6 ;  /* 0x00000003110f7211 */ /* 0x080fe400030f16ff */
[C---:B------:R-:W-:Y:S01]  /*44600*/  LEA R2, P6, R16.reuse, R2, 0x2 ;  /* 0x0000000210027211 */ /* 0x040fe200078c10ff */
[----:B------:R3:W-:Y:S03]  /*44610*/  @P5 STG.E desc[UR52][R4.64], R149 ;  /* 0x0000009504005986 */ /* 0x0007e6000c101934 */
[----:B------:R-:W-:Y:S01]  /*44620*/  LEA.HI.X.SX32 R3, R16, R3, 0x2, P6 ;  /* 0x0000000310037211 */ /* 0x000fe200030f16ff */
[----:B------:R3:W-:Y:S04]  /*44630*/  @P4 STG.E desc[UR52][R10.64], R245 ;  /* 0x000000f50a004986 */ /* 0x0007e8000c101934 */
[----:B------:R3:W-:Y:S04]  /*44640*/  @P3 STG.E desc[UR52][R12.64], R150 ;  /* 0x000000960c003986 */ /* 0x0007e8000c101934 */
[----:B------:R3:W-:Y:S04]  /*44650*/  @P2 STG.E desc[UR52][R6.64], R246 ;  /* 0x000000f606002986 */ /* 0x0007e8000c101934 */
[----:B------:R3:W-:Y:S01]  /*44660*/  @P1 STG.E desc[UR52][R2.64], R151 ;  /* 0x0000009702001986 */ /* 0x0007e2000c101934 */
[----:B------:R-:W-:Y:S05]  /*44670*/  @!P0 EXIT ;  /* 0x000000000000894d */ /* 0x000fea0003800000 */
[----:B------:R-:W-:Y:S01]  /*44680*/  STG.E desc[UR52][R14.64], R247 ;  /* 0x000000f70e007986 */ /* 0x000fe2000c101934 */
[----:B------:R-:W-:Y:S05]  /*44690*/  EXIT ;  /* 0x000000000000794d */ /* 0x000fea0003800000 */
.L_x_2:
[----:B------:R-:W-:-:S00]  /*446a0*/  BRA `(.L_x_2) ;  /* 0xfffffffc00fc7947 */ /* 0x000fc0000383ffff */
[----:B------:R-:W-:-:S00]  /*446b0*/  NOP ;  /* 0x0000000000007918 */ /* 0x000fc00000000000 */
        /* <DEDUP_REMOVED lines=12> */
.L_x_3:


//--------------------- .nv.shared.matmul_kernel  --------------------------
	.section	.nv.shared.matmul_kernel,"aw",@nobits
	.sectionflags	@""
	.align	16
	.zero		1024


//--------------------- .nv.shared.reserved.0     --------------------------
	.section	.nv.shared.reserved.0,"aw",@nobits
	.weak		__nv_reservedSMEM_offset_0_alias
	.size		__nv_reservedSMEM_offset_0_alias, 0, 0
	.other		__nv_reservedSMEM_offset_0_alias,@"STO_CUDA_RESERVED_SHARED STV_DEFAULT"
__nv_reservedSMEM_offset_0_alias:
	.zero		0


//--------------------- .nv.constant0.matmul_kernel --------------------------
	.section	.nv.constant0.matmul_kernel,"a",@progbits
	.sectionflags	@""
	.align	4
.nv.constant0.matmul_kernel:
	.zero		608


//--------------------- SYMBOLS --------------------------

	.type		.nv.reservedSmem.offset0,@object
	.size		.nv.reservedSmem.offset0,0x4
